	.target	sm_80

	.elftype	@"ET_EXEC"


//--------------------- .note.nv.tkinfo           --------------------------
	.section	.note.nv.tkinfo,"",@"SHT_NOTE"
	.sectionflags	@"SHF_NOTE_NV_TKINFO"
	.tkinfo
        /*0018*/ 	.word	0x00000002
        /*0030*/ 	.string	""
        /*0030*/ 	.string	"ptxas"
        /*0030*/ 	.string	"Cuda compilation tools, release 13.0, V13.0.88"
        /*0030*/ 	.string	"Build cuda_13.0.r13.0/compiler.36424714_0"
        /*0030*/ 	.string	"-arch sm_80 -m 64 "



//--------------------- .note.nv.cuinfo           --------------------------
	.section	.note.nv.cuinfo,"",@"SHT_NOTE"
	.sectionflags	@"SHF_NOTE_NV_CUINFO"
        /*0018*/ 	.short	0x0002
        /*001a*/ 	.short	0x0050
        /*001c*/ 	.short	0x0082
	.zero		2


//--------------------- .nv.info                  --------------------------
	.section	.nv.info,"",@"SHT_CUDA_INFO"
	.align	4


	//----- nvinfo : EIATTR_REGCOUNT
	.align		4
        /*0000*/ 	.byte	0x04, 0x2f
        /*0002*/ 	.short	(.L_27 - .L_26)
	.align		4
.L_26:
        /*0004*/ 	.word	index@(_ZN4mmha33masked_multihead_attention_kernelIfLi192ELi256ELi4ELi64ELi64ELb0ELb0EEEv26Multihead_attention_paramsIT_XT5_EE)
        /*0008*/ 	.word	0x000000a8


	//----- nvinfo : EIATTR_FRAME_SIZE
	.align		4
.L_27:
        /*000c*/ 	.byte	0x04, 0x11
        /*000e*/ 	.short	(.L_29 - .L_28)
	.align		4
.L_28:
        /*0010*/ 	.word	index@($__internal_19_$__cuda_sm70_shflsync_bfly_p)
        /*0014*/ 	.word	0x00000000


	//----- nvinfo : EIATTR_FRAME_SIZE
	.align		4
.L_29:
        /*0018*/ 	.byte	0x04, 0x11
        /*001a*/ 	.short	(.L_31 - .L_30)
	.align		4
.L_30:
        /*001c*/ 	.word	index@(_ZN4mmha33masked_multihead_attention_kernelIfLi192ELi256ELi4ELi64ELi64ELb0ELb0EEEv26Multihead_attention_paramsIT_XT5_EE)
        /*0020*/ 	.word	0x00000000


	//----- nvinfo : EIATTR_REGCOUNT
	.align		4
.L_31:
        /*0024*/ 	.byte	0x04, 0x2f
        /*0026*/ 	.short	(.L_33 - .L_32)
	.align		4
.L_32:
        /*0028*/ 	.word	index@(_ZN4mmha33masked_multihead_attention_kernelIfLi192ELi256ELi2ELi64ELi128ELb0ELb0EEEv26Multihead_attention_paramsIT_XT5_EE)
        /*002c*/ 	.word	0x000000ff


	//----- nvinfo : EIATTR_FRAME_SIZE
	.align		4
.L_33:
        /*0030*/ 	.byte	0x04, 0x11
        /*0032*/ 	.short	(.L_35 - .L_34)
	.align		4
.L_34:
        /*0034*/ 	.word	index@($__internal_18_$__cuda_sm70_shflsync_bfly_p)
        /*0038*/ 	.word	0x00000000


	//----- nvinfo : EIATTR_FRAME_SIZE
	.align		4
.L_35:
        /*003c*/ 	.byte	0x04, 0x11
        /*003e*/ 	.short	(.L_37 - .L_36)
	.align		4
.L_36:
        /*0040*/ 	.word	index@(_ZN4mmha33masked_multihead_attention_kernelIfLi192ELi256ELi2ELi64ELi128ELb0ELb0EEEv26Multihead_attention_paramsIT_XT5_EE)
        /*0044*/ 	.word	0x00000078


	//----- nvinfo : EIATTR_REGCOUNT
	.align		4
.L_37:
        /*0048*/ 	.byte	0x04, 0x2f
        /*004a*/ 	.short	(.L_39 - .L_38)
	.align		4
.L_38:
        /*004c*/ 	.word	index@(_ZN4mmha33masked_multihead_attention_kernelIfLi192ELi256ELi1ELi64ELi256ELb0ELb0EEEv26Multihead_attention_paramsIT_XT5_EE)
        /*0050*/ 	.word	0x000000ff


	//----- nvinfo : EIATTR_FRAME_SIZE
	.align		4
.L_39:
        /*0054*/ 	.byte	0x04, 0x11
        /*0056*/ 	.short	(.L_41 - .L_40)
	.align		4
.L_40:
        /*0058*/ 	.word	index@(_ZN4mmha33masked_multihead_attention_kernelIfLi192ELi256ELi1ELi64ELi256ELb0ELb0EEEv26Multihead_attention_paramsIT_XT5_EE)
        /*005c*/ 	.word	0x00000480


	//----- nvinfo : EIATTR_REGCOUNT
	.align		4
.L_41:
        /*0060*/ 	.byte	0x04, 0x2f
        /*0062*/ 	.short	(.L_43 - .L_42)
	.align		4
.L_42:
        /*0064*/ 	.word	index@(_ZN4mmha33masked_multihead_attention_kernelIfLi192ELi256ELi4ELi64ELi64ELb0ELb1EEEv26Multihead_attention_paramsIT_XT5_EE)
        /*0068*/ 	.word	0x000000a7


	//----- nvinfo : EIATTR_FRAME_SIZE
	.align		4
.L_43:
        /*006c*/ 	.byte	0x04, 0x11
        /*006e*/ 	.short	(.L_45 - .L_44)
	.align		4
.L_44:
        /*0070*/ 	.word	index@($__internal_17_$__cuda_sm70_shflsync_bfly_p)
        /*0074*/ 	.word	0x00000000


	//----- nvinfo : EIATTR_FRAME_SIZE
	.align		4
.L_45:
        /*0078*/ 	.byte	0x04, 0x11
        /*007a*/ 	.short	(.L_47 - .L_46)
	.align		4
.L_46:
        /*007c*/ 	.word	index@(_ZN4mmha33masked_multihead_attention_kernelIfLi192ELi256ELi4ELi64ELi64ELb0ELb1EEEv26Multihead_attention_paramsIT_XT5_EE)
        /*0080*/ 	.word	0x00000000


	//----- nvinfo : EIATTR_REGCOUNT
	.align		4
.L_47:
        /*0084*/ 	.byte	0x04, 0x2f
        /*0086*/ 	.short	(.L_49 - .L_48)
	.align		4
.L_48:
        /*0088*/ 	.word	index@(_ZN4mmha33masked_multihead_attention_kernelIfLi192ELi256ELi2ELi64ELi128ELb0ELb1EEEv26Multihead_attention_paramsIT_XT5_EE)
        /*008c*/ 	.word	0x000000ff


	//----- nvinfo : EIATTR_FRAME_SIZE
	.align		4
.L_49:
        /*0090*/ 	.byte	0x04, 0x11
        /*0092*/ 	.short	(.L_51 - .L_50)
	.align		4
.L_50:
        /*0094*/ 	.word	index@($__internal_16_$__cuda_sm70_shflsync_bfly_p)
        /*0098*/ 	.word	0x00000000


	//----- nvinfo : EIATTR_FRAME_SIZE
	.align		4
.L_51:
        /*009c*/ 	.byte	0x04, 0x11
        /*009e*/ 	.short	(.L_53 - .L_52)
	.align		4
.L_52:
        /*00a0*/ 	.word	index@(_ZN4mmha33masked_multihead_attention_kernelIfLi192ELi256ELi2ELi64ELi128ELb0ELb1EEEv26Multihead_attention_paramsIT_XT5_EE)
        /*00a4*/ 	.word	0x00000080


	//----- nvinfo : EIATTR_REGCOUNT
	.align		4
.L_53:
        /*00a8*/ 	.byte	0x04, 0x2f
        /*00aa*/ 	.short	(.L_55 - .L_54)
	.align		4
.L_54:
        /*00ac*/ 	.word	index@(_ZN4mmha33masked_multihead_attention_kernelIfLi192ELi256ELi1ELi64ELi256ELb0ELb1EEEv26Multihead_attention_paramsIT_XT5_EE)
        /*00b0*/ 	.word	0x000000ff


	//----- nvinfo : EIATTR_FRAME_SIZE
	.align		4
.L_55:
        /*00b4*/ 	.byte	0x04, 0x11
        /*00b6*/ 	.short	(.L_57 - .L_56)
	.align		4
.L_56:
        /*00b8*/ 	.word	index@(_ZN4mmha33masked_multihead_attention_kernelIfLi192ELi256ELi1ELi64ELi256ELb0ELb1EEEv26Multihead_attention_paramsIT_XT5_EE)
        /*00bc*/ 	.word	0x000004a0


	//----- nvinfo : EIATTR_REGCOUNT
	.align		4
.L_57:
        /*00c0*/ 	.byte	0x04, 0x2f
        /*00c2*/ 	.short	(.L_59 - .L_58)
	.align		4
.L_58:
        /*00c4*/ 	.word	index@(_ZN4mmha33masked_multihead_attention_kernelItLi192ELi256ELi4ELi32ELi64ELb0ELb0EEEv26Multihead_attention_paramsIT_XT5_EE)
        /*00c8*/ 	.word	0x00000060


	//----- nvinfo : EIATTR_FRAME_SIZE
	.align		4
.L_59:
        /*00cc*/ 	.byte	0x04, 0x11
        /*00ce*/ 	.short	(.L_61 - .L_60)
	.align		4
.L_60:
        /*00d0*/ 	.word	index@($__internal_15_$__cuda_sm70_shflsync_bfly_p)
        /*00d4*/ 	.word	0x00000000


	//----- nvinfo : EIATTR_FRAME_SIZE
	.align		4
.L_61:
        /*00d8*/ 	.byte	0x04, 0x11
        /*00da*/ 	.short	(.L_63 - .L_62)
	.align		4
.L_62:
        /*00dc*/ 	.word	index@(_ZN4mmha33masked_multihead_attention_kernelItLi192ELi256ELi4ELi32ELi64ELb0ELb0EEEv26Multihead_attention_paramsIT_XT5_EE)
        /*00e0*/ 	.word	0x00000000


	//----- nvinfo : EIATTR_REGCOUNT
	.align		4
.L_63:
        /*00e4*/ 	.byte	0x04, 0x2f
        /*00e6*/ 	.short	(.L_65 - .L_64)
	.align		4
.L_64:
        /*00e8*/ 	.word	index@(_ZN4mmha33masked_multihead_attention_kernelItLi192ELi256ELi2ELi32ELi128ELb0ELb0EEEv26Multihead_attention_paramsIT_XT5_EE)
        /*00ec*/ 	.word	0x000000a7


	//----- nvinfo : EIATTR_FRAME_SIZE
	.align		4
.L_65:
        /*00f0*/ 	.byte	0x04, 0x11
        /*00f2*/ 	.short	(.L_67 - .L_66)
	.align		4
.L_66:
        /*00f4*/ 	.word	index@($__internal_14_$__cuda_sm70_shflsync_bfly_p)
        /*00f8*/ 	.word	0x00000000


	//----- nvinfo : EIATTR_FRAME_SIZE
	.align		4
.L_67:
        /*00fc*/ 	.byte	0x04, 0x11
        /*00fe*/ 	.short	(.L_69 - .L_68)
	.align		4
.L_68:
        /*0100*/ 	.word	index@(_ZN4mmha33masked_multihead_attention_kernelItLi192ELi256ELi2ELi32ELi128ELb0ELb0EEEv26Multihead_attention_paramsIT_XT5_EE)
        /*0104*/ 	.word	0x00000000


	//----- nvinfo : EIATTR_REGCOUNT
	.align		4
.L_69:
        /*0108*/ 	.byte	0x04, 0x2f
        /*010a*/ 	.short	(.L_71 - .L_70)
	.align		4
.L_70:
        /*010c*/ 	.word	index@(_ZN4mmha33masked_multihead_attention_kernelItLi192ELi256ELi1ELi32ELi256ELb0ELb0EEEv26Multihead_attention_paramsIT_XT5_EE)
        /*0110*/ 	.word	0x000000ff


	//----- nvinfo : EIATTR_FRAME_SIZE
	.align		4
.L_71:
        /*0114*/ 	.byte	0x04, 0x11
        /*0116*/ 	.short	(.L_73 - .L_72)
	.align		4
.L_72:
        /*0118*/ 	.word	index@($__internal_13_$__cuda_sm70_shflsync_bfly_p)
        /*011c*/ 	.word	0x00000000


	//----- nvinfo : EIATTR_FRAME_SIZE
	.align		4
.L_73:
        /*0120*/ 	.byte	0x04, 0x11
        /*0122*/ 	.short	(.L_75 - .L_74)
	.align		4
.L_74:
        /*0124*/ 	.word	index@(_ZN4mmha33masked_multihead_attention_kernelItLi192ELi256ELi1ELi32ELi256ELb0ELb0EEEv26Multihead_attention_paramsIT_XT5_EE)
        /*0128*/ 	.word	0x00000048


	//----- nvinfo : EIATTR_REGCOUNT
	.align		4
.L_75:
        /*012c*/ 	.byte	0x04, 0x2f
        /*012e*/ 	.short	(.L_77 - .L_76)
	.align		4
.L_76:
        /*0130*/ 	.word	index@(_ZN4mmha33masked_multihead_attention_kernelItLi192ELi256ELi4ELi32ELi64ELb0ELb1EEEv26Multihead_attention_paramsIT_XT5_EE)
        /*0134*/ 	.word	0x0000006b


	//----- nvinfo : EIATTR_FRAME_SIZE
	.align		4
.L_77:
        /*0138*/ 	.byte	0x04, 0x11
        /*013a*/ 	.short	(.L_79 - .L_78)
	.align		4
.L_78:
        /*013c*/ 	.word	index@($__internal_12_$__cuda_sm70_shflsync_bfly_p)
        /*0140*/ 	.word	0x00000000


	//----- nvinfo : EIATTR_FRAME_SIZE
	.align		4
.L_79:
        /*0144*/ 	.byte	0x04, 0x11
        /*0146*/ 	.short	(.L_81 - .L_80)
	.align		4
.L_80:
        /*0148*/ 	.word	index@(_ZN4mmha33masked_multihead_attention_kernelItLi192ELi256ELi4ELi32ELi64ELb0ELb1EEEv26Multihead_attention_paramsIT_XT5_EE)
        /*014c*/ 	.word	0x00000000


	//----- nvinfo : EIATTR_REGCOUNT
	.align		4
.L_81:
        /*0150*/ 	.byte	0x04, 0x2f
        /*0152*/ 	.short	(.L_83 - .L_82)
	.align		4
.L_82:
        /*0154*/ 	.word	index@(_ZN4mmha33masked_multihead_attention_kernelItLi192ELi256ELi2ELi32ELi128ELb0ELb1EEEv26Multihead_attention_paramsIT_XT5_EE)
        /*0158*/ 	.word	0x000000a7


	//----- nvinfo : EIATTR_FRAME_SIZE
	.align		4
.L_83:
        /*015c*/ 	.byte	0x04, 0x11
        /*015e*/ 	.short	(.L_85 - .L_84)
	.align		4
.L_84:
        /*0160*/ 	.word	index@($__internal_11_$__cuda_sm70_shflsync_bfly_p)
        /*0164*/ 	.word	0x00000000


	//----- nvinfo : EIATTR_FRAME_SIZE
	.align		4
.L_85:
        /*0168*/ 	.byte	0x04, 0x11
        /*016a*/ 	.short	(.L_87 - .L_86)
	.align		4
.L_86:
        /*016c*/ 	.word	index@(_ZN4mmha33masked_multihead_attention_kernelItLi192ELi256ELi2ELi32ELi128ELb0ELb1EEEv26Multihead_attention_paramsIT_XT5_EE)
        /*0170*/ 	.word	0x00000000


	//----- nvinfo : EIATTR_REGCOUNT
	.align		4
.L_87:
        /*0174*/ 	.byte	0x04, 0x2f
        /*0176*/ 	.short	(.L_89 - .L_88)
	.align		4
.L_88:
        /*0178*/ 	.word	index@(_ZN4mmha33masked_multihead_attention_kernelItLi192ELi256ELi1ELi32ELi256ELb0ELb1EEEv26Multihead_attention_paramsIT_XT5_EE)
        /*017c*/ 	.word	0x000000ff


	//----- nvinfo : EIATTR_FRAME_SIZE
	.align		4
.L_89:
        /*0180*/ 	.byte	0x04, 0x11
        /*0182*/ 	.short	(.L_91 - .L_90)
	.align		4
.L_90:
        /*0184*/ 	.word	index@($__internal_10_$__cuda_sm70_shflsync_bfly_p)
        /*0188*/ 	.word	0x00000000


	//----- nvinfo : EIATTR_FRAME_SIZE
	.align		4
.L_91:
        /*018c*/ 	.byte	0x04, 0x11
        /*018e*/ 	.short	(.L_93 - .L_92)
	.align		4
.L_92:
        /*0190*/ 	.word	index@(_ZN4mmha33masked_multihead_attention_kernelItLi192ELi256ELi1ELi32ELi256ELb0ELb1EEEv26Multihead_attention_paramsIT_XT5_EE)
        /*0194*/ 	.word	0x00000040


	//----- nvinfo : EIATTR_REGCOUNT
	.align		4
.L_93:
        /*0198*/ 	.byte	0x04, 0x2f
        /*019a*/ 	.short	(.L_95 - .L_94)
	.align		4
.L_94:
        /*019c*/ 	.word	index@(_ZN4mmha33masked_multihead_attention_kernelIfLi192ELi256ELi4ELi64ELi64ELb1ELb0EEEv26Multihead_attention_paramsIT_XT5_EE)
        /*01a0*/ 	.word	0x000000f4


	//----- nvinfo : EIATTR_FRAME_SIZE
	.align		4
.L_95:
        /*01a4*/ 	.byte	0x04, 0x11
        /*01a6*/ 	.short	(.L_97 - .L_96)
	.align		4
.L_96:
        /*01a8*/ 	.word	index@($__internal_9_$__cuda_sm70_shflsync_bfly_p)
        /*01ac*/ 	.word	0x00000000


	//----- nvinfo : EIATTR_FRAME_SIZE
	.align		4
.L_97:
        /*01b0*/ 	.byte	0x04, 0x11
        /*01b2*/ 	.short	(.L_99 - .L_98)
	.align		4
.L_98:
        /*01b4*/ 	.word	index@(_ZN4mmha33masked_multihead_attention_kernelIfLi192ELi256ELi4ELi64ELi64ELb1ELb0EEEv26Multihead_attention_paramsIT_XT5_EE)
        /*01b8*/ 	.word	0x00000000


	//----- nvinfo : EIATTR_REGCOUNT
	.align		4
.L_99:
        /*01bc*/ 	.byte	0x04, 0x2f
        /*01be*/ 	.short	(.L_101 - .L_100)
	.align		4
.L_100:
        /*01c0*/ 	.word	index@(_ZN4mmha33masked_multihead_attention_kernelIfLi192ELi256ELi2ELi64ELi128ELb1ELb0EEEv26Multihead_attention_paramsIT_XT5_EE)
        /*01c4*/ 	.word	0x000000ff


	//----- nvinfo : EIATTR_FRAME_SIZE
	.align		4
.L_101:
        /*01c8*/ 	.byte	0x04, 0x11
        /*01ca*/ 	.short	(.L_103 - .L_102)
	.align		4
.L_102:
        /*01cc*/ 	.word	index@($__internal_8_$__cuda_sm70_shflsync_bfly_p)
        /*01d0*/ 	.word	0x00000000


	//----- nvinfo : EIATTR_FRAME_SIZE
	.align		4
.L_103:
        /*01d4*/ 	.byte	0x04, 0x11
        /*01d6*/ 	.short	(.L_105 - .L_104)
	.align		4
.L_104:
        /*01d8*/ 	.word	index@(_ZN4mmha33masked_multihead_attention_kernelIfLi192ELi256ELi2ELi64ELi128ELb1ELb0EEEv26Multihead_attention_paramsIT_XT5_EE)
        /*01dc*/ 	.word	0x000002c0


	//----- nvinfo : EIATTR_REGCOUNT
	.align		4
.L_105:
        /*01e0*/ 	.byte	0x04, 0x2f
        /*01e2*/ 	.short	(.L_107 - .L_106)
	.align		4
.L_106:
        /*01e4*/ 	.word	index@(_ZN4mmha33masked_multihead_attention_kernelIfLi192ELi256ELi1ELi64ELi256ELb1ELb0EEEv26Multihead_attention_paramsIT_XT5_EE)
        /*01e8*/ 	.word	0x000000ff


	//----- nvinfo : EIATTR_FRAME_SIZE
	.align		4
.L_107:
        /*01ec*/ 	.byte	0x04, 0x11
        /*01ee*/ 	.short	(.L_109 - .L_108)
	.align		4
.L_108:
        /*01f0*/ 	.word	index@(_ZN4mmha33masked_multihead_attention_kernelIfLi192ELi256ELi1ELi64ELi256ELb1ELb0EEEv26Multihead_attention_paramsIT_XT5_EE)
        /*01f4*/ 	.word	0x00000820


	//----- nvinfo : EIATTR_REGCOUNT
	.align		4
.L_109:
        /*01f8*/ 	.byte	0x04, 0x2f
        /*01fa*/ 	.short	(.L_111 - .L_110)
	.align		4
.L_110:
        /*01fc*/ 	.word	index@(_ZN4mmha33masked_multihead_attention_kernelIfLi192ELi256ELi4ELi64ELi64ELb1ELb1EEEv26Multihead_attention_paramsIT_XT5_EE)
        /*0200*/ 	.word	0x000000f2


	//----- nvinfo : EIATTR_FRAME_SIZE
	.align		4
.L_111:
        /*0204*/ 	.byte	0x04, 0x11
        /*0206*/ 	.short	(.L_113 - .L_112)
	.align		4
.L_112:
        /*0208*/ 	.word	index@($__internal_7_$__cuda_sm70_shflsync_bfly_p)
        /*020c*/ 	.word	0x00000000


	//----- nvinfo : EIATTR_FRAME_SIZE
	.align		4
.L_113:
        /*0210*/ 	.byte	0x04, 0x11
        /*0212*/ 	.short	(.L_115 - .L_114)
	.align		4
.L_114:
        /*0214*/ 	.word	index@(_ZN4mmha33masked_multihead_attention_kernelIfLi192ELi256ELi4ELi64ELi64ELb1ELb1EEEv26Multihead_attention_paramsIT_XT5_EE)
        /*0218*/ 	.word	0x00000000


	//----- nvinfo : EIATTR_REGCOUNT
	.align		4
.L_115:
        /*021c*/ 	.byte	0x04, 0x2f
        /*021e*/ 	.short	(.L_117 - .L_116)
	.align		4
.L_116:
        /*0220*/ 	.word	index@(_ZN4mmha33masked_multihead_attention_kernelIfLi192ELi256ELi2ELi64ELi128ELb1ELb1EEEv26Multihead_attention_paramsIT_XT5_EE)
        /*0224*/ 	.word	0x000000ff


	//----- nvinfo : EIATTR_FRAME_SIZE
	.align		4
.L_117:
        /*0228*/ 	.byte	0x04, 0x11
        /*022a*/ 	.short	(.L_119 - .L_118)
	.align		4
.L_118:
        /*022c*/ 	.word	index@($__internal_6_$__cuda_sm70_shflsync_bfly_p)
        /*0230*/ 	.word	0x00000000


	//----- nvinfo : EIATTR_FRAME_SIZE
	.align		4
.L_119:
        /*0234*/ 	.byte	0x04, 0x11
        /*0236*/ 	.short	(.L_121 - .L_120)
	.align		4
.L_120:
        /*0238*/ 	.word	index@(_ZN4mmha33masked_multihead_attention_kernelIfLi192ELi256ELi2ELi64ELi128ELb1ELb1EEEv26Multihead_attention_paramsIT_XT5_EE)
        /*023c*/ 	.word	0x000002c0


	//----- nvinfo : EIATTR_REGCOUNT
	.align		4
.L_121:
        /*0240*/ 	.byte	0x04, 0x2f
        /*0242*/ 	.short	(.L_123 - .L_122)
	.align		4
.L_122:
        /*0244*/ 	.word	index@(_ZN4mmha33masked_multihead_attention_kernelIfLi192ELi256ELi1ELi64ELi256ELb1ELb1EEEv26Multihead_attention_paramsIT_XT5_EE)
        /*0248*/ 	.word	0x000000ff


	//----- nvinfo : EIATTR_FRAME_SIZE
	.align		4
.L_123:
        /*024c*/ 	.byte	0x04, 0x11
        /*024e*/ 	.short	(.L_125 - .L_124)
	.align		4
.L_124:
        /*0250*/ 	.word	index@(_ZN4mmha33masked_multihead_attention_kernelIfLi192ELi256ELi1ELi64ELi256ELb1ELb1EEEv26Multihead_attention_paramsIT_XT5_EE)
        /*0254*/ 	.word	0x00000820


	//----- nvinfo : EIATTR_REGCOUNT
	.align		4
.L_125:
        /*0258*/ 	.byte	0x04, 0x2f
        /*025a*/ 	.short	(.L_127 - .L_126)
	.align		4
.L_126:
        /*025c*/ 	.word	index@(_ZN4mmha33masked_multihead_attention_kernelItLi192ELi256ELi4ELi32ELi64ELb1ELb0EEEv26Multihead_attention_paramsIT_XT5_EE)
        /*0260*/ 	.word	0x00000084


	//----- nvinfo : EIATTR_FRAME_SIZE
	.align		4
.L_127:
        /*0264*/ 	.byte	0x04, 0x11
        /*0266*/ 	.short	(.L_129 - .L_128)
	.align		4
.L_128:
        /*0268*/ 	.word	index@($__internal_5_$__cuda_sm70_shflsync_bfly_p)
        /*026c*/ 	.word	0x00000000


	//----- nvinfo : EIATTR_FRAME_SIZE
	.align		4
.L_129:
        /*0270*/ 	.byte	0x04, 0x11
        /*0272*/ 	.short	(.L_131 - .L_130)
	.align		4
.L_130:
        /*0274*/ 	.word	index@(_ZN4mmha33masked_multihead_attention_kernelItLi192ELi256ELi4ELi32ELi64ELb1ELb0EEEv26Multihead_attention_paramsIT_XT5_EE)
        /*0278*/ 	.word	0x00000000


	//----- nvinfo : EIATTR_REGCOUNT
	.align		4
.L_131:
        /*027c*/ 	.byte	0x04, 0x2f
        /*027e*/ 	.short	(.L_133 - .L_132)
	.align		4
.L_132:
        /*0280*/ 	.word	index@(_ZN4mmha33masked_multihead_attention_kernelItLi192ELi256ELi2ELi32ELi128ELb1ELb0EEEv26Multihead_attention_paramsIT_XT5_EE)
        /*0284*/ 	.word	0x000000e5


	//----- nvinfo : EIATTR_FRAME_SIZE
	.align		4
.L_133:
        /*0288*/ 	.byte	0x04, 0x11
        /*028a*/ 	.short	(.L_135 - .L_134)
	.align		4
.L_134:
        /*028c*/ 	.word	index@($__internal_4_$__cuda_sm70_shflsync_bfly_p)
        /*0290*/ 	.word	0x00000000


	//----- nvinfo : EIATTR_FRAME_SIZE
	.align		4
.L_135:
        /*0294*/ 	.byte	0x04, 0x11
        /*0296*/ 	.short	(.L_137 - .L_136)
	.align		4
.L_136:
        /*0298*/ 	.word	index@(_ZN4mmha33masked_multihead_attention_kernelItLi192ELi256ELi2ELi32ELi128ELb1ELb0EEEv26Multihead_attention_paramsIT_XT5_EE)
        /*029c*/ 	.word	0x00000000


	//----- nvinfo : EIATTR_REGCOUNT
	.align		4
.L_137:
        /*02a0*/ 	.byte	0x04, 0x2f
        /*02a2*/ 	.short	(.L_139 - .L_138)
	.align		4
.L_138:
        /*02a4*/ 	.word	index@(_ZN4mmha33masked_multihead_attention_kernelItLi192ELi256ELi1ELi32ELi256ELb1ELb0EEEv26Multihead_attention_paramsIT_XT5_EE)
        /*02a8*/ 	.word	0x000000ff


	//----- nvinfo : EIATTR_FRAME_SIZE
	.align		4
.L_139:
        /*02ac*/ 	.byte	0x04, 0x11
        /*02ae*/ 	.short	(.L_141 - .L_140)
	.align		4
.L_140:
        /*02b0*/ 	.word	index@($__internal_3_$__cuda_sm70_shflsync_bfly_p)
        /*02b4*/ 	.word	0x00000000


	//----- nvinfo : EIATTR_FRAME_SIZE
	.align		4
.L_141:
        /*02b8*/ 	.byte	0x04, 0x11
        /*02ba*/ 	.short	(.L_143 - .L_142)
	.align		4
.L_142:
        /*02bc*/ 	.word	index@(_ZN4mmha33masked_multihead_attention_kernelItLi192ELi256ELi1ELi32ELi256ELb1ELb0EEEv26Multihead_attention_paramsIT_XT5_EE)
        /*02c0*/ 	.word	0x000002c8


	//----- nvinfo : EIATTR_REGCOUNT
	.align		4
.L_143:
        /*02c4*/ 	.byte	0x04, 0x2f
        /*02c6*/ 	.short	(.L_145 - .L_144)
	.align		4
.L_144:
        /*02c8*/ 	.word	index@(_ZN4mmha33masked_multihead_attention_kernelItLi192ELi256ELi4ELi32ELi64ELb1ELb1EEEv26Multihead_attention_paramsIT_XT5_EE)
        /*02cc*/ 	.word	0x00000088


	//----- nvinfo : EIATTR_FRAME_SIZE
	.align		4
.L_145:
        /*02d0*/ 	.byte	0x04, 0x11
        /*02d2*/ 	.short	(.L_147 - .L_146)
	.align		4
.L_146:
        /*02d4*/ 	.word	index@($__internal_2_$__cuda_sm70_shflsync_bfly_p)
        /*02d8*/ 	.word	0x00000000


	//----- nvinfo : EIATTR_FRAME_SIZE
	.align		4
.L_147:
        /*02dc*/ 	.byte	0x04, 0x11
        /*02de*/ 	.short	(.L_149 - .L_148)
	.align		4
.L_148:
        /*02e0*/ 	.word	index@(_ZN4mmha33masked_multihead_attention_kernelItLi192ELi256ELi4ELi32ELi64ELb1ELb1EEEv26Multihead_attention_paramsIT_XT5_EE)
        /*02e4*/ 	.word	0x00000000


	//----- nvinfo : EIATTR_REGCOUNT
	.align		4
.L_149:
        /*02e8*/ 	.byte	0x04, 0x2f
        /*02ea*/ 	.short	(.L_151 - .L_150)
	.align		4
.L_150:
        /*02ec*/ 	.word	index@(_ZN4mmha33masked_multihead_attention_kernelItLi192ELi256ELi2ELi32ELi128ELb1ELb1EEEv26Multihead_attention_paramsIT_XT5_EE)
        /*02f0*/ 	.word	0x000000e7


	//----- nvinfo : EIATTR_FRAME_SIZE
	.align		4
.L_151:
        /*02f4*/ 	.byte	0x04, 0x11
        /*02f6*/ 	.short	(.L_153 - .L_152)
	.align		4
.L_152:
        /*02f8*/ 	.word	index@($__internal_1_$__cuda_sm70_shflsync_bfly_p)
        /*02fc*/ 	.word	0x00000000


	//----- nvinfo : EIATTR_FRAME_SIZE
	.align		4
.L_153:
        /*0300*/ 	.byte	0x04, 0x11
        /*0302*/ 	.short	(.L_155 - .L_154)
	.align		4
.L_154:
        /*0304*/ 	.word	index@(_ZN4mmha33masked_multihead_attention_kernelItLi192ELi256ELi2ELi32ELi128ELb1ELb1EEEv26Multihead_attention_paramsIT_XT5_EE)
        /*0308*/ 	.word	0x00000000


	//----- nvinfo : EIATTR_REGCOUNT
	.align		4
.L_155:
        /*030c*/ 	.byte	0x04, 0x2f
        /*030e*/ 	.short	(.L_157 - .L_156)
	.align		4
.L_156:
        /*0310*/ 	.word	index@(_ZN4mmha33masked_multihead_attention_kernelItLi192ELi256ELi1ELi32ELi256ELb1ELb1EEEv26Multihead_attention_paramsIT_XT5_EE)
        /*0314*/ 	.word	0x000000ff


	//----- nvinfo : EIATTR_FRAME_SIZE
	.align		4
.L_157:
        /*0318*/ 	.byte	0x04, 0x11
        /*031a*/ 	.short	(.L_159 - .L_158)
	.align		4
.L_158:
        /*031c*/ 	.word	index@($__internal_0_$__cuda_sm70_shflsync_bfly_p)
        /*0320*/ 	.word	0x00000000


	//----- nvinfo : EIATTR_FRAME_SIZE
	.align		4
.L_159:
        /*0324*/ 	.byte	0x04, 0x11
        /*0326*/ 	.short	(.L_161 - .L_160)
	.align		4
.L_160:
        /*0328*/ 	.word	index@(_ZN4mmha33masked_multihead_attention_kernelItLi192ELi256ELi1ELi32ELi256ELb1ELb1EEEv26Multihead_attention_paramsIT_XT5_EE)
        /*032c*/ 	.word	0x000002b8


	//----- nvinfo : EIATTR_MIN_STACK_SIZE
	.align		4
.L_161:
        /*0330*/ 	.byte	0x04, 0x12
        /*0332*/ 	.short	(.L_163 - .L_162)
	.align		4
.L_162:
        /*0334*/ 	.word	index@(_ZN4mmha33masked_multihead_attention_kernelItLi192ELi256ELi1ELi32ELi256ELb1ELb1EEEv26Multihead_attention_paramsIT_XT5_EE)
        /*0338*/ 	.word	0x000002b8


	//----- nvinfo : EIATTR_MIN_STACK_SIZE
	.align		4
.L_163:
        /*033c*/ 	.byte	0x04, 0x12
        /*033e*/ 	.short	(.L_165 - .L_164)
	.align		4
.L_164:
        /*0340*/ 	.word	index@(_ZN4mmha33masked_multihead_attention_kernelItLi192ELi256ELi2ELi32ELi128ELb1ELb1EEEv26Multihead_attention_paramsIT_XT5_EE)
        /*0344*/ 	.word	0x00000000


	//----- nvinfo : EIATTR_MIN_STACK_SIZE
	.align		4
.L_165:
        /*0348*/ 	.byte	0x04, 0x12
        /*034a*/ 	.short	(.L_167 - .L_166)
	.align		4
.L_166:
        /*034c*/ 	.word	index@(_ZN4mmha33masked_multihead_attention_kernelItLi192ELi256ELi4ELi32ELi64ELb1ELb1EEEv26Multihead_attention_paramsIT_XT5_EE)
        /*0350*/ 	.word	0x00000000


	//----- nvinfo : EIATTR_MIN_STACK_SIZE
	.align		4
.L_167:
        /*0354*/ 	.byte	0x04, 0x12
        /*0356*/ 	.short	(.L_169 - .L_168)
	.align		4
.L_168:
        /*0358*/ 	.word	index@(_ZN4mmha33masked_multihead_attention_kernelItLi192ELi256ELi1ELi32ELi256ELb1ELb0EEEv26Multihead_attention_paramsIT_XT5_EE)
        /*035c*/ 	.word	0x000002c8


	//----- nvinfo : EIATTR_MIN_STACK_SIZE
	.align		4
.L_169:
        /*0360*/ 	.byte	0x04, 0x12
        /*0362*/ 	.short	(.L_171 - .L_170)
	.align		4
.L_170:
        /*0364*/ 	.word	index@(_ZN4mmha33masked_multihead_attention_kernelItLi192ELi256ELi2ELi32ELi128ELb1ELb0EEEv26Multihead_attention_paramsIT_XT5_EE)
        /*0368*/ 	.word	0x00000000


	//----- nvinfo : EIATTR_MIN_STACK_SIZE
	.align		4
.L_171:
        /*036c*/ 	.byte	0x04, 0x12
        /*036e*/ 	.short	(.L_173 - .L_172)
	.align		4
.L_172:
        /*0370*/ 	.word	index@(_ZN4mmha33masked_multihead_attention_kernelItLi192ELi256ELi4ELi32ELi64ELb1ELb0EEEv26Multihead_attention_paramsIT_XT5_EE)
        /*0374*/ 	.word	0x00000000


	//----- nvinfo : EIATTR_MIN_STACK_SIZE
	.align		4
.L_173:
        /*0378*/ 	.byte	0x04, 0x12
        /*037a*/ 	.short	(.L_175 - .L_174)
	.align		4
.L_174:
        /*037c*/ 	.word	index@(_ZN4mmha33masked_multihead_attention_kernelIfLi192ELi256ELi1ELi64ELi256ELb1ELb1EEEv26Multihead_attention_paramsIT_XT5_EE)
        /*0380*/ 	.word	0x00000820


	//----- nvinfo : EIATTR_MIN_STACK_SIZE
	.align		4
.L_175:
        /*0384*/ 	.byte	0x04, 0x12
        /*0386*/ 	.short	(.L_177 - .L_176)
	.align		4
.L_176:
        /*0388*/ 	.word	index@(_ZN4mmha33masked_multihead_attention_kernelIfLi192ELi256ELi2ELi64ELi128ELb1ELb1EEEv26Multihead_attention_paramsIT_XT5_EE)
        /*038c*/ 	.word	0x000002c0


	//----- nvinfo : EIATTR_MIN_STACK_SIZE
	.align		4
.L_177:
        /*0390*/ 	.byte	0x04, 0x12
        /*0392*/ 	.short	(.L_179 - .L_178)
	.align		4
.L_178:
        /*0394*/ 	.word	index@(_ZN4mmha33masked_multihead_attention_kernelIfLi192ELi256ELi4ELi64ELi64ELb1ELb1EEEv26Multihead_attention_paramsIT_XT5_EE)
        /*0398*/ 	.word	0x00000000


	//----- nvinfo : EIATTR_MIN_STACK_SIZE
	.align		4
.L_179:
        /*039c*/ 	.byte	0x04, 0x12
        /*039e*/ 	.short	(.L_181 - .L_180)
	.align		4
.L_180:
        /*03a0*/ 	.word	index@(_ZN4mmha33masked_multihead_attention_kernelIfLi192ELi256ELi1ELi64ELi256ELb1ELb0EEEv26Multihead_attention_paramsIT_XT5_EE)
        /*03a4*/ 	.word	0x00000820


	//----- nvinfo : EIATTR_MIN_STACK_SIZE
	.align		4
.L_181:
        /*03a8*/ 	.byte	0x04, 0x12
        /*03aa*/ 	.short	(.L_183 - .L_182)
	.align		4
.L_182:
        /*03ac*/ 	.word	index@(_ZN4mmha33masked_multihead_attention_kernelIfLi192ELi256ELi2ELi64ELi128ELb1ELb0EEEv26Multihead_attention_paramsIT_XT5_EE)
        /*03b0*/ 	.word	0x000002c0


	//----- nvinfo : EIATTR_MIN_STACK_SIZE
	.align		4
.L_183:
        /*03b4*/ 	.byte	0x04, 0x12
        /*03b6*/ 	.short	(.L_185 - .L_184)
	.align		4
.L_184:
        /*03b8*/ 	.word	index@(_ZN4mmha33masked_multihead_attention_kernelIfLi192ELi256ELi4ELi64ELi64ELb1ELb0EEEv26Multihead_attention_paramsIT_XT5_EE)
        /*03bc*/ 	.word	0x00000000


	//----- nvinfo : EIATTR_MIN_STACK_SIZE
	.align		4
.L_185:
        /*03c0*/ 	.byte	0x04, 0x12
        /*03c2*/ 	.short	(.L_187 - .L_186)
	.align		4
.L_186:
        /*03c4*/ 	.word	index@(_ZN4mmha33masked_multihead_attention_kernelItLi192ELi256ELi1ELi32ELi256ELb0ELb1EEEv26Multihead_attention_paramsIT_XT5_EE)
        /*03c8*/ 	.word	0x00000040


	//----- nvinfo : EIATTR_MIN_STACK_SIZE
	.align		4
.L_187:
        /*03cc*/ 	.byte	0x04, 0x12
        /*03ce*/ 	.short	(.L_189 - .L_188)
	.align		4
.L_188:
        /*03d0*/ 	.word	index@(_ZN4mmha33masked_multihead_attention_kernelItLi192ELi256ELi2ELi32ELi128ELb0ELb1EEEv26Multihead_attention_paramsIT_XT5_EE)
        /*03d4*/ 	.word	0x00000000


	//----- nvinfo : EIATTR_MIN_STACK_SIZE
	.align		4
.L_189:
        /*03d8*/ 	.byte	0x04, 0x12
        /*03da*/ 	.short	(.L_191 - .L_190)
	.align		4
.L_190:
        /*03dc*/ 	.word	index@(_ZN4mmha33masked_multihead_attention_kernelItLi192ELi256ELi4ELi32ELi64ELb0ELb1EEEv26Multihead_attention_paramsIT_XT5_EE)
        /*03e0*/ 	.word	0x00000000


	//----- nvinfo : EIATTR_MIN_STACK_SIZE
	.align		4
.L_191:
        /*03e4*/ 	.byte	0x04, 0x12
        /*03e6*/ 	.short	(.L_193 - .L_192)
	.align		4
.L_192:
        /*03e8*/ 	.word	index@(_ZN4mmha33masked_multihead_attention_kernelItLi192ELi256ELi1ELi32ELi256ELb0ELb0EEEv26Multihead_attention_paramsIT_XT5_EE)
        /*03ec*/ 	.word	0x00000048


	//----- nvinfo : EIATTR_MIN_STACK_SIZE
	.align		4
.L_193:
        /*03f0*/ 	.byte	0x04, 0x12
        /*03f2*/ 	.short	(.L_195 - .L_194)
	.align		4
.L_194:
        /*03f4*/ 	.word	index@(_ZN4mmha33masked_multihead_attention_kernelItLi192ELi256ELi2ELi32ELi128ELb0ELb0EEEv26Multihead_attention_paramsIT_XT5_EE)
        /*03f8*/ 	.word	0x00000000


	//----- nvinfo : EIATTR_MIN_STACK_SIZE
	.align		4
.L_195:
        /*03fc*/ 	.byte	0x04, 0x12
        /*03fe*/ 	.short	(.L_197 - .L_196)
	.align		4
.L_196:
        /*0400*/ 	.word	index@(_ZN4mmha33masked_multihead_attention_kernelItLi192ELi256ELi4ELi32ELi64ELb0ELb0EEEv26Multihead_attention_paramsIT_XT5_EE)
        /*0404*/ 	.word	0x00000000


	//----- nvinfo : EIATTR_MIN_STACK_SIZE
	.align		4
.L_197:
        /*0408*/ 	.byte	0x04, 0x12
        /*040a*/ 	.short	(.L_199 - .L_198)
	.align		4
.L_198:
        /*040c*/ 	.word	index@(_ZN4mmha33masked_multihead_attention_kernelIfLi192ELi256ELi1ELi64ELi256ELb0ELb1EEEv26Multihead_attention_paramsIT_XT5_EE)
        /*0410*/ 	.word	0x000004a0


	//----- nvinfo : EIATTR_MIN_STACK_SIZE
	.align		4
.L_199:
        /*0414*/ 	.byte	0x04, 0x12
        /*0416*/ 	.short	(.L_201 - .L_200)
	.align		4
.L_200:
        /*0418*/ 	.word	index@(_ZN4mmha33masked_multihead_attention_kernelIfLi192ELi256ELi2ELi64ELi128ELb0ELb1EEEv26Multihead_attention_paramsIT_XT5_EE)
        /*041c*/ 	.word	0x00000080


	//----- nvinfo : EIATTR_MIN_STACK_SIZE
	.align		4
.L_201:
        /*0420*/ 	.byte	0x04, 0x12
        /*0422*/ 	.short	(.L_203 - .L_202)
	.align		4
.L_202:
        /*0424*/ 	.word	index@(_ZN4mmha33masked_multihead_attention_kernelIfLi192ELi256ELi4ELi64ELi64ELb0ELb1EEEv26Multihead_attention_paramsIT_XT5_EE)
        /*0428*/ 	.word	0x00000000


	//----- nvinfo : EIATTR_MIN_STACK_SIZE
	.align		4
.L_203:
        /*042c*/ 	.byte	0x04, 0x12
        /*042e*/ 	.short	(.L_205 - .L_204)
	.align		4
.L_204:
        /*0430*/ 	.word	index@(_ZN4mmha33masked_multihead_attention_kernelIfLi192ELi256ELi1ELi64ELi256ELb0ELb0EEEv26Multihead_attention_paramsIT_XT5_EE)
        /*0434*/ 	.word	0x00000480


	//----- nvinfo : EIATTR_MIN_STACK_SIZE
	.align		4
.L_205:
        /*0438*/ 	.byte	0x04, 0x12
        /*043a*/ 	.short	(.L_207 - .L_206)
	.align		4
.L_206:
        /*043c*/ 	.word	index@(_ZN4mmha33masked_multihead_attention_kernelIfLi192ELi256ELi2ELi64ELi128ELb0ELb0EEEv26Multihead_attention_paramsIT_XT5_EE)
        /*0440*/ 	.word	0x00000078


	//----- nvinfo : EIATTR_MIN_STACK_SIZE
	.align		4
.L_207:
        /*0444*/ 	.byte	0x04, 0x12
        /*0446*/ 	.short	(.L_209 - .L_208)
	.align		4
.L_208:
        /*0448*/ 	.word	index@(_ZN4mmha33masked_multihead_attention_kernelIfLi192ELi256ELi4ELi64ELi64ELb0ELb0EEEv26Multihead_attention_paramsIT_XT5_EE)
        /*044c*/ 	.word	0x00000000
.L_209:


//--------------------- .nv.info._ZN4mmha33masked_multihead_attention_kernelItLi192ELi256ELi1ELi32ELi256ELb1ELb1EEEv26Multihead_attention_paramsIT_XT5_EE --------------------------
	.section	.nv.info._ZN4mmha33masked_multihead_attention_kernelItLi192ELi256ELi1ELi32ELi256ELb1ELb1EEEv26Multihead_attention_paramsIT_XT5_EE,"",@"SHT_CUDA_INFO"
	.sectionflags	@""
	.align	4


	//----- nvinfo : EIATTR_CUDA_API_VERSION
	.align		4
        /*0000*/ 	.byte	0x04, 0x37
        /*0002*/ 	.short	(.L_211 - .L_210)
.L_210:
        /*0004*/ 	.word	0x00000082


	//----- nvinfo : EIATTR_SW2861232_WAR
	.align		4
.L_211:
        /*0008*/ 	.byte	0x01, 0x35
	.zero		2


	//----- nvinfo : EIATTR_PARAM_CBANK
	.align		4
        /*000c*/ 	.byte	0x04, 0x0a
        /*000e*/ 	.short	(.L_213 - .L_212)
	.align		4
.L_212:
        /*0010*/ 	.word	index@(.nv.constant0._ZN4mmha33masked_multihead_attention_kernelItLi192ELi256ELi1ELi32ELi256ELb1ELb1EEEv26Multihead_attention_paramsIT_XT5_EE)
        /*0014*/ 	.short	0x0160
        /*0016*/ 	.short	0x0128


	//----- nvinfo : EIATTR_CBANK_PARAM_SIZE
	.align		4
.L_213:
        /*0018*/ 	.byte	0x03, 0x19
        /*001a*/ 	.short	0x0128


	//----- nvinfo : EIATTR_KPARAM_INFO
	.align		4
        /*001c*/ 	.byte	0x04, 0x17
        /*001e*/ 	.short	(.L_215 - .L_214)
.L_214:
        /*0020*/ 	.word	0x00000000
        /*0024*/ 	.short	0x0000
        /*0026*/ 	.short	0x0000
        /*0028*/ 	.byte	0x00, 0xf0, 0xa1, 0x04


	//----- nvinfo : EIATTR_MAXREG_COUNT
	.align		4
.L_215:
        /*002c*/ 	.byte	0x03, 0x1b
        /*002e*/ 	.short	0x00ff


	//----- nvinfo : EIATTR_NUM_BARRIERS
	.align		4
        /*0030*/ 	.byte	0x02, 0x4c
        /*0032*/ 	.byte	0x01
	.zero		1


	//----- nvinfo : EIATTR_EXTERNS
	.align		4
        /*0034*/ 	.byte	0x04, 0x0f
        /*0036*/ 	.short	(.L_217 - .L_216)


	//   ....[0]....
	.align		4
.L_216:
        /*0038*/ 	.word	index@(__assertfail)


	//----- nvinfo : EIATTR_ANNOTATIONS
	.align		4
.L_217:
        /*003c*/ 	.byte	0x04, 0x55
        /*003e*/ 	.short	(.L_219 - .L_218)


	//   ....[0]....
.L_218:
        /*0040*/ 	.word	0x00000001
        /*0044*/ 	.byte	0xc0, 0x05, 0x00, 0x00, 0x01, 0x00, 0x00, 0x00, 0xb0, 0x09, 0x00, 0x00, 0x01, 0x00, 0x00, 0x00
        /* <DEDUP_REMOVED lines=142> */
        /*0934*/ 	.byte	0x90, 0xd6, 0x00, 0x00


	//----- nvinfo : EIATTR_MERCURY_ISA_VERSION
	.align		4
.L_219:
        /*0938*/ 	.byte	0x03, 0x5f
        /*093a*/ 	.short	0x0000


	//----- nvinfo : EIATTR_COOP_GROUP_MASK_REGIDS
	.align		4
        /*093c*/ 	.byte	0x04, 0x29
        /*093e*/ 	.short	(.L_221 - .L_220)


	//   ....[0]....
.L_220:
        /*0940*/ 	.word	0xffffffff


	//   ....[1]....
        /*0944*/ 	.word	0xffffffff


	//   ....[2]....
        /*0948*/ 	.word	0xffffffff


	//   ....[3]....
        /*094c*/ 	.word	0xffffffff


	//   ....[4]....
        /*0950*/ 	.word	0xffffffff


	//   ....[5]....
        /*0954*/ 	.word	0xffffffff


	//   ....[6]....
        /*0958*/ 	.word	0xffffffff


	//   ....[7]....
        /*095c*/ 	.word	0xffffffff


	//   ....[8]....
        /*0960*/ 	.word	0xffffffff


	//   ....[9]....
        /*0964*/ 	.word	0xffffffff


	//   ....[10]....
        /*0968*/ 	.word	0xffffffff


	//   ....[11]....
        /*096c*/ 	.word	0xffffffff


	//   ....[12]....
        /*0970*/ 	.word	0xffffffff


	//   ....[13]....
        /*0974*/ 	.word	0xffffffff


	//   ....[14]....
        /*0978*/ 	.word	0xffffffff


	//   ....[15]....
        /*097c*/ 	.word	0xffffffff


	//   ....[16]....
        /*0980*/ 	.word	0xffffffff


	//   ....[17]....
        /*0984*/ 	.word	0xffffffff


	//   ....[18]....
        /*0988*/ 	.word	0xffffffff


	//   ....[19]....
        /*098c*/ 	.word	0xffffffff


	//   ....[20]....
        /*0990*/ 	.word	0xffffffff


	//   ....[21]....
        /*0994*/ 	.word	0xffffffff


	//   ....[22]....
        /*0998*/ 	.word	0xffffffff


	//   ....[23]....
        /*099c*/ 	.word	0xffffffff


	//   ....[24]....
        /*09a0*/ 	.word	0xffffffff


	//   ....[25]....
        /*09a4*/ 	.word	0xffffffff


	//   ....[26]....
        /*09a8*/ 	.word	0xffffffff


	//   ....[27]....
        /*09ac*/ 	.word	0xffffffff


	//----- nvinfo : EIATTR_COOP_GROUP_INSTR_OFFSETS
	.align		4
.L_221:
        /*09b0*/ 	.byte	0x04, 0x28
        /*09b2*/ 	.short	(.L_223 - .L_222)


	//   ....[0]....
.L_222:
        /*09b4*/ 	.word	0x00002c20


	//   ....[1]....
        /*09b8*/ 	.word	0x00002c50


	//   ....[2]....
        /*09bc*/ 	.word	0x00002c70


	//   ....[3]....
        /*09c0*/ 	.word	0x00002c90


	//   ....[4]....
        /*09c4*/ 	.word	0x00002cb0


	//   ....[5]....
        /*09c8*/ 	.word	0x0000a6c0


	//   ....[6]....
        /*09cc*/ 	.word	0x0000a710


	//   ....[7]....
        /*09d0*/ 	.word	0x0000a750


	//   ....[8]....
        /*09d4*/ 	.word	0x0000a780


	//   ....[9]....
        /*09d8*/ 	.word	0x0000a7b0


	//   ....[10]....
        /*09dc*/ 	.word	0x0000a860


	//   ....[11]....
        /*09e0*/ 	.word	0x0000a880


	//   ....[12]....
        /*09e4*/ 	.word	0x0000a8a0


	//   ....[13]....
        /*09e8*/ 	.word	0x0000a8c0


	//   ....[14]....
        /*09ec*/ 	.word	0x0000af70


	//   ....[15]....
        /*09f0*/ 	.word	0x0000b060


	//   ....[16]....
        /*09f4*/ 	.word	0x0000b0c0


	//   ....[17]....
        /*09f8*/ 	.word	0x0000b0e0


	//   ....[18]....
        /*09fc*/ 	.word	0x0000b100


	//   ....[19]....
        /*0a00*/ 	.word	0x0000b170


	//   ....[20]....
        /*0a04*/ 	.word	0x0000b1a0


	//   ....[21]....
        /*0a08*/ 	.word	0x0000b1d0


	//   ....[22]....
        /*0a0c*/ 	.word	0x0000b210


	//   ....[23]....
        /*0a10*/ 	.word	0x0000e450


	//   ....[24]....
        /*0a14*/ 	.word	0x0000e4c0


	//   ....[25]....
        /*0a18*/ 	.word	0x0000e520


	//   ....[26]....
        /*0a1c*/ 	.word	0x0000e580


	//   ....[27]....
        /*0a20*/ 	.word	0x0000e5e0


	//----- nvinfo : EIATTR_SYSCALL_OFFSETS
	.align		4
.L_223:
        /*0a24*/ 	.byte	0x04, 0x46
        /*0a26*/ 	.short	(.L_225 - .L_224)


	//   ....[0]....
.L_224:
        /*0a28*/ 	.word	0x00000f70


	//----- nvinfo : EIATTR_EXIT_INSTR_OFFSETS
	.align		4
.L_225:
        /*0a2c*/ 	.byte	0x04, 0x1c
        /*0a2e*/ 	.short	(.L_227 - .L_226)


	//   ....[0]....
.L_226:
        /*0a30*/ 	.word	0x000000b0


	//   ....[1]....
        /*0a34*/ 	.word	0x0000df80


	//   ....[2]....
        /*0a38*/ 	.word	0x0000e060


	//   ....[3]....
        /*0a3c*/ 	.word	0x0000e400


	//----- nvinfo : EIATTR_CRS_STACK_SIZE
	.align		4
.L_227:
        /*0a40*/ 	.byte	0x04, 0x1e
        /*0a42*/ 	.short	(.L_229 - .L_228)
.L_228:
        /*0a44*/ 	.word	0x00000000
.L_229:


//--------------------- .nv.info._ZN4mmha33masked_multihead_attention_kernelItLi192ELi256ELi2ELi32ELi128ELb1ELb1EEEv26Multihead_attention_paramsIT_XT5_EE --------------------------
	.section	.nv.info._ZN4mmha33masked_multihead_attention_kernelItLi192ELi256ELi2ELi32ELi128ELb1ELb1EEEv26Multihead_attention_paramsIT_XT5_EE,"",@"SHT_CUDA_INFO"
	.sectionflags	@""
	.align	4


	//----- nvinfo : EIATTR_CUDA_API_VERSION
	.align		4
        /*0000*/ 	.byte	0x04, 0x37
        /*0002*/ 	.short	(.L_231 - .L_230)
.L_230:
        /*0004*/ 	.word	0x00000082


	//----- nvinfo : EIATTR_SW2861232_WAR
	.align		4
.L_231:
        /*0008*/ 	.byte	0x01, 0x35
	.zero		2


	//----- nvinfo : EIATTR_PARAM_CBANK
	.align		4
        /*000c*/ 	.byte	0x04, 0x0a
        /*000e*/ 	.short	(.L_233 - .L_232)
	.align		4
.L_232:
        /*0010*/ 	.word	index@(.nv.constant0._ZN4mmha33masked_multihead_attention_kernelItLi192ELi256ELi2ELi32ELi128ELb1ELb1EEEv26Multihead_attention_paramsIT_XT5_EE)
        /*0014*/ 	.short	0x0160
        /*0016*/ 	.short	0x0128


	//----- nvinfo : EIATTR_CBANK_PARAM_SIZE
	.align		4
.L_233:
        /*0018*/ 	.byte	0x03, 0x19
        /*001a*/ 	.short	0x0128


	//----- nvinfo : EIATTR_KPARAM_INFO
	.align		4
        /*001c*/ 	.byte	0x04, 0x17
        /*001e*/ 	.short	(.L_235 - .L_234)
.L_234:
        /*0020*/ 	.word	0x00000000
        /*0024*/ 	.short	0x0000
        /*0026*/ 	.short	0x0000
        /*0028*/ 	.byte	0x00, 0xf0, 0xa1, 0x04


	//----- nvinfo : EIATTR_MAXREG_COUNT
	.align		4
.L_235:
        /*002c*/ 	.byte	0x03, 0x1b
        /*002e*/ 	.short	0x00ff


	//----- nvinfo : EIATTR_NUM_BARRIERS
	.align		4
        /*0030*/ 	.byte	0x02, 0x4c
        /*0032*/ 	.byte	0x01
	.zero		1


	//----- nvinfo : EIATTR_EXTERNS
	.align		4
        /*0034*/ 	.byte	0x04, 0x0f
        /*0036*/ 	.short	(.L_237 - .L_236)


	//   ....[0]....
	.align		4
.L_236:
        /*0038*/ 	.word	index@(__assertfail)


	//----- nvinfo : EIATTR_MERCURY_ISA_VERSION
	.align		4
.L_237:
        /*003c*/ 	.byte	0x03, 0x5f
        /*003e*/ 	.short	0x0000


	//----- nvinfo : EIATTR_COOP_GROUP_MASK_REGIDS
	.align		4
        /*0040*/ 	.byte	0x04, 0x29
        /*0042*/ 	.short	(.L_239 - .L_238)


	//   ....[0]....
.L_238:
        /*0044*/ 	.word	0xffffffff


	//   ....[1]....
        /*0048*/ 	.word	0xffffffff


	//   ....[2]....
        /*004c*/ 	.word	0xffffffff


	//   ....[3]....
        /*0050*/ 	.word	0xffffffff


	//   ....[4]....
        /*0054*/ 	.word	0xffffffff


	//   ....[5]....
        /*0058*/ 	.word	0xffffffff


	//   ....[6]....
        /*005c*/ 	.word	0xffffffff


	//   ....[7]....
        /*0060*/ 	.word	0xffffffff


	//   ....[8]....
        /*0064*/ 	.word	0xffffffff


	//   ....[9]....
        /*0068*/ 	.word	0xffffffff


	//   ....[10]....
        /*006c*/ 	.word	0xffffffff


	//   ....[11]....
        /*0070*/ 	.word	0xffffffff


	//   ....[12]....
        /*0074*/ 	.word	0xffffffff


	//   ....[13]....
        /*0078*/ 	.word	0xffffffff


	//   ....[14]....
        /*007c*/ 	.word	0xffffffff


	//   ....[15]....
        /*0080*/ 	.word	0xffffffff


	//   ....[16]....
        /*0084*/ 	.word	0xffffffff


	//   ....[17]....
        /*0088*/ 	.word	0xffffffff


	//   ....[18]....
        /*008c*/ 	.word	0xffffffff


	//   ....[19]....
        /*0090*/ 	.word	0xffffffff


	//   ....[20]....
        /*0094*/ 	.word	0xffffffff


	//   ....[21]....
        /*0098*/ 	.word	0xffffffff


	//   ....[22]....
        /*009c*/ 	.word	0xffffffff


	//   ....[23]....
        /*00a0*/ 	.word	0xffffffff


	//   ....[24]....
        /*00a4*/ 	.word	0xffffffff


	//   ....[25]....
        /*00a8*/ 	.word	0xffffffff


	//   ....[26]....
        /*00ac*/ 	.word	0xffffffff


	//   ....[27]....
        /*00b0*/ 	.word	0xffffffff


	//   ....[28]....
        /*00b4*/ 	.word	0xffffffff


	//   ....[29]....
        /*00b8*/ 	.word	0xffffffff


	//   ....[30]....
        /*00bc*/ 	.word	0xffffffff


	//----- nvinfo : EIATTR_COOP_GROUP_INSTR_OFFSETS
	.align		4
.L_239:
        /*00c0*/ 	.byte	0x04, 0x28
        /*00c2*/ 	.short	(.L_241 - .L_240)


	//   ....[0]....
.L_240:
        /*00c4*/ 	.word	0x00002ba0


	//   ....[1]....
        /*00c8*/ 	.word	0x00002bd0


	//   ....[2]....
        /*00cc*/ 	.word	0x00002bf0


	//   ....[3]....
        /*00d0*/ 	.word	0x00002c10


	//   ....[4]....
        /*00d4*/ 	.word	0x00002c30


	//   ....[5]....
        /*00d8*/ 	.word	0x00007e90


	//   ....[6]....
        /*00dc*/ 	.word	0x000080f0


	//   ....[7]....
        /*00e0*/ 	.word	0x00008120


	//   ....[8]....
        /*00e4*/ 	.word	0x00008140


	//   ....[9]....
        /*00e8*/ 	.word	0x00008160


	//   ....[10]....
        /*00ec*/ 	.word	0x00008280


	//   ....[11]....
        /*00f0*/ 	.word	0x000082a0


	//   ....[12]....
        /*00f4*/ 	.word	0x000082c0


	//   ....[13]....
        /*00f8*/ 	.word	0x00008970


	//   ....[14]....
        /*00fc*/ 	.word	0x00008a50


	//   ....[15]....
        /*0100*/ 	.word	0x00008a90


	//   ....[16]....
        /*0104*/ 	.word	0x00008ab0


	//   ....[17]....
        /*0108*/ 	.word	0x00008ad0


	//   ....[18]....
        /*010c*/ 	.word	0x00008b30


	//   ....[19]....
        /*0110*/ 	.word	0x00008b50


	//   ....[20]....
        /*0114*/ 	.word	0x00008b90


	//   ....[21]....
        /*0118*/ 	.word	0x0000bb60


	//   ....[22]....
        /*011c*/ 	.word	0x0000bbe0


	//   ....[23]....
        /*0120*/ 	.word	0x0000bc50


	//   ....[24]....
        /*0124*/ 	.word	0x0000bcc0


	//   ....[25]....
        /*0128*/ 	.word	0x0000bd30


	//   ....[26]....
        /*012c*/ 	.word	0x0000bdb0


	//   ....[27]....
        /*0130*/ 	.word	0x0000be30


	//   ....[28]....
        /*0134*/ 	.word	0x0000beb0


	//   ....[29]....
        /*0138*/ 	.word	0x0000bf20


	//   ....[30]....
        /*013c*/ 	.word	0x0000bf90


	//----- nvinfo : EIATTR_SYSCALL_OFFSETS
	.align		4
.L_241:
        /*0140*/ 	.byte	0x04, 0x46
        /*0142*/ 	.short	(.L_243 - .L_242)


	//   ....[0]....
.L_242:
        /*0144*/ 	.word	0x00000ef0


	//----- nvinfo : EIATTR_EXIT_INSTR_OFFSETS
	.align		4
.L_243:
        /*0148*/ 	.byte	0x04, 0x1c
        /*014a*/ 	.short	(.L_245 - .L_244)


	//   ....[0]....
.L_244:
        /*014c*/ 	.word	0x000000a0


	//   ....[1]....
        /*0150*/ 	.word	0x0000b680


	//   ....[2]....
        /*0154*/ 	.word	0x0000b760


	//   ....[3]....
        /*0158*/ 	.word	0x0000bb00


	//----- nvinfo : EIATTR_CRS_STACK_SIZE
	.align		4
.L_245:
        /*015c*/ 	.byte	0x04, 0x1e
        /*015e*/ 	.short	(.L_247 - .L_246)
.L_246:
        /*0160*/ 	.word	0x00000000
.L_247:


//--------------------- .nv.info._ZN4mmha33masked_multihead_attention_kernelItLi192ELi256ELi4ELi32ELi64ELb1ELb1EEEv26Multihead_attention_paramsIT_XT5_EE --------------------------
	.section	.nv.info._ZN4mmha33masked_multihead_attention_kernelItLi192ELi256ELi4ELi32ELi64ELb1ELb1EEEv26Multihead_attention_paramsIT_XT5_EE,"",@"SHT_CUDA_INFO"
	.sectionflags	@""
	.align	4


	//----- nvinfo : EIATTR_CUDA_API_VERSION
	.align		4
        /*0000*/ 	.byte	0x04, 0x37
        /*0002*/ 	.short	(.L_249 - .L_248)
.L_248:
        /*0004*/ 	.word	0x00000082


	//----- nvinfo : EIATTR_SW2861232_WAR
	.align		4
.L_249:
        /*0008*/ 	.byte	0x01, 0x35
	.zero		2


	//----- nvinfo : EIATTR_PARAM_CBANK
	.align		4
        /*000c*/ 	.byte	0x04, 0x0a
        /*000e*/ 	.short	(.L_251 - .L_250)
	.align		4
.L_250:
        /*0010*/ 	.word	index@(.nv.constant0._ZN4mmha33masked_multihead_attention_kernelItLi192ELi256ELi4ELi32ELi64ELb1ELb1EEEv26Multihead_attention_paramsIT_XT5_EE)
        /*0014*/ 	.short	0x0160
        /*0016*/ 	.short	0x0128


	//----- nvinfo : EIATTR_CBANK_PARAM_SIZE
	.align		4
.L_251:
        /*0018*/ 	.byte	0x03, 0x19
        /*001a*/ 	.short	0x0128


	//----- nvinfo : EIATTR_KPARAM_INFO
	.align		4
        /*001c*/ 	.byte	0x04, 0x17
        /*001e*/ 	.short	(.L_253 - .L_252)
.L_252:
        /*0020*/ 	.word	0x00000000
        /*0024*/ 	.short	0x0000
        /*0026*/ 	.short	0x0000
        /*0028*/ 	.byte	0x00, 0xf0, 0xa1, 0x04


	//----- nvinfo : EIATTR_MAXREG_COUNT
	.align		4
.L_253:
        /*002c*/ 	.byte	0x03, 0x1b
        /*002e*/ 	.short	0x00ff


	//----- nvinfo : EIATTR_NUM_BARRIERS
	.align		4
        /*0030*/ 	.byte	0x02, 0x4c
        /*0032*/ 	.byte	0x01
	.zero		1


	//----- nvinfo : EIATTR_EXTERNS
	.align		4
        /*0034*/ 	.byte	0x04, 0x0f
        /*0036*/ 	.short	(.L_255 - .L_254)


	//   ....[0]....
	.align		4
.L_254:
        /*0038*/ 	.word	index@(__assertfail)


	//----- nvinfo : EIATTR_MERCURY_ISA_VERSION
	.align		4
.L_255:
        /*003c*/ 	.byte	0x03, 0x5f
        /*003e*/ 	.short	0x0000


	//----- nvinfo : EIATTR_COOP_GROUP_MASK_REGIDS
	.align		4
        /*0040*/ 	.byte	0x04, 0x29
        /*0042*/ 	.short	(.L_257 - .L_256)


	//   ....[0]....
.L_256:
        /*0044*/ 	.word	0xffffffff


	//   ....[1]....
        /*0048*/ 	.word	0xffffffff


	//   ....[2]....
        /*004c*/ 	.word	0xffffffff


	//   ....[3]....
        /*0050*/ 	.word	0xffffffff


	//   ....[4]....
        /*0054*/ 	.word	0xffffffff


	//   ....[5]....
        /*0058*/ 	.word	0xffffffff


	//   ....[6]....
        /*005c*/ 	.word	0xffffffff


	//   ....[7]....
        /*0060*/ 	.word	0xffffffff


	//   ....[8]....
        /*0064*/ 	.word	0xffffffff


	//   ....[9]....
        /*0068*/ 	.word	0xffffffff


	//   ....[10]....
        /*006c*/ 	.word	0xffffffff


	//   ....[11]....
        /*0070*/ 	.word	0xffffffff


	//   ....[12]....
        /*0074*/ 	.word	0xffffffff


	//   ....[13]....
        /*0078*/ 	.word	0xffffffff


	//   ....[14]....
        /*007c*/ 	.word	0xffffffff


	//   ....[15]....
        /*0080*/ 	.word	0xffffffff


	//   ....[16]....
        /*0084*/ 	.word	0xffffffff


	//   ....[17]....
        /*0088*/ 	.word	0xffffffff


	//   ....[18]....
        /*008c*/ 	.word	0xffffffff


	//   ....[19]....
        /*0090*/ 	.word	0xffffffff


	//   ....[20]....
        /*0094*/ 	.word	0xffffffff


	//   ....[21]....
        /*0098*/ 	.word	0xffffffff


	//   ....[22]....
        /*009c*/ 	.word	0xffffffff


	//   ....[23]....
        /*00a0*/ 	.word	0xffffffff


	//   ....[24]....
        /*00a4*/ 	.word	0xffffffff


	//   ....[25]....
        /*00a8*/ 	.word	0xffffffff


	//   ....[26]....
        /*00ac*/ 	.word	0xffffffff


	//   ....[27]....
        /*00b0*/ 	.word	0xffffffff


	//   ....[28]....
        /*00b4*/ 	.word	0xffffffff


	//----- nvinfo : EIATTR_COOP_GROUP_INSTR_OFFSETS
	.align		4
.L_257:
        /*00b8*/ 	.byte	0x04, 0x28
        /*00ba*/ 	.short	(.L_259 - .L_258)


	//   ....[0]....
.L_258:
        /*00bc*/ 	.word	0x00002ba0


	//   ....[1]....
        /*00c0*/ 	.word	0x00002bd0


	//   ....[2]....
        /*00c4*/ 	.word	0x00002bf0


	//   ....[3]....
        /*00c8*/ 	.word	0x00002c10


	//   ....[4]....
        /*00cc*/ 	.word	0x00002c30


	//   ....[5]....
        /*00d0*/ 	.word	0x00007890


	//   ....[6]....
        /*00d4*/ 	.word	0x000078c0


	//   ....[7]....
        /*00d8*/ 	.word	0x00007b30


	//   ....[8]....
        /*00dc*/ 	.word	0x00007b60


	//   ....[9]....
        /*00e0*/ 	.word	0x00007b80


	//   ....[10]....
        /*00e4*/ 	.word	0x00007c90


	//   ....[11]....
        /*00e8*/ 	.word	0x00007cb0


	//   ....[12]....
        /*00ec*/ 	.word	0x00008360


	//   ....[13]....
        /*00f0*/ 	.word	0x00008440


	//   ....[14]....
        /*00f4*/ 	.word	0x00008480


	//   ....[15]....
        /*00f8*/ 	.word	0x000084a0


	//   ....[16]....
        /*00fc*/ 	.word	0x000084c0


	//   ....[17]....
        /*0100*/ 	.word	0x00008540


	//   ....[18]....
        /*0104*/ 	.word	0x00008580


	//   ....[19]....
        /*0108*/ 	.word	0x0000b2f0


	//   ....[20]....
        /*010c*/ 	.word	0x0000b370


	//   ....[21]....
        /*0110*/ 	.word	0x0000b3e0


	//   ....[22]....
        /*0114*/ 	.word	0x0000b450


	//   ....[23]....
        /*0118*/ 	.word	0x0000b4c0


	//   ....[24]....
        /*011c*/ 	.word	0x0000b540


	//   ....[25]....
        /*0120*/ 	.word	0x0000b5c0


	//   ....[26]....
        /*0124*/ 	.word	0x0000b640


	//   ....[27]....
        /*0128*/ 	.word	0x0000b6c0


	//   ....[28]....
        /*012c*/ 	.word	0x0000b730


	//----- nvinfo : EIATTR_SYSCALL_OFFSETS
	.align		4
.L_259:
        /*0130*/ 	.byte	0x04, 0x46
        /*0132*/ 	.short	(.L_261 - .L_260)


	//   ....[0]....
.L_260:
        /*0134*/ 	.word	0x00000ef0


	//----- nvinfo : EIATTR_EXIT_INSTR_OFFSETS
	.align		4
.L_261:
        /*0138*/ 	.byte	0x04, 0x1c
        /*013a*/ 	.short	(.L_263 - .L_262)


	//   ....[0]....
.L_262:
        /*013c*/ 	.word	0x000000a0


	//   ....[1]....
        /*0140*/ 	.word	0x0000ae10


	//   ....[2]....
        /*0144*/ 	.word	0x0000aef0


	//   ....[3]....
        /*0148*/ 	.word	0x0000b290


	//----- nvinfo : EIATTR_CRS_STACK_SIZE
	.align		4
.L_263:
        /*014c*/ 	.byte	0x04, 0x1e
        /*014e*/ 	.short	(.L_265 - .L_264)
.L_264:
        /*0150*/ 	.word	0x00000000
.L_265:


//--------------------- .nv.info._ZN4mmha33masked_multihead_attention_kernelItLi192ELi256ELi1ELi32ELi256ELb1ELb0EEEv26Multihead_attention_paramsIT_XT5_EE --------------------------
	.section	.nv.info._ZN4mmha33masked_multihead_attention_kernelItLi192ELi256ELi1ELi32ELi256ELb1ELb0EEEv26Multihead_attention_paramsIT_XT5_EE,"",@"SHT_CUDA_INFO"
	.sectionflags	@""
	.align	4


	//----- nvinfo : EIATTR_CUDA_API_VERSION
	.align		4
        /*0000*/ 	.byte	0x04, 0x37
        /*0002*/ 	.short	(.L_267 - .L_266)
.L_266:
        /*0004*/ 	.word	0x00000082


	//----- nvinfo : EIATTR_SW2861232_WAR
	.align		4
.L_267:
        /*0008*/ 	.byte	0x01, 0x35
	.zero		2


	//----- nvinfo : EIATTR_PARAM_CBANK
	.align		4
        /*000c*/ 	.byte	0x04, 0x0a
        /*000e*/ 	.short	(.L_269 - .L_268)
	.align		4
.L_268:
        /*0010*/ 	.word	index@(.nv.constant0._ZN4mmha33masked_multihead_attention_kernelItLi192ELi256ELi1ELi32ELi256ELb1ELb0EEEv26Multihead_attention_paramsIT_XT5_EE)
        /*0014*/ 	.short	0x0160
        /*0016*/ 	.short	0x0128


	//----- nvinfo : EIATTR_CBANK_PARAM_SIZE
	.align		4
.L_269:
        /*0018*/ 	.byte	0x03, 0x19
        /*001a*/ 	.short	0x0128


	//----- nvinfo : EIATTR_KPARAM_INFO
	.align		4
        /*001c*/ 	.byte	0x04, 0x17
        /*001e*/ 	.short	(.L_271 - .L_270)
.L_270:
        /*0020*/ 	.word	0x00000000
        /*0024*/ 	.short	0x0000
        /*0026*/ 	.short	0x0000
        /*0028*/ 	.byte	0x00, 0xf0, 0xa1, 0x04


	//----- nvinfo : EIATTR_MAXREG_COUNT
	.align		4
.L_271:
        /*002c*/ 	.byte	0x03, 0x1b
        /*002e*/ 	.short	0x00ff


	//----- nvinfo : EIATTR_NUM_BARRIERS
	.align		4
        /*0030*/ 	.byte	0x02, 0x4c
        /*0032*/ 	.byte	0x01
	.zero		1


	//----- nvinfo : EIATTR_EXTERNS
	.align		4
        /*0034*/ 	.byte	0x04, 0x0f
        /*0036*/ 	.short	(.L_273 - .L_272)


	//   ....[0]....
	.align		4
.L_272:
        /*0038*/ 	.word	index@(__assertfail)


	//----- nvinfo : EIATTR_ANNOTATIONS
	.align		4
.L_273:
        /*003c*/ 	.byte	0x04, 0x55
        /*003e*/ 	.short	(.L_275 - .L_274)


	//   ....[0]....
.L_274:
        /* <DEDUP_REMOVED lines=158> */
        /*0a14*/ 	.byte	0x60, 0xc8, 0x00, 0x00, 0x01, 0x00, 0x00, 0x00, 0x80, 0xc8, 0x00, 0x00


	//----- nvinfo : EIATTR_MERCURY_ISA_VERSION
	.align		4
.L_275:
        /*0a20*/ 	.byte	0x03, 0x5f
        /*0a22*/ 	.short	0x0000


	//----- nvinfo : EIATTR_COOP_GROUP_MASK_REGIDS
	.align		4
        /*0a24*/ 	.byte	0x04, 0x29
        /*0a26*/ 	.short	(.L_277 - .L_276)


	//   ....[0]....
.L_276:
        /*0a28*/ 	.word	0xffffffff


	//   ....[1]....
        /*0a2c*/ 	.word	0xffffffff


	//   ....[2]....
        /*0a30*/ 	.word	0xffffffff


	//   ....[3]....
        /*0a34*/ 	.word	0xffffffff


	//   ....[4]....
        /*0a38*/ 	.word	0xffffffff


	//   ....[5]....
        /*0a3c*/ 	.word	0xffffffff


	//   ....[6]....
        /*0a40*/ 	.word	0xffffffff


	//   ....[7]....
        /*0a44*/ 	.word	0xffffffff


	//   ....[8]....
        /*0a48*/ 	.word	0xffffffff


	//   ....[9]....
        /*0a4c*/ 	.word	0xffffffff


	//   ....[10]....
        /*0a50*/ 	.word	0xffffffff


	//   ....[11]....
        /*0a54*/ 	.word	0xffffffff


	//   ....[12]....
        /*0a58*/ 	.word	0xffffffff


	//   ....[13]....
        /*0a5c*/ 	.word	0xffffffff


	//   ....[14]....
        /*0a60*/ 	.word	0xffffffff


	//   ....[15]....
        /*0a64*/ 	.word	0xffffffff


	//   ....[16]....
        /*0a68*/ 	.word	0xffffffff


	//   ....[17]....
        /*0a6c*/ 	.word	0xffffffff


	//   ....[18]....
        /*0a70*/ 	.word	0xffffffff


	//   ....[19]....
        /*0a74*/ 	.word	0xffffffff


	//   ....[20]....
        /*0a78*/ 	.word	0xffffffff


	//   ....[21]....
        /*0a7c*/ 	.word	0xffffffff


	//   ....[22]....
        /*0a80*/ 	.word	0xffffffff


	//   ....[23]....
        /*0a84*/ 	.word	0xffffffff


	//   ....[24]....
        /*0a88*/ 	.word	0xffffffff


	//   ....[25]....
        /*0a8c*/ 	.word	0xffffffff


	//   ....[26]....
        /*0a90*/ 	.word	0xffffffff


	//   ....[27]....
        /*0a94*/ 	.word	0xffffffff


	//----- nvinfo : EIATTR_COOP_GROUP_INSTR_OFFSETS
	.align		4
.L_277:
        /*0a98*/ 	.byte	0x04, 0x28
        /*0a9a*/ 	.short	(.L_279 - .L_278)


	//   ....[0]....
.L_278:
        /*0a9c*/ 	.word	0x00002c60


	//   ....[1]....
        /*0aa0*/ 	.word	0x00002c90


	//   ....[2]....
        /*0aa4*/ 	.word	0x00002cb0


	//   ....[3]....
        /*0aa8*/ 	.word	0x00002cd0


	//   ....[4]....
        /*0aac*/ 	.word	0x00002cf0


	//   ....[5]....
        /*0ab0*/ 	.word	0x00009bd0


	//   ....[6]....
        /*0ab4*/ 	.word	0x00009bf0


	//   ....[7]....
        /*0ab8*/ 	.word	0x00009c10


	//   ....[8]....
        /*0abc*/ 	.word	0x00009c40


	//   ....[9]....
        /*0ac0*/ 	.word	0x00009c70


	//   ....[10]....
        /*0ac4*/ 	.word	0x00009d20


	//   ....[11]....
        /*0ac8*/ 	.word	0x00009d40


	//   ....[12]....
        /*0acc*/ 	.word	0x00009d60


	//   ....[13]....
        /*0ad0*/ 	.word	0x00009d80


	//   ....[14]....
        /*0ad4*/ 	.word	0x0000a440


	//   ....[15]....
        /*0ad8*/ 	.word	0x0000a530


	//   ....[16]....
        /*0adc*/ 	.word	0x0000a5b0


	//   ....[17]....
        /*0ae0*/ 	.word	0x0000a5d0


	//   ....[18]....
        /*0ae4*/ 	.word	0x0000a5f0


	//   ....[19]....
        /*0ae8*/ 	.word	0x0000a680


	//   ....[20]....
        /*0aec*/ 	.word	0x0000a6a0


	//   ....[21]....
        /*0af0*/ 	.word	0x0000a6c0


	//   ....[22]....
        /*0af4*/ 	.word	0x0000a710


	//   ....[23]....
        /*0af8*/ 	.word	0x0000d640


	//   ....[24]....
        /*0afc*/ 	.word	0x0000d6b0


	//   ....[25]....
        /*0b00*/ 	.word	0x0000d710


	//   ....[26]....
        /*0b04*/ 	.word	0x0000d770


	//   ....[27]....
        /*0b08*/ 	.word	0x0000d7d0


	//----- nvinfo : EIATTR_SYSCALL_OFFSETS
	.align		4
.L_279:
        /*0b0c*/ 	.byte	0x04, 0x46
        /*0b0e*/ 	.short	(.L_281 - .L_280)


	//   ....[0]....
.L_280:
        /*0b10*/ 	.word	0x00000fb0


	//----- nvinfo : EIATTR_EXIT_INSTR_OFFSETS
	.align		4
.L_281:
        /*0b14*/ 	.byte	0x04, 0x1c
        /*0b16*/ 	.short	(.L_283 - .L_282)


	//   ....[0]....
.L_282:
        /*0b18*/ 	.word	0x000000b0


	//   ....[1]....
        /*0b1c*/ 	.word	0x0000d170


	//   ....[2]....
        /*0b20*/ 	.word	0x0000d250


	//   ....[3]....
        /*0b24*/ 	.word	0x0000d5f0


	//----- nvinfo : EIATTR_CRS_STACK_SIZE
	.align		4
.L_283:
        /*0b28*/ 	.byte	0x04, 0x1e
        /*0b2a*/ 	.short	(.L_285 - .L_284)
.L_284:
        /*0b2c*/ 	.word	0x00000000
.L_285:


//--------------------- .nv.info._ZN4mmha33masked_multihead_attention_kernelItLi192ELi256ELi2ELi32ELi128ELb1ELb0EEEv26Multihead_attention_paramsIT_XT5_EE --------------------------
	.section	.nv.info._ZN4mmha33masked_multihead_attention_kernelItLi192ELi256ELi2ELi32ELi128ELb1ELb0EEEv26Multihead_attention_paramsIT_XT5_EE,"",@"SHT_CUDA_INFO"
	.sectionflags	@""
	.align	4


	//----- nvinfo : EIATTR_CUDA_API_VERSION
	.align		4
        /*0000*/ 	.byte	0x04, 0x37
        /*0002*/ 	.short	(.L_287 - .L_286)
.L_286:
        /*0004*/ 	.word	0x00000082


	//----- nvinfo : EIATTR_SW2861232_WAR
	.align		4
.L_287:
        /*0008*/ 	.byte	0x01, 0x35
	.zero		2


	//----- nvinfo : EIATTR_PARAM_CBANK
	.align		4
        /*000c*/ 	.byte	0x04, 0x0a
        /*000e*/ 	.short	(.L_289 - .L_288)
	.align		4
.L_288:
        /*0010*/ 	.word	index@(.nv.constant0._ZN4mmha33masked_multihead_attention_kernelItLi192ELi256ELi2ELi32ELi128ELb1ELb0EEEv26Multihead_attention_paramsIT_XT5_EE)
        /*0014*/ 	.short	0x0160
        /*0016*/ 	.short	0x0128


	//----- nvinfo : EIATTR_CBANK_PARAM_SIZE
	.align		4
.L_289:
        /*0018*/ 	.byte	0x03, 0x19
        /*001a*/ 	.short	0x0128


	//----- nvinfo : EIATTR_KPARAM_INFO
	.align		4
        /*001c*/ 	.byte	0x04, 0x17
        /*001e*/ 	.short	(.L_291 - .L_290)
.L_290:
        /*0020*/ 	.word	0x00000000
        /*0024*/ 	.short	0x0000
        /*0026*/ 	.short	0x0000
        /*0028*/ 	.byte	0x00, 0xf0, 0xa1, 0x04


	//----- nvinfo : EIATTR_MAXREG_COUNT
	.align		4
.L_291:
        /*002c*/ 	.byte	0x03, 0x1b
        /*002e*/ 	.short	0x00ff


	//----- nvinfo : EIATTR_NUM_BARRIERS
	.align		4
        /*0030*/ 	.byte	0x02, 0x4c
        /*0032*/ 	.byte	0x01
	.zero		1


	//----- nvinfo : EIATTR_EXTERNS
	.align		4
        /*0034*/ 	.byte	0x04, 0x0f
        /*0036*/ 	.short	(.L_293 - .L_292)


	//   ....[0]....
	.align		4
.L_292:
        /*0038*/ 	.word	index@(__assertfail)


	//----- nvinfo : EIATTR_MERCURY_ISA_VERSION
	.align		4
.L_293:
        /*003c*/ 	.byte	0x03, 0x5f
        /*003e*/ 	.short	0x0000


	//----- nvinfo : EIATTR_COOP_GROUP_MASK_REGIDS
	.align		4
        /*0040*/ 	.byte	0x04, 0x29
        /*0042*/ 	.short	(.L_295 - .L_294)


	//   ....[0]....
.L_294:
        /*0044*/ 	.word	0xffffffff


	//   ....[1]....
        /*0048*/ 	.word	0xffffffff


	//   ....[2]....
        /*004c*/ 	.word	0xffffffff


	//   ....[3]....
        /*0050*/ 	.word	0xffffffff


	//   ....[4]....
        /*0054*/ 	.word	0xffffffff


	//   ....[5]....
        /*0058*/ 	.word	0xffffffff


	//   ....[6]....
        /*005c*/ 	.word	0xffffffff


	//   ....[7]....
        /*0060*/ 	.word	0xffffffff


	//   ....[8]....
        /*0064*/ 	.word	0xffffffff


	//   ....[9]....
        /*0068*/ 	.word	0xffffffff


	//   ....[10]....
        /*006c*/ 	.word	0xffffffff


	//   ....[11]....
        /*0070*/ 	.word	0xffffffff


	//   ....[12]....
        /*0074*/ 	.word	0xffffffff


	//   ....[13]....
        /*0078*/ 	.word	0xffffffff


	//   ....[14]....
        /*007c*/ 	.word	0xffffffff


	//   ....[15]....
        /*0080*/ 	.word	0xffffffff


	//   ....[16]....
        /*0084*/ 	.word	0xffffffff


	//   ....[17]....
        /*0088*/ 	.word	0xffffffff


	//   ....[18]....
        /*008c*/ 	.word	0xffffffff


	//   ....[19]....
        /*0090*/ 	.word	0xffffffff


	//   ....[20]....
        /*0094*/ 	.word	0xffffffff


	//   ....[21]....
        /*0098*/ 	.word	0xffffffff


	//   ....[22]....
        /*009c*/ 	.word	0xffffffff


	//   ....[23]....
        /*00a0*/ 	.word	0xffffffff


	//   ....[24]....
        /*00a4*/ 	.word	0xffffffff


	//   ....[25]....
        /*00a8*/ 	.word	0xffffffff


	//   ....[26]....
        /*00ac*/ 	.word	0xffffffff


	//   ....[27]....
        /*00b0*/ 	.word	0xffffffff


	//   ....[28]....
        /*00b4*/ 	.word	0xffffffff


	//   ....[29]....
        /*00b8*/ 	.word	0xffffffff


	//   ....[30]....
        /*00bc*/ 	.word	0xffffffff


	//----- nvinfo : EIATTR_COOP_GROUP_INSTR_OFFSETS
	.align		4
.L_295:
        /*00c0*/ 	.byte	0x04, 0x28
        /*00c2*/ 	.short	(.L_297 - .L_296)


	//   ....[0]....
.L_296:
        /*00c4*/ 	.word	0x00002ba0


	//   ....[1]....
        /*00c8*/ 	.word	0x00002bd0


	//   ....[2]....
        /*00cc*/ 	.word	0x00002bf0


	//   ....[3]....
        /*00d0*/ 	.word	0x00002c10


	//   ....[4]....
        /*00d4*/ 	.word	0x00002c30


	//   ....[5]....
        /*00d8*/ 	.word	0x00007640


	//   ....[6]....
        /*00dc*/ 	.word	0x000078a0


	//   ....[7]....
        /*00e0*/ 	.word	0x000078d0


	//   ....[8]....
        /*00e4*/ 	.word	0x000078f0


	//   ....[9]....
        /*00e8*/ 	.word	0x00007910


	//   ....[10]....
        /*00ec*/ 	.word	0x00007a30


	//   ....[11]....
        /*00f0*/ 	.word	0x00007a50


	//   ....[12]....
        /*00f4*/ 	.word	0x00007a70


	//   ....[13]....
        /*00f8*/ 	.word	0x00008120


	//   ....[14]....
        /*00fc*/ 	.word	0x00008200


	//   ....[15]....
        /*0100*/ 	.word	0x00008240


	//   ....[16]....
        /*0104*/ 	.word	0x00008260


	//   ....[17]....
        /*0108*/ 	.word	0x00008280


	//   ....[18]....
        /*010c*/ 	.word	0x00008310


	//   ....[19]....
        /*0110*/ 	.word	0x00008330


	//   ....[20]....
        /*0114*/ 	.word	0x00008380


	//   ....[21]....
        /*0118*/ 	.word	0x0000af80


	//   ....[22]....
        /*011c*/ 	.word	0x0000b000


	//   ....[23]....
        /*0120*/ 	.word	0x0000b070


	//   ....[24]....
        /*0124*/ 	.word	0x0000b0e0


	//   ....[25]....
        /*0128*/ 	.word	0x0000b150


	//   ....[26]....
        /*012c*/ 	.word	0x0000b1d0


	//   ....[27]....
        /*0130*/ 	.word	0x0000b250


	//   ....[28]....
        /*0134*/ 	.word	0x0000b2d0


	//   ....[29]....
        /*0138*/ 	.word	0x0000b340


	//   ....[30]....
        /*013c*/ 	.word	0x0000b3b0


	//----- nvinfo : EIATTR_SYSCALL_OFFSETS
	.align		4
.L_297:
        /*0140*/ 	.byte	0x04, 0x46
        /*0142*/ 	.short	(.L_299 - .L_298)


	//   ....[0]....
.L_298:
        /*0144*/ 	.word	0x00000ef0


	//----- nvinfo : EIATTR_EXIT_INSTR_OFFSETS
	.align		4
.L_299:
        /*0148*/ 	.byte	0x04, 0x1c
        /*014a*/ 	.short	(.L_301 - .L_300)


	//   ....[0]....
.L_300:
        /*014c*/ 	.word	0x000000a0


	//   ....[1]....
        /*0150*/ 	.word	0x0000aaa0


	//   ....[2]....
        /*0154*/ 	.word	0x0000ab80


	//   ....[3]....
        /*0158*/ 	.word	0x0000af20


	//----- nvinfo : EIATTR_CRS_STACK_SIZE
	.align		4
.L_301:
        /*015c*/ 	.byte	0x04, 0x1e
        /*015e*/ 	.short	(.L_303 - .L_302)
.L_302:
        /*0160*/ 	.word	0x00000000
.L_303:


//--------------------- .nv.info._ZN4mmha33masked_multihead_attention_kernelItLi192ELi256ELi4ELi32ELi64ELb1ELb0EEEv26Multihead_attention_paramsIT_XT5_EE --------------------------
	.section	.nv.info._ZN4mmha33masked_multihead_attention_kernelItLi192ELi256ELi4ELi32ELi64ELb1ELb0EEEv26Multihead_attention_paramsIT_XT5_EE,"",@"SHT_CUDA_INFO"
	.sectionflags	@""
	.align	4


	//----- nvinfo : EIATTR_CUDA_API_VERSION
	.align		4
        /*0000*/ 	.byte	0x04, 0x37
        /*0002*/ 	.short	(.L_305 - .L_304)
.L_304:
        /*0004*/ 	.word	0x00000082


	//----- nvinfo : EIATTR_SW2861232_WAR
	.align		4
.L_305:
        /*0008*/ 	.byte	0x01, 0x35
	.zero		2


	//----- nvinfo : EIATTR_PARAM_CBANK
	.align		4
        /*000c*/ 	.byte	0x04, 0x0a
        /*000e*/ 	.short	(.L_307 - .L_306)
	.align		4
.L_306:
        /*0010*/ 	.word	index@(.nv.constant0._ZN4mmha33masked_multihead_attention_kernelItLi192ELi256ELi4ELi32ELi64ELb1ELb0EEEv26Multihead_attention_paramsIT_XT5_EE)
        /*0014*/ 	.short	0x0160
        /*0016*/ 	.short	0x0128


	//----- nvinfo : EIATTR_CBANK_PARAM_SIZE
	.align		4
.L_307:
        /*0018*/ 	.byte	0x03, 0x19
        /*001a*/ 	.short	0x0128


	//----- nvinfo : EIATTR_KPARAM_INFO
	.align		4
        /*001c*/ 	.byte	0x04, 0x17
        /*001e*/ 	.short	(.L_309 - .L_308)
.L_308:
        /*0020*/ 	.word	0x00000000
        /*0024*/ 	.short	0x0000
        /*0026*/ 	.short	0x0000
        /*0028*/ 	.byte	0x00, 0xf0, 0xa1, 0x04


	//----- nvinfo : EIATTR_MAXREG_COUNT
	.align		4
.L_309:
        /*002c*/ 	.byte	0x03, 0x1b
        /*002e*/ 	.short	0x00ff


	//----- nvinfo : EIATTR_NUM_BARRIERS
	.align		4
        /*0030*/ 	.byte	0x02, 0x4c
        /*0032*/ 	.byte	0x01
	.zero		1


	//----- nvinfo : EIATTR_EXTERNS
	.align		4
        /*0034*/ 	.byte	0x04, 0x0f
        /*0036*/ 	.short	(.L_311 - .L_310)


	//   ....[0]....
	.align		4
.L_310:
        /*0038*/ 	.word	index@(__assertfail)


	//----- nvinfo : EIATTR_MERCURY_ISA_VERSION
	.align		4
.L_311:
        /*003c*/ 	.byte	0x03, 0x5f
        /*003e*/ 	.short	0x0000


	//----- nvinfo : EIATTR_COOP_GROUP_MASK_REGIDS
	.align		4
        /*0040*/ 	.byte	0x04, 0x29
        /*0042*/ 	.short	(.L_313 - .L_312)


	//   ....[0]....
.L_312:
        /*0044*/ 	.word	0xffffffff


	//   ....[1]....
        /*0048*/ 	.word	0xffffffff


	//   ....[2]....
        /*004c*/ 	.word	0xffffffff


	//   ....[3]....
        /*0050*/ 	.word	0xffffffff


	//   ....[4]....
        /*0054*/ 	.word	0xffffffff


	//   ....[5]....
        /*0058*/ 	.word	0xffffffff


	//   ....[6]....
        /*005c*/ 	.word	0xffffffff


	//   ....[7]....
        /*0060*/ 	.word	0xffffffff


	//   ....[8]....
        /*0064*/ 	.word	0xffffffff


	//   ....[9]....
        /*0068*/ 	.word	0xffffffff


	//   ....[10]....
        /*006c*/ 	.word	0xffffffff


	//   ....[11]....
        /*0070*/ 	.word	0xffffffff


	//   ....[12]....
        /*0074*/ 	.word	0xffffffff


	//   ....[13]....
        /*0078*/ 	.word	0xffffffff


	//   ....[14]....
        /*007c*/ 	.word	0xffffffff


	//   ....[15]....
        /*0080*/ 	.word	0xffffffff


	//   ....[16]....
        /*0084*/ 	.word	0xffffffff


	//   ....[17]....
        /*0088*/ 	.word	0xffffffff


	//   ....[18]....
        /*008c*/ 	.word	0xffffffff


	//   ....[19]....
        /*0090*/ 	.word	0xffffffff


	//   ....[20]....
        /*0094*/ 	.word	0xffffffff


	//   ....[21]....
        /*0098*/ 	.word	0xffffffff


	//   ....[22]....
        /*009c*/ 	.word	0xffffffff


	//   ....[23]....
        /*00a0*/ 	.word	0xffffffff


	//   ....[24]....
        /*00a4*/ 	.word	0xffffffff


	//   ....[25]....
        /*00a8*/ 	.word	0xffffffff


	//   ....[26]....
        /*00ac*/ 	.word	0xffffffff


	//   ....[27]....
        /*00b0*/ 	.word	0xffffffff


	//   ....[28]....
        /*00b4*/ 	.word	0xffffffff


	//----- nvinfo : EIATTR_COOP_GROUP_INSTR_OFFSETS
	.align		4
.L_313:
        /*00b8*/ 	.byte	0x04, 0x28
        /*00ba*/ 	.short	(.L_315 - .L_314)


	//   ....[0]....
.L_314:
        /*00bc*/ 	.word	0x00002ba0


	//   ....[1]....
        /*00c0*/ 	.word	0x00002bd0


	//   ....[2]....
        /*00c4*/ 	.word	0x00002bf0


	//   ....[3]....
        /*00c8*/ 	.word	0x00002c10


	//   ....[4]....
        /*00cc*/ 	.word	0x00002c30


	//   ....[5]....
        /*00d0*/ 	.word	0x00007040


	//   ....[6]....
        /*00d4*/ 	.word	0x00007070


	//   ....[7]....
        /*00d8*/ 	.word	0x000072e0


	//   ....[8]....
        /*00dc*/ 	.word	0x00007310


	//   ....[9]....
        /*00e0*/ 	.word	0x00007330


	//   ....[10]....
        /*00e4*/ 	.word	0x00007440


	//   ....[11]....
        /*00e8*/ 	.word	0x00007460


	//   ....[12]....
        /*00ec*/ 	.word	0x00007b10


	//   ....[13]....
        /*00f0*/ 	.word	0x00007bf0


	//   ....[14]....
        /*00f4*/ 	.word	0x00007c30


	//   ....[15]....
        /*00f8*/ 	.word	0x00007c50


	//   ....[16]....
        /*00fc*/ 	.word	0x00007c70


	//   ....[17]....
        /*0100*/ 	.word	0x00007cf0


	//   ....[18]....
        /*0104*/ 	.word	0x00007d30


	//   ....[19]....
        /*0108*/ 	.word	0x0000a760


	//   ....[20]....
        /*010c*/ 	.word	0x0000a7e0


	//   ....[21]....
        /*0110*/ 	.word	0x0000a850


	//   ....[22]....
        /*0114*/ 	.word	0x0000a8c0


	//   ....[23]....
        /*0118*/ 	.word	0x0000a930


	//   ....[24]....
        /*011c*/ 	.word	0x0000a9b0


	//   ....[25]....
        /*0120*/ 	.word	0x0000aa30


	//   ....[26]....
        /*0124*/ 	.word	0x0000aab0


	//   ....[27]....
        /*0128*/ 	.word	0x0000ab30


	//   ....[28]....
        /*012c*/ 	.word	0x0000aba0


	//----- nvinfo : EIATTR_SYSCALL_OFFSETS
	.align		4
.L_315:
        /*0130*/ 	.byte	0x04, 0x46
        /*0132*/ 	.short	(.L_317 - .L_316)


	//   ....[0]....
.L_316:
        /*0134*/ 	.word	0x00000ef0


	//----- nvinfo : EIATTR_EXIT_INSTR_OFFSETS
	.align		4
.L_317:
        /*0138*/ 	.byte	0x04, 0x1c
        /*013a*/ 	.short	(.L_319 - .L_318)


	//   ....[0]....
.L_318:
        /*013c*/ 	.word	0x000000a0


	//   ....[1]....
        /*0140*/ 	.word	0x0000a280


	//   ....[2]....
        /*0144*/ 	.word	0x0000a360


	//   ....[3]....
        /*0148*/ 	.word	0x0000a700


	//----- nvinfo : EIATTR_CRS_STACK_SIZE
	.align		4
.L_319:
        /*014c*/ 	.byte	0x04, 0x1e
        /*014e*/ 	.short	(.L_321 - .L_320)
.L_320:
        /*0150*/ 	.word	0x00000000
.L_321:


//--------------------- .nv.info._ZN4mmha33masked_multihead_attention_kernelIfLi192ELi256ELi1ELi64ELi256ELb1ELb1EEEv26Multihead_attention_paramsIT_XT5_EE --------------------------
	.section	.nv.info._ZN4mmha33masked_multihead_attention_kernelIfLi192ELi256ELi1ELi64ELi256ELb1ELb1EEEv26Multihead_attention_paramsIT_XT5_EE,"",@"SHT_CUDA_INFO"
	.sectionflags	@""
	.align	4


	//----- nvinfo : EIATTR_CUDA_API_VERSION
	.align		4
        /*0000*/ 	.byte	0x04, 0x37
        /*0002*/ 	.short	(.L_323 - .L_322)
.L_322:
        /*0004*/ 	.word	0x00000082


	//----- nvinfo : EIATTR_SW2861232_WAR
	.align		4
.L_323:
        /*0008*/ 	.byte	0x01, 0x35
	.zero		2


	//----- nvinfo : EIATTR_PARAM_CBANK
	.align		4
        /*000c*/ 	.byte	0x04, 0x0a
        /*000e*/ 	.short	(.L_325 - .L_324)
	.align		4
.L_324:
        /*0010*/ 	.word	index@(.nv.constant0._ZN4mmha33masked_multihead_attention_kernelIfLi192ELi256ELi1ELi64ELi256ELb1ELb1EEEv26Multihead_attention_paramsIT_XT5_EE)
        /*0014*/ 	.short	0x0160
        /*0016*/ 	.short	0x0128


	//----- nvinfo : EIATTR_CBANK_PARAM_SIZE
	.align		4
.L_325:
        /*0018*/ 	.byte	0x03, 0x19
        /*001a*/ 	.short	0x0128


	//----- nvinfo : EIATTR_KPARAM_INFO
	.align		4
        /*001c*/ 	.byte	0x04, 0x17
        /*001e*/ 	.short	(.L_327 - .L_326)
.L_326:
        /*0020*/ 	.word	0x00000000
        /*0024*/ 	.short	0x0000
        /*0026*/ 	.short	0x0000
        /*0028*/ 	.byte	0x00, 0xf0, 0xa1, 0x04


	//----- nvinfo : EIATTR_MAXREG_COUNT
	.align		4
.L_327:
        /*002c*/ 	.byte	0x03, 0x1b
        /*002e*/ 	.short	0x00ff


	//----- nvinfo : EIATTR_NUM_BARRIERS
	.align		4
        /*0030*/ 	.byte	0x02, 0x4c
        /*0032*/ 	.byte	0x01
	.zero		1


	//----- nvinfo : EIATTR_EXTERNS
	.align		4
        /*0034*/ 	.byte	0x04, 0x0f
        /*0036*/ 	.short	(.L_329 - .L_328)


	//   ....[0]....
	.align		4
.L_328:
        /*0038*/ 	.word	index@(__assertfail)


	//----- nvinfo : EIATTR_ANNOTATIONS
	.align		4
.L_329:
        /*003c*/ 	.byte	0x04, 0x55
        /*003e*/ 	.short	(.L_331 - .L_330)


	//   ....[0]....
.L_330:
        /* <DEDUP_REMOVED lines=1192> */


	//----- nvinfo : EIATTR_MERCURY_ISA_VERSION
	.align		4
.L_331:
        /*4aa8*/ 	.byte	0x03, 0x5f
        /*4aaa*/ 	.short	0x0000


	//----- nvinfo : EIATTR_COOP_GROUP_MASK_REGIDS
	.align		4
        /*4aac*/ 	.byte	0x04, 0x29
        /*4aae*/ 	.short	(.L_333 - .L_332)


	//   ....[0]....
.L_332:
        /*4ab0*/ 	.word	0xffffffff


	//   ....[1]....
        /*4ab4*/ 	.word	0xffffffff


	//   ....[2]....
        /*4ab8*/ 	.word	0xffffffff


	//   ....[3]....
        /*4abc*/ 	.word	0xffffffff


	//   ....[4]....
        /*4ac0*/ 	.word	0xffffffff


	//   ....[5]....
        /*4ac4*/ 	.word	0xffffffff


	//   ....[6]....
        /*4ac8*/ 	.word	0xffffffff


	//   ....[7]....
        /*4acc*/ 	.word	0xffffffff


	//   ....[8]....
        /*4ad0*/ 	.word	0xffffffff


	//   ....[9]....
        /*4ad4*/ 	.word	0xffffffff


	//   ....[10]....
        /*4ad8*/ 	.word	0xffffffff


	//   ....[11]....
        /*4adc*/ 	.word	0xffffffff


	//   ....[12]....
        /*4ae0*/ 	.word	0xffffffff


	//   ....[13]....
        /*4ae4*/ 	.word	0xffffffff


	//   ....[14]....
        /*4ae8*/ 	.word	0xffffffff


	//   ....[15]....
        /*4aec*/ 	.word	0xffffffff


	//   ....[16]....
        /*4af0*/ 	.word	0xffffffff


	//   ....[17]....
        /*4af4*/ 	.word	0xffffffff


	//   ....[18]....
        /*4af8*/ 	.word	0xffffffff


	//   ....[19]....
        /*4afc*/ 	.word	0xffffffff


	//   ....[20]....
        /*4b00*/ 	.word	0xffffffff


	//   ....[21]....
        /*4b04*/ 	.word	0xffffffff


	//   ....[22]....
        /*4b08*/ 	.word	0xffffffff


	//   ....[23]....
        /*4b0c*/ 	.word	0xffffffff


	//   ....[24]....
        /*4b10*/ 	.word	0xffffffff


	//----- nvinfo : EIATTR_COOP_GROUP_INSTR_OFFSETS
	.align		4
.L_333:
        /*4b14*/ 	.byte	0x04, 0x28
        /*4b16*/ 	.short	(.L_335 - .L_334)


	//   ....[0]....
.L_334:
        /*4b18*/ 	.word	0x00001cb0


	//   ....[1]....
        /*4b1c*/ 	.word	0x00001d10


	//   ....[2]....
        /*4b20*/ 	.word	0x00001d50


	//   ....[3]....
        /*4b24*/ 	.word	0x00001d90


	//   ....[4]....
        /*4b28*/ 	.word	0x00001dd0


	//   ....[5]....
        /*4b2c*/ 	.word	0x00001e50


	//   ....[6]....
        /*4b30*/ 	.word	0x00001e70


	//   ....[7]....
        /*4b34*/ 	.word	0x00019210


	//   ....[8]....
        /*4b38*/ 	.word	0x00019240


	//   ....[9]....
        /*4b3c*/ 	.word	0x00019290


	//   ....[10]....
        /*4b40*/ 	.word	0x00019300


	//   ....[11]....
        /*4b44*/ 	.word	0x00019320


	//   ....[12]....
        /*4b48*/ 	.word	0x000193a0


	//   ....[13]....
        /*4b4c*/ 	.word	0x000193c0


	//   ....[14]....
        /*4b50*/ 	.word	0x000193e0


	//   ....[15]....
        /*4b54*/ 	.word	0x00019400


	//   ....[16]....
        /*4b58*/ 	.word	0x00019b40


	//   ....[17]....
        /*4b5c*/ 	.word	0x00019b80


	//   ....[18]....
        /*4b60*/ 	.word	0x00019be0


	//   ....[19]....
        /*4b64*/ 	.word	0x00019c00


	//   ....[20]....
        /*4b68*/ 	.word	0x00019c20


	//   ....[21]....
        /*4b6c*/ 	.word	0x00019ca0


	//   ....[22]....
        /*4b70*/ 	.word	0x00019cc0


	//   ....[23]....
        /*4b74*/ 	.word	0x00019ce0


	//   ....[24]....
        /*4b78*/ 	.word	0x00019d00


	//----- nvinfo : EIATTR_SYSCALL_OFFSETS
	.align		4
.L_335:
        /*4b7c*/ 	.byte	0x04, 0x46
        /*4b7e*/ 	.short	(.L_337 - .L_336)


	//   ....[0]....
.L_336:
        /*4b80*/ 	.word	0x00000e40


	//----- nvinfo : EIATTR_EXIT_INSTR_OFFSETS
	.align		4
.L_337:
        /*4b84*/ 	.byte	0x04, 0x1c
        /*4b86*/ 	.short	(.L_339 - .L_338)


	//   ....[0]....
.L_338:
        /*4b88*/ 	.word	0x000000b0


	//   ....[1]....
        /*4b8c*/ 	.word	0x0001c060


	//   ....[2]....
        /*4b90*/ 	.word	0x0001c0d0


	//   ....[3]....
        /*4b94*/ 	.word	0x0001c290


	//----- nvinfo : EIATTR_CRS_STACK_SIZE
	.align		4
.L_339:
        /*4b98*/ 	.byte	0x04, 0x1e
        /*4b9a*/ 	.short	(.L_341 - .L_340)
.L_340:
        /*4b9c*/ 	.word	0x00000000
.L_341:


//--------------------- .nv.info._ZN4mmha33masked_multihead_attention_kernelIfLi192ELi256ELi2ELi64ELi128ELb1ELb1EEEv26Multihead_attention_paramsIT_XT5_EE --------------------------
	.section	.nv.info._ZN4mmha33masked_multihead_attention_kernelIfLi192ELi256ELi2ELi64ELi128ELb1ELb1EEEv26Multihead_attention_paramsIT_XT5_EE,"",@"SHT_CUDA_INFO"
	.sectionflags	@""
	.align	4


	//----- nvinfo : EIATTR_CUDA_API_VERSION
	.align		4
        /*0000*/ 	.byte	0x04, 0x37
        /*0002*/ 	.short	(.L_343 - .L_342)
.L_342:
        /*0004*/ 	.word	0x00000082


	//----- nvinfo : EIATTR_SW2861232_WAR
	.align		4
.L_343:
        /*0008*/ 	.byte	0x01, 0x35
	.zero		2


	//----- nvinfo : EIATTR_PARAM_CBANK
	.align		4
        /*000c*/ 	.byte	0x04, 0x0a
        /*000e*/ 	.short	(.L_345 - .L_344)
	.align		4
.L_344:
        /*0010*/ 	.word	index@(.nv.constant0._ZN4mmha33masked_multihead_attention_kernelIfLi192ELi256ELi2ELi64ELi128ELb1ELb1EEEv26Multihead_attention_paramsIT_XT5_EE)
        /*0014*/ 	.short	0x0160
        /*0016*/ 	.short	0x0128


	//----- nvinfo : EIATTR_CBANK_PARAM_SIZE
	.align		4
.L_345:
        /*0018*/ 	.byte	0x03, 0x19
        /*001a*/ 	.short	0x0128


	//----- nvinfo : EIATTR_KPARAM_INFO
	.align		4
        /*001c*/ 	.byte	0x04, 0x17
        /*001e*/ 	.short	(.L_347 - .L_346)
.L_346:
        /*0020*/ 	.word	0x00000000
        /*0024*/ 	.short	0x0000
        /*0026*/ 	.short	0x0000
        /*0028*/ 	.byte	0x00, 0xf0, 0xa1, 0x04


	//----- nvinfo : EIATTR_MAXREG_COUNT
	.align		4
.L_347:
        /*002c*/ 	.byte	0x03, 0x1b
        /*002e*/ 	.short	0x00ff


	//----- nvinfo : EIATTR_NUM_BARRIERS
	.align		4
        /*0030*/ 	.byte	0x02, 0x4c
        /*0032*/ 	.byte	0x01
	.zero		1


	//----- nvinfo : EIATTR_EXTERNS
	.align		4
        /*0034*/ 	.byte	0x04, 0x0f
        /*0036*/ 	.short	(.L_349 - .L_348)


	//   ....[0]....
	.align		4
.L_348:
        /*0038*/ 	.word	index@(__assertfail)


	//----- nvinfo : EIATTR_ANNOTATIONS
	.align		4
.L_349:
        /*003c*/ 	.byte	0x04, 0x55
        /*003e*/ 	.short	(.L_351 - .L_350)


	//   ....[0]....
.L_350:
        /* <DEDUP_REMOVED lines=140> */


	//----- nvinfo : EIATTR_MERCURY_ISA_VERSION
	.align		4
.L_351:
        /*08f0*/ 	.byte	0x03, 0x5f
        /*08f2*/ 	.short	0x0000


	//----- nvinfo : EIATTR_COOP_GROUP_MASK_REGIDS
	.align		4
        /*08f4*/ 	.byte	0x04, 0x29
        /*08f6*/ 	.short	(.L_353 - .L_352)


	//   ....[0]....
.L_352:
        /*08f8*/ 	.word	0xffffffff


	//   ....[1]....
        /*08fc*/ 	.word	0xffffffff


	//   ....[2]....
        /*0900*/ 	.word	0xffffffff


	//   ....[3]....
        /*0904*/ 	.word	0xffffffff


	//   ....[4]....
        /*0908*/ 	.word	0xffffffff


	//   ....[5]....
        /*090c*/ 	.word	0xffffffff


	//   ....[6]....
        /*0910*/ 	.word	0xffffffff


	//   ....[7]....
        /*0914*/ 	.word	0xffffffff


	//   ....[8]....
        /*0918*/ 	.word	0xffffffff


	//   ....[9]....
        /*091c*/ 	.word	0xffffffff


	//   ....[10]....
        /*0920*/ 	.word	0xffffffff


	//   ....[11]....
        /*0924*/ 	.word	0xffffffff


	//   ....[12]....
        /*0928*/ 	.word	0xffffffff


	//   ....[13]....
        /*092c*/ 	.word	0xffffffff


	//   ....[14]....
        /*0930*/ 	.word	0xffffffff


	//   ....[15]....
        /*0934*/ 	.word	0xffffffff


	//   ....[16]....
        /*0938*/ 	.word	0xffffffff


	//   ....[17]....
        /*093c*/ 	.word	0xffffffff


	//   ....[18]....
        /*0940*/ 	.word	0xffffffff


	//   ....[19]....
        /*0944*/ 	.word	0xffffffff


	//   ....[20]....
        /*0948*/ 	.word	0xffffffff


	//   ....[21]....
        /*094c*/ 	.word	0xffffffff


	//   ....[22]....
        /*0950*/ 	.word	0xffffffff


	//   ....[23]....
        /*0954*/ 	.word	0xffffffff


	//   ....[24]....
        /*0958*/ 	.word	0xffffffff


	//   ....[25]....
        /*095c*/ 	.word	0xffffffff


	//   ....[26]....
        /*0960*/ 	.word	0xffffffff


	//   ....[27]....
        /*0964*/ 	.word	0xffffffff


	//----- nvinfo : EIATTR_COOP_GROUP_INSTR_OFFSETS
	.align		4
.L_353:
        /*0968*/ 	.byte	0x04, 0x28
        /*096a*/ 	.short	(.L_355 - .L_354)


	//   ....[0]....
.L_354:
        /*096c*/ 	.word	0x00001cc0


	//   ....[1]....
        /*0970*/ 	.word	0x00001d30


	//   ....[2]....
        /*0974*/ 	.word	0x00001d70


	//   ....[3]....
        /*0978*/ 	.word	0x00001db0


	//   ....[4]....
        /*097c*/ 	.word	0x00001df0


	//   ....[5]....
        /*0980*/ 	.word	0x00001e50


	//   ....[6]....
        /*0984*/ 	.word	0x00001e70


	//   ....[7]....
        /*0988*/ 	.word	0x0000e220


	//   ....[8]....
        /*098c*/ 	.word	0x0000e4b0


	//   ....[9]....
        /*0990*/ 	.word	0x0000e4e0


	//   ....[10]....
        /*0994*/ 	.word	0x0000e500


	//   ....[11]....
        /*0998*/ 	.word	0x0000e520


	//   ....[12]....
        /*099c*/ 	.word	0x0000e650


	//   ....[13]....
        /*09a0*/ 	.word	0x0000e670


	//   ....[14]....
        /*09a4*/ 	.word	0x0000e690


	//   ....[15]....
        /*09a8*/ 	.word	0x0000ee10


	//   ....[16]....
        /*09ac*/ 	.word	0x0000ee50


	//   ....[17]....
        /*09b0*/ 	.word	0x0000eeb0


	//   ....[18]....
        /*09b4*/ 	.word	0x0000eed0


	//   ....[19]....
        /*09b8*/ 	.word	0x0000eef0


	//   ....[20]....
        /*09bc*/ 	.word	0x0000ef70


	//   ....[21]....
        /*09c0*/ 	.word	0x0000ef90


	//   ....[22]....
        /*09c4*/ 	.word	0x0000efb0


	//   ....[23]....
        /*09c8*/ 	.word	0x000114c0


	//   ....[24]....
        /*09cc*/ 	.word	0x00011530


	//   ....[25]....
        /*09d0*/ 	.word	0x000115a0


	//   ....[26]....
        /*09d4*/ 	.word	0x00011600


	//   ....[27]....
        /*09d8*/ 	.word	0x00011660


	//----- nvinfo : EIATTR_SYSCALL_OFFSETS
	.align		4
.L_355:
        /*09dc*/ 	.byte	0x04, 0x46
        /*09de*/ 	.short	(.L_357 - .L_356)


	//   ....[0]....
.L_356:
        /*09e0*/ 	.word	0x00000e50


	//----- nvinfo : EIATTR_EXIT_INSTR_OFFSETS
	.align		4
.L_357:
        /*09e4*/ 	.byte	0x04, 0x1c
        /*09e6*/ 	.short	(.L_359 - .L_358)


	//   ....[0]....
.L_358:
        /*09e8*/ 	.word	0x000000b0


	//   ....[1]....
        /*09ec*/ 	.word	0x00011240


	//   ....[2]....
        /*09f0*/ 	.word	0x000112b0


	//   ....[3]....
        /*09f4*/ 	.word	0x00011470


	//----- nvinfo : EIATTR_CRS_STACK_SIZE
	.align		4
.L_359:
        /*09f8*/ 	.byte	0x04, 0x1e
        /*09fa*/ 	.short	(.L_361 - .L_360)
.L_360:
        /*09fc*/ 	.word	0x00000000
.L_361:


//--------------------- .nv.info._ZN4mmha33masked_multihead_attention_kernelIfLi192ELi256ELi4ELi64ELi64ELb1ELb1EEEv26Multihead_attention_paramsIT_XT5_EE --------------------------
	.section	.nv.info._ZN4mmha33masked_multihead_attention_kernelIfLi192ELi256ELi4ELi64ELi64ELb1ELb1EEEv26Multihead_attention_paramsIT_XT5_EE,"",@"SHT_CUDA_INFO"
	.sectionflags	@""
	.align	4


	//----- nvinfo : EIATTR_CUDA_API_VERSION
	.align		4
        /*0000*/ 	.byte	0x04, 0x37
        /*0002*/ 	.short	(.L_363 - .L_362)
.L_362:
        /*0004*/ 	.word	0x00000082


	//----- nvinfo : EIATTR_SW2861232_WAR
	.align		4
.L_363:
        /*0008*/ 	.byte	0x01, 0x35
	.zero		2


	//----- nvinfo : EIATTR_PARAM_CBANK
	.align		4
        /*000c*/ 	.byte	0x04, 0x0a
        /*000e*/ 	.short	(.L_365 - .L_364)
	.align		4
.L_364:
        /*0010*/ 	.word	index@(.nv.constant0._ZN4mmha33masked_multihead_attention_kernelIfLi192ELi256ELi4ELi64ELi64ELb1ELb1EEEv26Multihead_attention_paramsIT_XT5_EE)
        /*0014*/ 	.short	0x0160
        /*0016*/ 	.short	0x0128


	//----- nvinfo : EIATTR_CBANK_PARAM_SIZE
	.align		4
.L_365:
        /*0018*/ 	.byte	0x03, 0x19
        /*001a*/ 	.short	0x0128


	//----- nvinfo : EIATTR_KPARAM_INFO
	.align		4
        /*001c*/ 	.byte	0x04, 0x17
        /*001e*/ 	.short	(.L_367 - .L_366)
.L_366:
        /*0020*/ 	.word	0x00000000
        /*0024*/ 	.short	0x0000
        /*0026*/ 	.short	0x0000
        /*0028*/ 	.byte	0x00, 0xf0, 0xa1, 0x04


	//----- nvinfo : EIATTR_MAXREG_COUNT
	.align		4
.L_367:
        /*002c*/ 	.byte	0x03, 0x1b
        /*002e*/ 	.short	0x00ff


	//----- nvinfo : EIATTR_NUM_BARRIERS
	.align		4
        /*0030*/ 	.byte	0x02, 0x4c
        /*0032*/ 	.byte	0x01
	.zero		1


	//----- nvinfo : EIATTR_EXTERNS
	.align		4
        /*0034*/ 	.byte	0x04, 0x0f
        /*0036*/ 	.short	(.L_369 - .L_368)


	//   ....[0]....
	.align		4
.L_368:
        /*0038*/ 	.word	index@(__assertfail)


	//----- nvinfo : EIATTR_MERCURY_ISA_VERSION
	.align		4
.L_369:
        /*003c*/ 	.byte	0x03, 0x5f
        /*003e*/ 	.short	0x0000


	//----- nvinfo : EIATTR_COOP_GROUP_MASK_REGIDS
	.align		4
        /*0040*/ 	.byte	0x04, 0x29
        /*0042*/ 	.short	(.L_371 - .L_370)


	//   ....[0]....
.L_370:
        /*0044*/ 	.word	0xffffffff


	//   ....[1]....
        /*0048*/ 	.word	0xffffffff


	//   ....[2]....
        /*004c*/ 	.word	0xffffffff


	//   ....[3]....
        /*0050*/ 	.word	0xffffffff


	//   ....[4]....
        /*0054*/ 	.word	0xffffffff


	//   ....[5]....
        /*0058*/ 	.word	0xffffffff


	//   ....[6]....
        /*005c*/ 	.word	0xffffffff


	//   ....[7]....
        /*0060*/ 	.word	0xffffffff


	//   ....[8]....
        /*0064*/ 	.word	0xffffffff


	//   ....[9]....
        /*0068*/ 	.word	0xffffffff


	//   ....[10]....
        /*006c*/ 	.word	0xffffffff


	//   ....[11]....
        /*0070*/ 	.word	0xffffffff


	//   ....[12]....
        /*0074*/ 	.word	0xffffffff


	//   ....[13]....
        /*0078*/ 	.word	0xffffffff


	//   ....[14]....
        /*007c*/ 	.word	0xffffffff


	//   ....[15]....
        /*0080*/ 	.word	0xffffffff


	//   ....[16]....
        /*0084*/ 	.word	0xffffffff


	//   ....[17]....
        /*0088*/ 	.word	0xffffffff


	//   ....[18]....
        /*008c*/ 	.word	0xffffffff


	//   ....[19]....
        /*0090*/ 	.word	0xffffffff


	//   ....[20]....
        /*0094*/ 	.word	0xffffffff


	//   ....[21]....
        /*0098*/ 	.word	0xffffffff


	//   ....[22]....
        /*009c*/ 	.word	0xffffffff


	//   ....[23]....
        /*00a0*/ 	.word	0xffffffff


	//   ....[24]....
        /*00a4*/ 	.word	0xffffffff


	//   ....[25]....
        /*00a8*/ 	.word	0xffffffff


	//----- nvinfo : EIATTR_COOP_GROUP_INSTR_OFFSETS
	.align		4
.L_371:
        /*00ac*/ 	.byte	0x04, 0x28
        /*00ae*/ 	.short	(.L_373 - .L_372)


	//   ....[0]....
.L_372:
        /*00b0*/ 	.word	0x00001c00


	//   ....[1]....
        /*00b4*/ 	.word	0x00001c60


	//   ....[2]....
        /*00b8*/ 	.word	0x00001ca0


	//   ....[3]....
        /*00bc*/ 	.word	0x00001cc0


	//   ....[4]....
        /*00c0*/ 	.word	0x00001ce0


	//   ....[5]....
        /*00c4*/ 	.word	0x00001d40


	//   ....[6]....
        /*00c8*/ 	.word	0x00001d80


	//   ....[7]....
        /*00cc*/ 	.word	0x0000ba50


	//   ....[8]....
        /*00d0*/ 	.word	0x0000ba80


	//   ....[9]....
        /*00d4*/ 	.word	0x0000bcd0


	//   ....[10]....
        /*00d8*/ 	.word	0x0000bd00


	//   ....[11]....
        /*00dc*/ 	.word	0x0000bd20


	//   ....[12]....
        /*00e0*/ 	.word	0x0000be30


	//   ....[13]....
        /*00e4*/ 	.word	0x0000be50


	//   ....[14]....
        /*00e8*/ 	.word	0x0000c560


	//   ....[15]....
        /*00ec*/ 	.word	0x0000c5d0


	//   ....[16]....
        /*00f0*/ 	.word	0x0000c600


	//   ....[17]....
        /*00f4*/ 	.word	0x0000c630


	//   ....[18]....
        /*00f8*/ 	.word	0x0000c650


	//   ....[19]....
        /*00fc*/ 	.word	0x0000c6a0


	//   ....[20]....
        /*0100*/ 	.word	0x0000c6c0


	//   ....[21]....
        /*0104*/ 	.word	0x0000e9a0


	//   ....[22]....
        /*0108*/ 	.word	0x0000ea20


	//   ....[23]....
        /*010c*/ 	.word	0x0000eaa0


	//   ....[24]....
        /*0110*/ 	.word	0x0000eb20


	//   ....[25]....
        /*0114*/ 	.word	0x0000eb90


	//----- nvinfo : EIATTR_SYSCALL_OFFSETS
	.align		4
.L_373:
        /*0118*/ 	.byte	0x04, 0x46
        /*011a*/ 	.short	(.L_375 - .L_374)


	//   ....[0]....
.L_374:
        /*011c*/ 	.word	0x00000da0


	//----- nvinfo : EIATTR_EXIT_INSTR_OFFSETS
	.align		4
.L_375:
        /*0120*/ 	.byte	0x04, 0x1c
        /*0122*/ 	.short	(.L_377 - .L_376)


	//   ....[0]....
.L_376:
        /*0124*/ 	.word	0x000000a0


	//   ....[1]....
        /*0128*/ 	.word	0x0000e710


	//   ....[2]....
        /*012c*/ 	.word	0x0000e780


	//   ....[3]....
        /*0130*/ 	.word	0x0000e940


	//----- nvinfo : EIATTR_CRS_STACK_SIZE
	.align		4
.L_377:
        /*0134*/ 	.byte	0x04, 0x1e
        /*0136*/ 	.short	(.L_379 - .L_378)
.L_378:
        /*0138*/ 	.word	0x00000000
.L_379:


//--------------------- .nv.info._ZN4mmha33masked_multihead_attention_kernelIfLi192ELi256ELi1ELi64ELi256ELb1ELb0EEEv26Multihead_attention_paramsIT_XT5_EE --------------------------
	.section	.nv.info._ZN4mmha33masked_multihead_attention_kernelIfLi192ELi256ELi1ELi64ELi256ELb1ELb0EEEv26Multihead_attention_paramsIT_XT5_EE,"",@"SHT_CUDA_INFO"
	.sectionflags	@""
	.align	4


	//----- nvinfo : EIATTR_CUDA_API_VERSION
	.align		4
        /*0000*/ 	.byte	0x04, 0x37
        /*0002*/ 	.short	(.L_381 - .L_380)
.L_380:
        /*0004*/ 	.word	0x00000082


	//----- nvinfo : EIATTR_SW2861232_WAR
	.align		4
.L_381:
        /*0008*/ 	.byte	0x01, 0x35
	.zero		2


	//----- nvinfo : EIATTR_PARAM_CBANK
	.align		4
        /*000c*/ 	.byte	0x04, 0x0a
        /*000e*/ 	.short	(.L_383 - .L_382)
	.align		4
.L_382:
        /*0010*/ 	.word	index@(.nv.constant0._ZN4mmha33masked_multihead_attention_kernelIfLi192ELi256ELi1ELi64ELi256ELb1ELb0EEEv26Multihead_attention_paramsIT_XT5_EE)
        /*0014*/ 	.short	0x0160
        /*0016*/ 	.short	0x0128


	//----- nvinfo : EIATTR_CBANK_PARAM_SIZE
	.align		4
.L_383:
        /*0018*/ 	.byte	0x03, 0x19
        /*001a*/ 	.short	0x0128


	//----- nvinfo : EIATTR_KPARAM_INFO
	.align		4
        /*001c*/ 	.byte	0x04, 0x17
        /*001e*/ 	.short	(.L_385 - .L_384)
.L_384:
        /*0020*/ 	.word	0x00000000
        /*0024*/ 	.short	0x0000
        /*0026*/ 	.short	0x0000
        /*0028*/ 	.byte	0x00, 0xf0, 0xa1, 0x04


	//----- nvinfo : EIATTR_MAXREG_COUNT
	.align		4
.L_385:
        /*002c*/ 	.byte	0x03, 0x1b
        /*002e*/ 	.short	0x00ff


	//----- nvinfo : EIATTR_NUM_BARRIERS
	.align		4
        /*0030*/ 	.byte	0x02, 0x4c
        /*0032*/ 	.byte	0x01
	.zero		1


	//----- nvinfo : EIATTR_EXTERNS
	.align		4
        /*0034*/ 	.byte	0x04, 0x0f
        /*0036*/ 	.short	(.L_387 - .L_386)


	//   ....[0]....
	.align		4
.L_386:
        /*0038*/ 	.word	index@(__assertfail)


	//----- nvinfo : EIATTR_ANNOTATIONS
	.align		4
.L_387:
        /*003c*/ 	.byte	0x04, 0x55
        /*003e*/ 	.short	(.L_389 - .L_388)


	//   ....[0]....
.L_388:
        /* <DEDUP_REMOVED lines=1000> */


	//----- nvinfo : EIATTR_MERCURY_ISA_VERSION
	.align		4
.L_389:
        /*3eb0*/ 	.byte	0x03, 0x5f
        /*3eb2*/ 	.short	0x0000


	//----- nvinfo : EIATTR_COOP_GROUP_MASK_REGIDS
	.align		4
        /*3eb4*/ 	.byte	0x04, 0x29
        /*3eb6*/ 	.short	(.L_391 - .L_390)


	//   ....[0]....
.L_390:
        /*3eb8*/ 	.word	0xffffffff


	//   ....[1]....
        /*3ebc*/ 	.word	0xffffffff


	//   ....[2]....
        /*3ec0*/ 	.word	0xffffffff


	//   ....[3]....
        /*3ec4*/ 	.word	0xffffffff


	//   ....[4]....
        /*3ec8*/ 	.word	0xffffffff


	//   ....[5]....
        /*3ecc*/ 	.word	0xffffffff


	//   ....[6]....
        /*3ed0*/ 	.word	0xffffffff


	//   ....[7]....
        /*3ed4*/ 	.word	0xffffffff


	//   ....[8]....
        /*3ed8*/ 	.word	0xffffffff


	//   ....[9]....
        /*3edc*/ 	.word	0xffffffff


	//   ....[10]....
        /*3ee0*/ 	.word	0xffffffff


	//   ....[11]....
        /*3ee4*/ 	.word	0xffffffff


	//   ....[12]....
        /*3ee8*/ 	.word	0xffffffff


	//   ....[13]....
        /*3eec*/ 	.word	0xffffffff


	//   ....[14]....
        /*3ef0*/ 	.word	0xffffffff


	//   ....[15]....
        /*3ef4*/ 	.word	0xffffffff


	//   ....[16]....
        /*3ef8*/ 	.word	0xffffffff


	//   ....[17]....
        /*3efc*/ 	.word	0xffffffff


	//   ....[18]....
        /*3f00*/ 	.word	0xffffffff


	//   ....[19]....
        /*3f04*/ 	.word	0xffffffff


	//   ....[20]....
        /*3f08*/ 	.word	0xffffffff


	//   ....[21]....
        /*3f0c*/ 	.word	0xffffffff


	//   ....[22]....
        /*3f10*/ 	.word	0xffffffff


	//   ....[23]....
        /*3f14*/ 	.word	0xffffffff


	//   ....[24]....
        /*3f18*/ 	.word	0xffffffff


	//----- nvinfo : EIATTR_COOP_GROUP_INSTR_OFFSETS
	.align		4
.L_391:
        /*3f1c*/ 	.byte	0x04, 0x28
        /*3f1e*/ 	.short	(.L_393 - .L_392)


	//   ....[0]....
.L_392:
        /*3f20*/ 	.word	0x00001cb0


	//   ....[1]....
        /*3f24*/ 	.word	0x00001d10


	//   ....[2]....
        /*3f28*/ 	.word	0x00001d50


	//   ....[3]....
        /*3f2c*/ 	.word	0x00001d90


	//   ....[4]....
        /*3f30*/ 	.word	0x00001dd0


	//   ....[5]....
        /*3f34*/ 	.word	0x00001e50


	//   ....[6]....
        /*3f38*/ 	.word	0x00001e70


	//   ....[7]....
        /*3f3c*/ 	.word	0x000169f0


	//   ....[8]....
        /*3f40*/ 	.word	0x00016a20


	//   ....[9]....
        /*3f44*/ 	.word	0x00016a70


	//   ....[10]....
        /*3f48*/ 	.word	0x00016ae0


	//   ....[11]....
        /*3f4c*/ 	.word	0x00016b00


	//   ....[12]....
        /*3f50*/ 	.word	0x00016b80


	//   ....[13]....
        /*3f54*/ 	.word	0x00016ba0


	//   ....[14]....
        /*3f58*/ 	.word	0x00016bc0


	//   ....[15]....
        /*3f5c*/ 	.word	0x00016be0


	//   ....[16]....
        /*3f60*/ 	.word	0x00017320


	//   ....[17]....
        /*3f64*/ 	.word	0x00017360


	//   ....[18]....
        /*3f68*/ 	.word	0x000173c0


	//   ....[19]....
        /*3f6c*/ 	.word	0x000173e0


	//   ....[20]....
        /*3f70*/ 	.word	0x00017400


	//   ....[21]....
        /*3f74*/ 	.word	0x00017480


	//   ....[22]....
        /*3f78*/ 	.word	0x000174a0


	//   ....[23]....
        /*3f7c*/ 	.word	0x000174c0


	//   ....[24]....
        /*3f80*/ 	.word	0x000174e0


	//----- nvinfo : EIATTR_SYSCALL_OFFSETS
	.align		4
.L_393:
        /*3f84*/ 	.byte	0x04, 0x46
        /*3f86*/ 	.short	(.L_395 - .L_394)


	//   ....[0]....
.L_394:
        /*3f88*/ 	.word	0x00000e40


	//----- nvinfo : EIATTR_EXIT_INSTR_OFFSETS
	.align		4
.L_395:
        /*3f8c*/ 	.byte	0x04, 0x1c
        /*3f8e*/ 	.short	(.L_397 - .L_396)


	//   ....[0]....
.L_396:
        /*3f90*/ 	.word	0x000000b0


	//   ....[1]....
        /*3f94*/ 	.word	0x00019490


	//   ....[2]....
        /*3f98*/ 	.word	0x00019500


	//   ....[3]....
        /*3f9c*/ 	.word	0x000196c0


	//----- nvinfo : EIATTR_CRS_STACK_SIZE
	.align		4
.L_397:
        /*3fa0*/ 	.byte	0x04, 0x1e
        /*3fa2*/ 	.short	(.L_399 - .L_398)
.L_398:
        /*3fa4*/ 	.word	0x00000000
.L_399:


//--------------------- .nv.info._ZN4mmha33masked_multihead_attention_kernelIfLi192ELi256ELi2ELi64ELi128ELb1ELb0EEEv26Multihead_attention_paramsIT_XT5_EE --------------------------
	.section	.nv.info._ZN4mmha33masked_multihead_attention_kernelIfLi192ELi256ELi2ELi64ELi128ELb1ELb0EEEv26Multihead_attention_paramsIT_XT5_EE,"",@"SHT_CUDA_INFO"
	.sectionflags	@""
	.align	4


	//----- nvinfo : EIATTR_CUDA_API_VERSION
	.align		4
        /*0000*/ 	.byte	0x04, 0x37
        /*0002*/ 	.short	(.L_401 - .L_400)
.L_400:
        /*0004*/ 	.word	0x00000082


	//----- nvinfo : EIATTR_SW2861232_WAR
	.align		4
.L_401:
        /*0008*/ 	.byte	0x01, 0x35
	.zero		2


	//----- nvinfo : EIATTR_PARAM_CBANK
	.align		4
        /*000c*/ 	.byte	0x04, 0x0a
        /*000e*/ 	.short	(.L_403 - .L_402)
	.align		4
.L_402:
        /*0010*/ 	.word	index@(.nv.constant0._ZN4mmha33masked_multihead_attention_kernelIfLi192ELi256ELi2ELi64ELi128ELb1ELb0EEEv26Multihead_attention_paramsIT_XT5_EE)
        /*0014*/ 	.short	0x0160
        /*0016*/ 	.short	0x0128


	//----- nvinfo : EIATTR_CBANK_PARAM_SIZE
	.align		4
.L_403:
        /*0018*/ 	.byte	0x03, 0x19
        /*001a*/ 	.short	0x0128


	//----- nvinfo : EIATTR_KPARAM_INFO
	.align		4
        /*001c*/ 	.byte	0x04, 0x17
        /*001e*/ 	.short	(.L_405 - .L_404)
.L_404:
        /*0020*/ 	.word	0x00000000
        /*0024*/ 	.short	0x0000
        /*0026*/ 	.short	0x0000
        /*0028*/ 	.byte	0x00, 0xf0, 0xa1, 0x04


	//----- nvinfo : EIATTR_MAXREG_COUNT
	.align		4
.L_405:
        /*002c*/ 	.byte	0x03, 0x1b
        /*002e*/ 	.short	0x00ff


	//----- nvinfo : EIATTR_NUM_BARRIERS
	.align		4
        /*0030*/ 	.byte	0x02, 0x4c
        /*0032*/ 	.byte	0x01
	.zero		1


	//----- nvinfo : EIATTR_EXTERNS
	.align		4
        /*0034*/ 	.byte	0x04, 0x0f
        /*0036*/ 	.short	(.L_407 - .L_406)


	//   ....[0]....
	.align		4
.L_406:
        /*0038*/ 	.word	index@(__assertfail)


	//----- nvinfo : EIATTR_ANNOTATIONS
	.align		4
.L_407:
        /*003c*/ 	.byte	0x04, 0x55
        /*003e*/ 	.short	(.L_409 - .L_408)


	//   ....[0]....
.L_408:
        /* <DEDUP_REMOVED lines=141> */


	//----- nvinfo : EIATTR_MERCURY_ISA_VERSION
	.align		4
.L_409:
        /*08f8*/ 	.byte	0x03, 0x5f
        /*08fa*/ 	.short	0x0000


	//----- nvinfo : EIATTR_COOP_GROUP_MASK_REGIDS
	.align		4
        /*08fc*/ 	.byte	0x04, 0x29
        /*08fe*/ 	.short	(.L_411 - .L_410)


	//   ....[0]....
.L_410:
        /*0900*/ 	.word	0xffffffff


	//   ....[1]....
        /*0904*/ 	.word	0xffffffff


	//   ....[2]....
        /*0908*/ 	.word	0xffffffff


	//   ....[3]....
        /*090c*/ 	.word	0xffffffff


	//   ....[4]....
        /*0910*/ 	.word	0xffffffff


	//   ....[5]....
        /*0914*/ 	.word	0xffffffff


	//   ....[6]....
        /*0918*/ 	.word	0xffffffff


	//   ....[7]....
        /*091c*/ 	.word	0xffffffff


	//   ....[8]....
        /*0920*/ 	.word	0xffffffff


	//   ....[9]....
        /*0924*/ 	.word	0xffffffff


	//   ....[10]....
        /*0928*/ 	.word	0xffffffff


	//   ....[11]....
        /*092c*/ 	.word	0xffffffff


	//   ....[12]....
        /*0930*/ 	.word	0xffffffff


	//   ....[13]....
        /*0934*/ 	.word	0xffffffff


	//   ....[14]....
        /*0938*/ 	.word	0xffffffff


	//   ....[15]....
        /*093c*/ 	.word	0xffffffff


	//   ....[16]....
        /*0940*/ 	.word	0xffffffff


	//   ....[17]....
        /*0944*/ 	.word	0xffffffff


	//   ....[18]....
        /*0948*/ 	.word	0xffffffff


	//   ....[19]....
        /*094c*/ 	.word	0xffffffff


	//   ....[20]....
        /*0950*/ 	.word	0xffffffff


	//   ....[21]....
        /*0954*/ 	.word	0xffffffff


	//   ....[22]....
        /*0958*/ 	.word	0xffffffff


	//   ....[23]....
        /*095c*/ 	.word	0xffffffff


	//   ....[24]....
        /*0960*/ 	.word	0xffffffff


	//   ....[25]....
        /*0964*/ 	.word	0xffffffff


	//   ....[26]....
        /*0968*/ 	.word	0xffffffff


	//   ....[27]....
        /*096c*/ 	.word	0xffffffff


	//----- nvinfo : EIATTR_COOP_GROUP_INSTR_OFFSETS
	.align		4
.L_411:
        /*0970*/ 	.byte	0x04, 0x28
        /*0972*/ 	.short	(.L_413 - .L_412)


	//   ....[0]....
.L_412:
        /*0974*/ 	.word	0x00001cc0


	//   ....[1]....
        /*0978*/ 	.word	0x00001d30


	//   ....[2]....
        /*097c*/ 	.word	0x00001d70


	//   ....[3]....
        /*0980*/ 	.word	0x00001db0


	//   ....[4]....
        /*0984*/ 	.word	0x00001df0


	//   ....[5]....
        /*0988*/ 	.word	0x00001e50


	//   ....[6]....
        /*098c*/ 	.word	0x00001e70


	//   ....[7]....
        /*0990*/ 	.word	0x0000d1b0


	//   ....[8]....
        /*0994*/ 	.word	0x0000d440


	//   ....[9]....
        /*0998*/ 	.word	0x0000d470


	//   ....[10]....
        /*099c*/ 	.word	0x0000d490


	//   ....[11]....
        /*09a0*/ 	.word	0x0000d4b0


	//   ....[12]....
        /*09a4*/ 	.word	0x0000d5e0


	//   ....[13]....
        /*09a8*/ 	.word	0x0000d600


	//   ....[14]....
        /*09ac*/ 	.word	0x0000d620


	//   ....[15]....
        /*09b0*/ 	.word	0x0000dda0


	//   ....[16]....
        /*09b4*/ 	.word	0x0000dde0


	//   ....[17]....
        /*09b8*/ 	.word	0x0000de40


	//   ....[18]....
        /*09bc*/ 	.word	0x0000de60


	//   ....[19]....
        /*09c0*/ 	.word	0x0000de80


	//   ....[20]....
        /*09c4*/ 	.word	0x0000df00


	//   ....[21]....
        /*09c8*/ 	.word	0x0000df20


	//   ....[22]....
        /*09cc*/ 	.word	0x0000df40


	//   ....[23]....
        /*09d0*/ 	.word	0x00010090


	//   ....[24]....
        /*09d4*/ 	.word	0x000100f0


	//   ....[25]....
        /*09d8*/ 	.word	0x00010150


	//   ....[26]....
        /*09dc*/ 	.word	0x000101a0


	//   ....[27]....
        /*09e0*/ 	.word	0x000101f0


	//----- nvinfo : EIATTR_SYSCALL_OFFSETS
	.align		4
.L_413:
        /*09e4*/ 	.byte	0x04, 0x46
        /*09e6*/ 	.short	(.L_415 - .L_414)


	//   ....[0]....
.L_414:
        /*09e8*/ 	.word	0x00000e50


	//----- nvinfo : EIATTR_EXIT_INSTR_OFFSETS
	.align		4
.L_415:
        /*09ec*/ 	.byte	0x04, 0x1c
        /*09ee*/ 	.short	(.L_417 - .L_416)


	//   ....[0]....
.L_416:
        /*09f0*/ 	.word	0x000000b0


	//   ....[1]....
        /*09f4*/ 	.word	0x0000fe20


	//   ....[2]....
        /*09f8*/ 	.word	0x0000fe90


	//   ....[3]....
        /*09fc*/ 	.word	0x00010050


	//----- nvinfo : EIATTR_CRS_STACK_SIZE
	.align		4
.L_417:
        /*0a00*/ 	.byte	0x04, 0x1e
        /*0a02*/ 	.short	(.L_419 - .L_418)
.L_418:
        /*0a04*/ 	.word	0x00000000
.L_419:


//--------------------- .nv.info._ZN4mmha33masked_multihead_attention_kernelIfLi192ELi256ELi4ELi64ELi64ELb1ELb0EEEv26Multihead_attention_paramsIT_XT5_EE --------------------------
	.section	.nv.info._ZN4mmha33masked_multihead_attention_kernelIfLi192ELi256ELi4ELi64ELi64ELb1ELb0EEEv26Multihead_attention_paramsIT_XT5_EE,"",@"SHT_CUDA_INFO"
	.sectionflags	@""
	.align	4


	//----- nvinfo : EIATTR_CUDA_API_VERSION
	.align		4
        /*0000*/ 	.byte	0x04, 0x37
        /*0002*/ 	.short	(.L_421 - .L_420)
.L_420:
        /*0004*/ 	.word	0x00000082


	//----- nvinfo : EIATTR_SW2861232_WAR
	.align		4
.L_421:
        /*0008*/ 	.byte	0x01, 0x35
	.zero		2


	//----- nvinfo : EIATTR_PARAM_CBANK
	.align		4
        /*000c*/ 	.byte	0x04, 0x0a
        /*000e*/ 	.short	(.L_423 - .L_422)
	.align		4
.L_422:
        /*0010*/ 	.word	index@(.nv.constant0._ZN4mmha33masked_multihead_attention_kernelIfLi192ELi256ELi4ELi64ELi64ELb1ELb0EEEv26Multihead_attention_paramsIT_XT5_EE)
        /*0014*/ 	.short	0x0160
        /*0016*/ 	.short	0x0128


	//----- nvinfo : EIATTR_CBANK_PARAM_SIZE
	.align		4
.L_423:
        /*0018*/ 	.byte	0x03, 0x19
        /*001a*/ 	.short	0x0128


	//----- nvinfo : EIATTR_KPARAM_INFO
	.align		4
        /*001c*/ 	.byte	0x04, 0x17
        /*001e*/ 	.short	(.L_425 - .L_424)
.L_424:
        /*0020*/ 	.word	0x00000000
        /*0024*/ 	.short	0x0000
        /*0026*/ 	.short	0x0000
        /*0028*/ 	.byte	0x00, 0xf0, 0xa1, 0x04


	//----- nvinfo : EIATTR_MAXREG_COUNT
	.align		4
.L_425:
        /*002c*/ 	.byte	0x03, 0x1b
        /*002e*/ 	.short	0x00ff


	//----- nvinfo : EIATTR_NUM_BARRIERS
	.align		4
        /*0030*/ 	.byte	0x02, 0x4c
        /*0032*/ 	.byte	0x01
	.zero		1


	//----- nvinfo : EIATTR_EXTERNS
	.align		4
        /*0034*/ 	.byte	0x04, 0x0f
        /*0036*/ 	.short	(.L_427 - .L_426)


	//   ....[0]....
	.align		4
.L_426:
        /*0038*/ 	.word	index@(__assertfail)


	//----- nvinfo : EIATTR_MERCURY_ISA_VERSION
	.align		4
.L_427:
        /*003c*/ 	.byte	0x03, 0x5f
        /*003e*/ 	.short	0x0000


	//----- nvinfo : EIATTR_COOP_GROUP_MASK_REGIDS
	.align		4
        /*0040*/ 	.byte	0x04, 0x29
        /*0042*/ 	.short	(.L_429 - .L_428)


	//   ....[0]....
.L_428:
        /*0044*/ 	.word	0xffffffff


	//   ....[1]....
        /*0048*/ 	.word	0xffffffff


	//   ....[2]....
        /*004c*/ 	.word	0xffffffff


	//   ....[3]....
        /*0050*/ 	.word	0xffffffff


	//   ....[4]....
        /*0054*/ 	.word	0xffffffff


	//   ....[5]....
        /*0058*/ 	.word	0xffffffff


	//   ....[6]....
        /*005c*/ 	.word	0xffffffff


	//   ....[7]....
        /*0060*/ 	.word	0xffffffff


	//   ....[8]....
        /*0064*/ 	.word	0xffffffff


	//   ....[9]....
        /*0068*/ 	.word	0xffffffff


	//   ....[10]....
        /*006c*/ 	.word	0xffffffff


	//   ....[11]....
        /*0070*/ 	.word	0xffffffff


	//   ....[12]....
        /*0074*/ 	.word	0xffffffff


	//   ....[13]....
        /*0078*/ 	.word	0xffffffff


	//   ....[14]....
        /*007c*/ 	.word	0xffffffff


	//   ....[15]....
        /*0080*/ 	.word	0xffffffff


	//   ....[16]....
        /*0084*/ 	.word	0xffffffff


	//   ....[17]....
        /*0088*/ 	.word	0xffffffff


	//   ....[18]....
        /*008c*/ 	.word	0xffffffff


	//   ....[19]....
        /*0090*/ 	.word	0xffffffff


	//   ....[20]....
        /*0094*/ 	.word	0xffffffff


	//   ....[21]....
        /*0098*/ 	.word	0xffffffff


	//   ....[22]....
        /*009c*/ 	.word	0xffffffff


	//   ....[23]....
        /*00a0*/ 	.word	0xffffffff


	//   ....[24]....
        /*00a4*/ 	.word	0xffffffff


	//   ....[25]....
        /*00a8*/ 	.word	0xffffffff


	//----- nvinfo : EIATTR_COOP_GROUP_INSTR_OFFSETS
	.align		4
.L_429:
        /*00ac*/ 	.byte	0x04, 0x28
        /*00ae*/ 	.short	(.L_431 - .L_430)


	//   ....[0]....
.L_430:
        /*00b0*/ 	.word	0x00001be0


	//   ....[1]....
        /*00b4*/ 	.word	0x00001c40


	//   ....[2]....
        /*00b8*/ 	.word	0x00001c80


	//   ....[3]....
        /*00bc*/ 	.word	0x00001ca0


	//   ....[4]....
        /*00c0*/ 	.word	0x00001cc0


	//   ....[5]....
        /*00c4*/ 	.word	0x00001d20


	//   ....[6]....
        /*00c8*/ 	.word	0x00001d60


	//   ....[7]....
        /*00cc*/ 	.word	0x00009ec0


	//   ....[8]....
        /*00d0*/ 	.word	0x00009ef0


	//   ....[9]....
        /*00d4*/ 	.word	0x0000a140


	//   ....[10]....
        /*00d8*/ 	.word	0x0000a170


	//   ....[11]....
        /*00dc*/ 	.word	0x0000a190


	//   ....[12]....
        /*00e0*/ 	.word	0x0000a2a0


	//   ....[13]....
        /*00e4*/ 	.word	0x0000a2c0


	//   ....[14]....
        /*00e8*/ 	.word	0x0000a9d0


	//   ....[15]....
        /*00ec*/ 	.word	0x0000aa40


	//   ....[16]....
        /*00f0*/ 	.word	0x0000aa70


	//   ....[17]....
        /*00f4*/ 	.word	0x0000aaa0


	//   ....[18]....
        /*00f8*/ 	.word	0x0000aac0


	//   ....[19]....
        /*00fc*/ 	.word	0x0000ab10


	//   ....[20]....
        /*0100*/ 	.word	0x0000ab30


	//   ....[21]....
        /*0104*/ 	.word	0x0000cb90


	//   ....[22]....
        /*0108*/ 	.word	0x0000cc10


	//   ....[23]....
        /*010c*/ 	.word	0x0000cc90


	//   ....[24]....
        /*0110*/ 	.word	0x0000cd10


	//   ....[25]....
        /*0114*/ 	.word	0x0000cd80


	//----- nvinfo : EIATTR_SYSCALL_OFFSETS
	.align		4
.L_431:
        /*0118*/ 	.byte	0x04, 0x46
        /*011a*/ 	.short	(.L_433 - .L_432)


	//   ....[0]....
.L_432:
        /*011c*/ 	.word	0x00000d90


	//----- nvinfo : EIATTR_EXIT_INSTR_OFFSETS
	.align		4
.L_433:
        /*0120*/ 	.byte	0x04, 0x1c
        /*0122*/ 	.short	(.L_435 - .L_434)


	//   ....[0]....
.L_434:
        /*0124*/ 	.word	0x000000a0


	//   ....[1]....
        /*0128*/ 	.word	0x0000c900


	//   ....[2]....
        /*012c*/ 	.word	0x0000c970


	//   ....[3]....
        /*0130*/ 	.word	0x0000cb30


	//----- nvinfo : EIATTR_CRS_STACK_SIZE
	.align		4
.L_435:
        /*0134*/ 	.byte	0x04, 0x1e
        /*0136*/ 	.short	(.L_437 - .L_436)
.L_436:
        /*0138*/ 	.word	0x00000000
.L_437:


//--------------------- .nv.info._ZN4mmha33masked_multihead_attention_kernelItLi192ELi256ELi1ELi32ELi256ELb0ELb1EEEv26Multihead_attention_paramsIT_XT5_EE --------------------------
	.section	.nv.info._ZN4mmha33masked_multihead_attention_kernelItLi192ELi256ELi1ELi32ELi256ELb0ELb1EEEv26Multihead_attention_paramsIT_XT5_EE,"",@"SHT_CUDA_INFO"
	.sectionflags	@""
	.align	4


	//----- nvinfo : EIATTR_CUDA_API_VERSION
	.align		4
        /*0000*/ 	.byte	0x04, 0x37
        /*0002*/ 	.short	(.L_439 - .L_438)
.L_438:
        /*0004*/ 	.word	0x00000082


	//----- nvinfo : EIATTR_SW2861232_WAR
	.align		4
.L_439:
        /*0008*/ 	.byte	0x01, 0x35
	.zero		2


	//----- nvinfo : EIATTR_PARAM_CBANK
	.align		4
        /*000c*/ 	.byte	0x04, 0x0a
        /*000e*/ 	.short	(.L_441 - .L_440)
	.align		4
.L_440:
        /*0010*/ 	.word	index@(.nv.constant0._ZN4mmha33masked_multihead_attention_kernelItLi192ELi256ELi1ELi32ELi256ELb0ELb1EEEv26Multihead_attention_paramsIT_XT5_EE)
        /*0014*/ 	.short	0x0160
        /*0016*/ 	.short	0x0128


	//----- nvinfo : EIATTR_CBANK_PARAM_SIZE
	.align		4
.L_441:
        /*0018*/ 	.byte	0x03, 0x19
        /*001a*/ 	.short	0x0128


	//----- nvinfo : EIATTR_KPARAM_INFO
	.align		4
        /*001c*/ 	.byte	0x04, 0x17
        /*001e*/ 	.short	(.L_443 - .L_442)
.L_442:
        /*0020*/ 	.word	0x00000000
        /*0024*/ 	.short	0x0000
        /*0026*/ 	.short	0x0000
        /*0028*/ 	.byte	0x00, 0xf0, 0xa1, 0x04


	//----- nvinfo : EIATTR_MAXREG_COUNT
	.align		4
.L_443:
        /*002c*/ 	.byte	0x03, 0x1b
        /*002e*/ 	.short	0x00ff


	//----- nvinfo : EIATTR_NUM_BARRIERS
	.align		4
        /*0030*/ 	.byte	0x02, 0x4c
        /*0032*/ 	.byte	0x01
	.zero		1


	//----- nvinfo : EIATTR_EXTERNS
	.align		4
        /*0034*/ 	.byte	0x04, 0x0f
        /*0036*/ 	.short	(.L_445 - .L_444)


	//   ....[0]....
	.align		4
.L_444:
        /*0038*/ 	.word	index@(__assertfail)


	//----- nvinfo : EIATTR_ANNOTATIONS
	.align		4
.L_445:
        /*003c*/ 	.byte	0x04, 0x55
        /*003e*/ 	.short	(.L_447 - .L_446)


	//   ....[0]....
.L_446:
        /* <DEDUP_REMOVED lines=13> */


	//----- nvinfo : EIATTR_MERCURY_ISA_VERSION
	.align		4
.L_447:
        /*0100*/ 	.byte	0x03, 0x5f
        /*0102*/ 	.short	0x0000


	//----- nvinfo : EIATTR_COOP_GROUP_MASK_REGIDS
	.align		4
        /*0104*/ 	.byte	0x04, 0x29
        /*0106*/ 	.short	(.L_449 - .L_448)


	//   ....[0]....
.L_448:
        /*0108*/ 	.word	0xffffffff


	//   ....[1]....
        /*010c*/ 	.word	0xffffffff


	//   ....[2]....
        /*0110*/ 	.word	0xffffffff


	//   ....[3]....
        /*0114*/ 	.word	0xffffffff


	//   ....[4]....
        /*0118*/ 	.word	0xffffffff


	//   ....[5]....
        /*011c*/ 	.word	0xffffffff


	//   ....[6]....
        /*0120*/ 	.word	0xffffffff


	//   ....[7]....
        /*0124*/ 	.word	0xffffffff


	//   ....[8]....
        /*0128*/ 	.word	0xffffffff


	//   ....[9]....
        /*012c*/ 	.word	0xffffffff


	//   ....[10]....
        /*0130*/ 	.word	0xffffffff


	//   ....[11]....
        /*0134*/ 	.word	0xffffffff


	//   ....[12]....
        /*0138*/ 	.word	0xffffffff


	//   ....[13]....
        /*013c*/ 	.word	0xffffffff


	//   ....[14]....
        /*0140*/ 	.word	0xffffffff


	//   ....[15]....
        /*0144*/ 	.word	0xffffffff


	//   ....[16]....
        /*0148*/ 	.word	0xffffffff


	//   ....[17]....
        /*014c*/ 	.word	0xffffffff


	//   ....[18]....
        /*0150*/ 	.word	0xffffffff


	//   ....[19]....
        /*0154*/ 	.word	0xffffffff


	//   ....[20]....
        /*0158*/ 	.word	0xffffffff


	//   ....[21]....
        /*015c*/ 	.word	0xffffffff


	//   ....[22]....
        /*0160*/ 	.word	0xffffffff


	//   ....[23]....
        /*0164*/ 	.word	0xffffffff


	//   ....[24]....
        /*0168*/ 	.word	0xffffffff


	//   ....[25]....
        /*016c*/ 	.word	0xffffffff


	//   ....[26]....
        /*0170*/ 	.word	0xffffffff


	//   ....[27]....
        /*0174*/ 	.word	0xffffffff


	//----- nvinfo : EIATTR_COOP_GROUP_INSTR_OFFSETS
	.align		4
.L_449:
        /*0178*/ 	.byte	0x04, 0x28
        /*017a*/ 	.short	(.L_451 - .L_450)


	//   ....[0]....
.L_450:
        /*017c*/ 	.word	0x00002740


	//   ....[1]....
        /*0180*/ 	.word	0x00002770


	//   ....[2]....
        /*0184*/ 	.word	0x00002790


	//   ....[3]....
        /*0188*/ 	.word	0x000027b0


	//   ....[4]....
        /*018c*/ 	.word	0x000027d0


	//   ....[5]....
        /*0190*/ 	.word	0x00006840


	//   ....[6]....
        /*0194*/ 	.word	0x00006890


	//   ....[7]....
        /*0198*/ 	.word	0x000068c0


	//   ....[8]....
        /*019c*/ 	.word	0x000068e0


	//   ....[9]....
        /*01a0*/ 	.word	0x00006910


	//   ....[10]....
        /*01a4*/ 	.word	0x000069c0


	//   ....[11]....
        /*01a8*/ 	.word	0x000069e0


	//   ....[12]....
        /*01ac*/ 	.word	0x00006a10


	//   ....[13]....
        /*01b0*/ 	.word	0x00006a40


	//   ....[14]....
        /*01b4*/ 	.word	0x00006c40


	//   ....[15]....
        /*01b8*/ 	.word	0x00006d40


	//   ....[16]....
        /*01bc*/ 	.word	0x00006e20


	//   ....[17]....
        /*01c0*/ 	.word	0x00006e40


	//   ....[18]....
        /*01c4*/ 	.word	0x00006e60


	//   ....[19]....
        /*01c8*/ 	.word	0x00006eb0


	//   ....[20]....
        /*01cc*/ 	.word	0x00006ed0


	//   ....[21]....
        /*01d0*/ 	.word	0x00006ef0


	//   ....[22]....
        /*01d4*/ 	.word	0x00006f10


	//   ....[23]....
        /*01d8*/ 	.word	0x00009950


	//   ....[24]....
        /*01dc*/ 	.word	0x000099c0


	//   ....[25]....
        /*01e0*/ 	.word	0x00009a20


	//   ....[26]....
        /*01e4*/ 	.word	0x00009a80


	//   ....[27]....
        /*01e8*/ 	.word	0x00009ae0


	//----- nvinfo : EIATTR_SYSCALL_OFFSETS
	.align		4
.L_451:
        /*01ec*/ 	.byte	0x04, 0x46
        /*01ee*/ 	.short	(.L_453 - .L_452)


	//   ....[0]....
.L_452:
        /*01f0*/ 	.word	0x00001420


	//----- nvinfo : EIATTR_EXIT_INSTR_OFFSETS
	.align		4
.L_453:
        /*01f4*/ 	.byte	0x04, 0x1c
        /*01f6*/ 	.short	(.L_455 - .L_454)


	//   ....[0]....
.L_454:
        /*01f8*/ 	.word	0x000000e0


	//   ....[1]....
        /*01fc*/ 	.word	0x00009460


	//   ....[2]....
        /*0200*/ 	.word	0x00009550


	//   ....[3]....
        /*0204*/ 	.word	0x00009900


	//----- nvinfo : EIATTR_CRS_STACK_SIZE
	.align		4
.L_455:
        /*0208*/ 	.byte	0x04, 0x1e
        /*020a*/ 	.short	(.L_457 - .L_456)
.L_456:
        /*020c*/ 	.word	0x00000000
.L_457:


//--------------------- .nv.info._ZN4mmha33masked_multihead_attention_kernelItLi192ELi256ELi2ELi32ELi128ELb0ELb1EEEv26Multihead_attention_paramsIT_XT5_EE --------------------------
	.section	.nv.info._ZN4mmha33masked_multihead_attention_kernelItLi192ELi256ELi2ELi32ELi128ELb0ELb1EEEv26Multihead_attention_paramsIT_XT5_EE,"",@"SHT_CUDA_INFO"
	.sectionflags	@""
	.align	4


	//----- nvinfo : EIATTR_CUDA_API_VERSION
	.align		4
        /*0000*/ 	.byte	0x04, 0x37
        /*0002*/ 	.short	(.L_459 - .L_458)
.L_458:
        /*0004*/ 	.word	0x00000082


	//----- nvinfo : EIATTR_SW2861232_WAR
	.align		4
.L_459:
        /*0008*/ 	.byte	0x01, 0x35
	.zero		2


	//----- nvinfo : EIATTR_PARAM_CBANK
	.align		4
        /*000c*/ 	.byte	0x04, 0x0a
        /*000e*/ 	.short	(.L_461 - .L_460)
	.align		4
.L_460:
        /*0010*/ 	.word	index@(.nv.constant0._ZN4mmha33masked_multihead_attention_kernelItLi192ELi256ELi2ELi32ELi128ELb0ELb1EEEv26Multihead_attention_paramsIT_XT5_EE)
        /*0014*/ 	.short	0x0160
        /*0016*/ 	.short	0x0128


	//----- nvinfo : EIATTR_CBANK_PARAM_SIZE
	.align		4
.L_461:
        /*0018*/ 	.byte	0x03, 0x19
        /*001a*/ 	.short	0x0128


	//----- nvinfo : EIATTR_KPARAM_INFO
	.align		4
        /*001c*/ 	.byte	0x04, 0x17
        /*001e*/ 	.short	(.L_463 - .L_462)
.L_462:
        /*0020*/ 	.word	0x00000000
        /*0024*/ 	.short	0x0000
        /*0026*/ 	.short	0x0000
        /*0028*/ 	.byte	0x00, 0xf0, 0xa1, 0x04


	//----- nvinfo : EIATTR_MAXREG_COUNT
	.align		4
.L_463:
        /*002c*/ 	.byte	0x03, 0x1b
        /*002e*/ 	.short	0x00ff


	//----- nvinfo : EIATTR_NUM_BARRIERS
	.align		4
        /*0030*/ 	.byte	0x02, 0x4c
        /*0032*/ 	.byte	0x01
	.zero		1


	//----- nvinfo : EIATTR_EXTERNS
	.align		4
        /*0034*/ 	.byte	0x04, 0x0f
        /*0036*/ 	.short	(.L_465 - .L_464)


	//   ....[0]....
	.align		4
.L_464:
        /*0038*/ 	.word	index@(__assertfail)


	//----- nvinfo : EIATTR_MERCURY_ISA_VERSION
	.align		4
.L_465:
        /*003c*/ 	.byte	0x03, 0x5f
        /*003e*/ 	.short	0x0000


	//----- nvinfo : EIATTR_COOP_GROUP_MASK_REGIDS
	.align		4
        /*0040*/ 	.byte	0x04, 0x29
        /*0042*/ 	.short	(.L_467 - .L_466)


	//   ....[0]....
.L_466:
        /*0044*/ 	.word	0xffffffff


	//   ....[1]....
        /*0048*/ 	.word	0xffffffff


	//   ....[2]....
        /*004c*/ 	.word	0xffffffff


	//   ....[3]....
        /*0050*/ 	.word	0xffffffff


	//   ....[4]....
        /*0054*/ 	.word	0xffffffff


	//   ....[5]....
        /*0058*/ 	.word	0xffffffff


	//   ....[6]....
        /*005c*/ 	.word	0xffffffff


	//   ....[7]....
        /*0060*/ 	.word	0xffffffff


	//   ....[8]....
        /*0064*/ 	.word	0xffffffff


	//   ....[9]....
        /*0068*/ 	.word	0xffffffff


	//   ....[10]....
        /*006c*/ 	.word	0xffffffff


	//   ....[11]....
        /*0070*/ 	.word	0xffffffff


	//   ....[12]....
        /*0074*/ 	.word	0xffffffff


	//   ....[13]....
        /*0078*/ 	.word	0xffffffff


	//   ....[14]....
        /*007c*/ 	.word	0xffffffff


	//   ....[15]....
        /*0080*/ 	.word	0xffffffff


	//   ....[16]....
        /*0084*/ 	.word	0xffffffff


	//   ....[17]....
        /*0088*/ 	.word	0xffffffff


	//   ....[18]....
        /*008c*/ 	.word	0xffffffff


	//   ....[19]....
        /*0090*/ 	.word	0xffffffff


	//   ....[20]....
        /*0094*/ 	.word	0xffffffff


	//   ....[21]....
        /*0098*/ 	.word	0xffffffff


	//   ....[22]....
        /*009c*/ 	.word	0xffffffff


	//   ....[23]....
        /*00a0*/ 	.word	0xffffffff


	//   ....[24]....
        /*00a4*/ 	.word	0xffffffff


	//   ....[25]....
        /*00a8*/ 	.word	0xffffffff


	//   ....[26]....
        /*00ac*/ 	.word	0xffffffff


	//   ....[27]....
        /*00b0*/ 	.word	0xffffffff


	//   ....[28]....
        /*00b4*/ 	.word	0xffffffff


	//   ....[29]....
        /*00b8*/ 	.word	0xffffffff


	//   ....[30]....
        /*00bc*/ 	.word	0xffffffff


	//----- nvinfo : EIATTR_COOP_GROUP_INSTR_OFFSETS
	.align		4
.L_467:
        /*00c0*/ 	.byte	0x04, 0x28
        /*00c2*/ 	.short	(.L_469 - .L_468)


	//   ....[0]....
.L_468:
        /*00c4*/ 	.word	0x00002490


	//   ....[1]....
        /*00c8*/ 	.word	0x000024c0


	//   ....[2]....
        /*00cc*/ 	.word	0x000024e0


	//   ....[3]....
        /*00d0*/ 	.word	0x00002500


	//   ....[4]....
        /*00d4*/ 	.word	0x00002520


	//   ....[5]....
        /*00d8*/ 	.word	0x00004c80


	//   ....[6]....
        /*00dc*/ 	.word	0x00004ec0


	//   ....[7]....
        /*00e0*/ 	.word	0x00004ef0


	//   ....[8]....
        /*00e4*/ 	.word	0x00004f10


	//   ....[9]....
        /*00e8*/ 	.word	0x00004f30


	//   ....[10]....
        /*00ec*/ 	.word	0x00005050


	//   ....[11]....
        /*00f0*/ 	.word	0x00005070


	//   ....[12]....
        /*00f4*/ 	.word	0x00005090


	//   ....[13]....
        /*00f8*/ 	.word	0x00005270


	//   ....[14]....
        /*00fc*/ 	.word	0x000052d0


	//   ....[15]....
        /*0100*/ 	.word	0x00005310


	//   ....[16]....
        /*0104*/ 	.word	0x00005360


	//   ....[17]....
        /*0108*/ 	.word	0x000053a0


	//   ....[18]....
        /*010c*/ 	.word	0x000054d0


	//   ....[19]....
        /*0110*/ 	.word	0x00005510


	//   ....[20]....
        /*0114*/ 	.word	0x00005590


	//   ....[21]....
        /*0118*/ 	.word	0x00007b20


	//   ....[22]....
        /*011c*/ 	.word	0x00007ba0


	//   ....[23]....
        /*0120*/ 	.word	0x00007c10


	//   ....[24]....
        /*0124*/ 	.word	0x00007c80


	//   ....[25]....
        /*0128*/ 	.word	0x00007cf0


	//   ....[26]....
        /*012c*/ 	.word	0x00007d70


	//   ....[27]....
        /*0130*/ 	.word	0x00007de0


	//   ....[28]....
        /*0134*/ 	.word	0x00007e60


	//   ....[29]....
        /*0138*/ 	.word	0x00007ed0


	//   ....[30]....
        /*013c*/ 	.word	0x00007f40


	//----- nvinfo : EIATTR_SYSCALL_OFFSETS
	.align		4
.L_469:
        /*0140*/ 	.byte	0x04, 0x46
        /*0142*/ 	.short	(.L_471 - .L_470)


	//   ....[0]....
.L_470:
        /*0144*/ 	.word	0x000011a0


	//----- nvinfo : EIATTR_EXIT_INSTR_OFFSETS
	.align		4
.L_471:
        /*0148*/ 	.byte	0x04, 0x1c
        /*014a*/ 	.short	(.L_473 - .L_472)


	//   ....[0]....
.L_472:
        /*014c*/ 	.word	0x000000a0


	//   ....[1]....
        /*0150*/ 	.word	0x00007640


	//   ....[2]....
        /*0154*/ 	.word	0x00007720


	//   ....[3]....
        /*0158*/ 	.word	0x00007ac0


	//----- nvinfo : EIATTR_CRS_STACK_SIZE
	.align		4
.L_473:
        /*015c*/ 	.byte	0x04, 0x1e
        /*015e*/ 	.short	(.L_475 - .L_474)
.L_474:
        /*0160*/ 	.word	0x00000000
.L_475:


//--------------------- .nv.info._ZN4mmha33masked_multihead_attention_kernelItLi192ELi256ELi4ELi32ELi64ELb0ELb1EEEv26Multihead_attention_paramsIT_XT5_EE --------------------------
	.section	.nv.info._ZN4mmha33masked_multihead_attention_kernelItLi192ELi256ELi4ELi32ELi64ELb0ELb1EEEv26Multihead_attention_paramsIT_XT5_EE,"",@"SHT_CUDA_INFO"
	.sectionflags	@""
	.align	4


	//----- nvinfo : EIATTR_CUDA_API_VERSION
	.align		4
        /*0000*/ 	.byte	0x04, 0x37
        /*0002*/ 	.short	(.L_477 - .L_476)
.L_476:
        /*0004*/ 	.word	0x00000082


	//----- nvinfo : EIATTR_SW2861232_WAR
	.align		4
.L_477:
        /*0008*/ 	.byte	0x01, 0x35
	.zero		2


	//----- nvinfo : EIATTR_PARAM_CBANK
	.align		4
        /*000c*/ 	.byte	0x04, 0x0a
        /*000e*/ 	.short	(.L_479 - .L_478)
	.align		4
.L_478:
        /*0010*/ 	.word	index@(.nv.constant0._ZN4mmha33masked_multihead_attention_kernelItLi192ELi256ELi4ELi32ELi64ELb0ELb1EEEv26Multihead_attention_paramsIT_XT5_EE)
        /*0014*/ 	.short	0x0160
        /*0016*/ 	.short	0x0128


	//----- nvinfo : EIATTR_CBANK_PARAM_SIZE
	.align		4
.L_479:
        /*0018*/ 	.byte	0x03, 0x19
        /*001a*/ 	.short	0x0128


	//----- nvinfo : EIATTR_KPARAM_INFO
	.align		4
        /*001c*/ 	.byte	0x04, 0x17
        /*001e*/ 	.short	(.L_481 - .L_480)
.L_480:
        /*0020*/ 	.word	0x00000000
        /*0024*/ 	.short	0x0000
        /*0026*/ 	.short	0x0000
        /*0028*/ 	.byte	0x00, 0xf0, 0xa1, 0x04


	//----- nvinfo : EIATTR_MAXREG_COUNT
	.align		4
.L_481:
        /*002c*/ 	.byte	0x03, 0x1b
        /*002e*/ 	.short	0x00ff


	//----- nvinfo : EIATTR_NUM_BARRIERS
	.align		4
        /*0030*/ 	.byte	0x02, 0x4c
        /*0032*/ 	.byte	0x01
	.zero		1


	//----- nvinfo : EIATTR_EXTERNS
	.align		4
        /*0034*/ 	.byte	0x04, 0x0f
        /*0036*/ 	.short	(.L_483 - .L_482)


	//   ....[0]....
	.align		4
.L_482:
        /*0038*/ 	.word	index@(__assertfail)


	//----- nvinfo : EIATTR_MERCURY_ISA_VERSION
	.align		4
.L_483:
        /*003c*/ 	.byte	0x03, 0x5f
        /*003e*/ 	.short	0x0000


	//----- nvinfo : EIATTR_COOP_GROUP_MASK_REGIDS
	.align		4
        /*0040*/ 	.byte	0x04, 0x29
        /*0042*/ 	.short	(.L_485 - .L_484)


	//   ....[0]....
.L_484:
        /*0044*/ 	.word	0xffffffff


	//   ....[1]....
        /*0048*/ 	.word	0xffffffff


	//   ....[2]....
        /*004c*/ 	.word	0xffffffff


	//   ....[3]....
        /*0050*/ 	.word	0xffffffff


	//   ....[4]....
        /*0054*/ 	.word	0xffffffff


	//   ....[5]....
        /*0058*/ 	.word	0xffffffff


	//   ....[6]....
        /*005c*/ 	.word	0xffffffff


	//   ....[7]....
        /*0060*/ 	.word	0xffffffff


	//   ....[8]....
        /*0064*/ 	.word	0xffffffff


	//   ....[9]....
        /*0068*/ 	.word	0xffffffff


	//   ....[10]....
        /*006c*/ 	.word	0xffffffff


	//   ....[11]....
        /*0070*/ 	.word	0xffffffff


	//   ....[12]....
        /*0074*/ 	.word	0xffffffff


	//   ....[13]....
        /*0078*/ 	.word	0xffffffff


	//   ....[14]....
        /*007c*/ 	.word	0xffffffff


	//   ....[15]....
        /*0080*/ 	.word	0xffffffff


	//   ....[16]....
        /*0084*/ 	.word	0xffffffff


	//   ....[17]....
        /*0088*/ 	.word	0xffffffff


	//   ....[18]....
        /*008c*/ 	.word	0xffffffff


	//   ....[19]....
        /*0090*/ 	.word	0xffffffff


	//   ....[20]....
        /*0094*/ 	.word	0xffffffff


	//   ....[21]....
        /*0098*/ 	.word	0xffffffff


	//   ....[22]....
        /*009c*/ 	.word	0xffffffff


	//   ....[23]....
        /*00a0*/ 	.word	0xffffffff


	//   ....[24]....
        /*00a4*/ 	.word	0xffffffff


	//   ....[25]....
        /*00a8*/ 	.word	0xffffffff


	//   ....[26]....
        /*00ac*/ 	.word	0xffffffff


	//   ....[27]....
        /*00b0*/ 	.word	0xffffffff


	//   ....[28]....
        /*00b4*/ 	.word	0xffffffff


	//----- nvinfo : EIATTR_COOP_GROUP_INSTR_OFFSETS
	.align		4
.L_485:
        /*00b8*/ 	.byte	0x04, 0x28
        /*00ba*/ 	.short	(.L_487 - .L_486)


	//   ....[0]....
.L_486:
        /*00bc*/ 	.word	0x000024b0


	//   ....[1]....
        /*00c0*/ 	.word	0x000024e0


	//   ....[2]....
        /*00c4*/ 	.word	0x00002500


	//   ....[3]....
        /*00c8*/ 	.word	0x00002520


	//   ....[4]....
        /*00cc*/ 	.word	0x00002540


	//   ....[5]....
        /*00d0*/ 	.word	0x000048b0


	//   ....[6]....
        /*00d4*/ 	.word	0x000048e0


	//   ....[7]....
        /*00d8*/ 	.word	0x00004b30


	//   ....[8]....
        /*00dc*/ 	.word	0x00004b60


	//   ....[9]....
        /*00e0*/ 	.word	0x00004b80


	//   ....[10]....
        /*00e4*/ 	.word	0x00004c90


	//   ....[11]....
        /*00e8*/ 	.word	0x00004cb0


	//   ....[12]....
        /*00ec*/ 	.word	0x00004e90


	//   ....[13]....
        /*00f0*/ 	.word	0x00004f00


	//   ....[14]....
        /*00f4*/ 	.word	0x00004f40


	//   ....[15]....
        /*00f8*/ 	.word	0x00004f70


	//   ....[16]....
        /*00fc*/ 	.word	0x00004fa0


	//   ....[17]....
        /*0100*/ 	.word	0x00005140


	//   ....[18]....
        /*0104*/ 	.word	0x00005190


	//   ....[19]....
        /*0108*/ 	.word	0x00007510


	//   ....[20]....
        /*010c*/ 	.word	0x00007590


	//   ....[21]....
        /*0110*/ 	.word	0x00007600


	//   ....[22]....
        /*0114*/ 	.word	0x00007670


	//   ....[23]....
        /*0118*/ 	.word	0x000076e0


	//   ....[24]....
        /*011c*/ 	.word	0x00007760


	//   ....[25]....
        /*0120*/ 	.word	0x000077e0


	//   ....[26]....
        /*0124*/ 	.word	0x00007860


	//   ....[27]....
        /*0128*/ 	.word	0x000078e0


	//   ....[28]....
        /*012c*/ 	.word	0x00007950


	//----- nvinfo : EIATTR_SYSCALL_OFFSETS
	.align		4
.L_487:
        /*0130*/ 	.byte	0x04, 0x46
        /*0132*/ 	.short	(.L_489 - .L_488)


	//   ....[0]....
.L_488:
        /*0134*/ 	.word	0x000011c0


	//----- nvinfo : EIATTR_EXIT_INSTR_OFFSETS
	.align		4
.L_489:
        /*0138*/ 	.byte	0x04, 0x1c
        /*013a*/ 	.short	(.L_491 - .L_490)


	//   ....[0]....
.L_490:
        /*013c*/ 	.word	0x000000a0


	//   ....[1]....
        /*0140*/ 	.word	0x00007030


	//   ....[2]....
        /*0144*/ 	.word	0x00007110


	//   ....[3]....
        /*0148*/ 	.word	0x000074b0


	//----- nvinfo : EIATTR_CRS_STACK_SIZE
	.align		4
.L_491:
        /*014c*/ 	.byte	0x04, 0x1e
        /*014e*/ 	.short	(.L_493 - .L_492)
.L_492:
        /*0150*/ 	.word	0x00000000
.L_493:


//--------------------- .nv.info._ZN4mmha33masked_multihead_attention_kernelItLi192ELi256ELi1ELi32ELi256ELb0ELb0EEEv26Multihead_attention_paramsIT_XT5_EE --------------------------
	.section	.nv.info._ZN4mmha33masked_multihead_attention_kernelItLi192ELi256ELi1ELi32ELi256ELb0ELb0EEEv26Multihead_attention_paramsIT_XT5_EE,"",@"SHT_CUDA_INFO"
	.sectionflags	@""
	.align	4


	//----- nvinfo : EIATTR_CUDA_API_VERSION
	.align		4
        /*0000*/ 	.byte	0x04, 0x37
        /*0002*/ 	.short	(.L_495 - .L_494)
.L_494:
        /*0004*/ 	.word	0x00000082


	//----- nvinfo : EIATTR_SW2861232_WAR
	.align		4
.L_495:
        /*0008*/ 	.byte	0x01, 0x35
	.zero		2


	//----- nvinfo : EIATTR_PARAM_CBANK
	.align		4
        /*000c*/ 	.byte	0x04, 0x0a
        /*000e*/ 	.short	(.L_497 - .L_496)
	.align		4
.L_496:
        /*0010*/ 	.word	index@(.nv.constant0._ZN4mmha33masked_multihead_attention_kernelItLi192ELi256ELi1ELi32ELi256ELb0ELb0EEEv26Multihead_attention_paramsIT_XT5_EE)
        /*0014*/ 	.short	0x0160
        /*0016*/ 	.short	0x0128


	//----- nvinfo : EIATTR_CBANK_PARAM_SIZE
	.align		4
.L_497:
        /*0018*/ 	.byte	0x03, 0x19
        /*001a*/ 	.short	0x0128


	//----- nvinfo : EIATTR_KPARAM_INFO
	.align		4
        /*001c*/ 	.byte	0x04, 0x17
        /*001e*/ 	.short	(.L_499 - .L_498)
.L_498:
        /*0020*/ 	.word	0x00000000
        /*0024*/ 	.short	0x0000
        /*0026*/ 	.short	0x0000
        /*0028*/ 	.byte	0x00, 0xf0, 0xa1, 0x04


	//----- nvinfo : EIATTR_MAXREG_COUNT
	.align		4
.L_499:
        /*002c*/ 	.byte	0x03, 0x1b
        /*002e*/ 	.short	0x00ff


	//----- nvinfo : EIATTR_NUM_BARRIERS
	.align		4
        /*0030*/ 	.byte	0x02, 0x4c
        /*0032*/ 	.byte	0x01
	.zero		1


	//----- nvinfo : EIATTR_EXTERNS
	.align		4
        /*0034*/ 	.byte	0x04, 0x0f
        /*0036*/ 	.short	(.L_501 - .L_500)


	//   ....[0]....
	.align		4
.L_500:
        /*0038*/ 	.word	index@(__assertfail)


	//----- nvinfo : EIATTR_ANNOTATIONS
	.align		4
.L_501:
        /*003c*/ 	.byte	0x04, 0x55
        /*003e*/ 	.short	(.L_503 - .L_502)


	//   ....[0]....
.L_502:
        /* <DEDUP_REMOVED lines=15> */


	//----- nvinfo : EIATTR_MERCURY_ISA_VERSION
	.align		4
.L_503:
        /*0120*/ 	.byte	0x03, 0x5f
        /*0122*/ 	.short	0x0000


	//----- nvinfo : EIATTR_COOP_GROUP_MASK_REGIDS
	.align		4
        /*0124*/ 	.byte	0x04, 0x29
        /*0126*/ 	.short	(.L_505 - .L_504)


	//   ....[0]....
.L_504:
        /*0128*/ 	.word	0xffffffff


	//   ....[1]....
        /*012c*/ 	.word	0xffffffff


	//   ....[2]....
        /*0130*/ 	.word	0xffffffff


	//   ....[3]....
        /*0134*/ 	.word	0xffffffff


	//   ....[4]....
        /*0138*/ 	.word	0xffffffff


	//   ....[5]....
        /*013c*/ 	.word	0xffffffff


	//   ....[6]....
        /*0140*/ 	.word	0xffffffff


	//   ....[7]....
        /*0144*/ 	.word	0xffffffff


	//   ....[8]....
        /*0148*/ 	.word	0xffffffff


	//   ....[9]....
        /*014c*/ 	.word	0xffffffff


	//   ....[10]....
        /*0150*/ 	.word	0xffffffff


	//   ....[11]....
        /*0154*/ 	.word	0xffffffff


	//   ....[12]....
        /*0158*/ 	.word	0xffffffff


	//   ....[13]....
        /*015c*/ 	.word	0xffffffff


	//   ....[14]....
        /*0160*/ 	.word	0xffffffff


	//   ....[15]....
        /*0164*/ 	.word	0xffffffff


	//   ....[16]....
        /*0168*/ 	.word	0xffffffff


	//   ....[17]....
        /*016c*/ 	.word	0xffffffff


	//   ....[18]....
        /*0170*/ 	.word	0xffffffff


	//   ....[19]....
        /*0174*/ 	.word	0xffffffff


	//   ....[20]....
        /*0178*/ 	.word	0xffffffff


	//   ....[21]....
        /*017c*/ 	.word	0xffffffff


	//   ....[22]....
        /*0180*/ 	.word	0xffffffff


	//   ....[23]....
        /*0184*/ 	.word	0xffffffff


	//   ....[24]....
        /*0188*/ 	.word	0xffffffff


	//   ....[25]....
        /*018c*/ 	.word	0xffffffff


	//   ....[26]....
        /*0190*/ 	.word	0xffffffff


	//   ....[27]....
        /*0194*/ 	.word	0xffffffff


	//----- nvinfo : EIATTR_COOP_GROUP_INSTR_OFFSETS
	.align		4
.L_505:
        /*0198*/ 	.byte	0x04, 0x28
        /*019a*/ 	.short	(.L_507 - .L_506)


	//   ....[0]....
.L_506:
        /*019c*/ 	.word	0x00002740


	//   ....[1]....
        /*01a0*/ 	.word	0x00002770


	//   ....[2]....
        /*01a4*/ 	.word	0x00002790


	//   ....[3]....
        /*01a8*/ 	.word	0x000027b0


	//   ....[4]....
        /*01ac*/ 	.word	0x000027d0


	//   ....[5]....
        /*01b0*/ 	.word	0x000058a0


	//   ....[6]....
        /*01b4*/ 	.word	0x000058f0


	//   ....[7]....
        /*01b8*/ 	.word	0x00005940


	//   ....[8]....
        /*01bc*/ 	.word	0x00005990


	//   ....[9]....
        /*01c0*/ 	.word	0x000059c0


	//   ....[10]....
        /*01c4*/ 	.word	0x00005a20


	//   ....[11]....
        /*01c8*/ 	.word	0x00005a40


	//   ....[12]....
        /*01cc*/ 	.word	0x00005a70


	//   ....[13]....
        /*01d0*/ 	.word	0x00005aa0


	//   ....[14]....
        /*01d4*/ 	.word	0x00005ca0


	//   ....[15]....
        /*01d8*/ 	.word	0x00005d80


	//   ....[16]....
        /*01dc*/ 	.word	0x00005df0


	//   ....[17]....
        /*01e0*/ 	.word	0x00005e10


	//   ....[18]....
        /*01e4*/ 	.word	0x00005e30


	//   ....[19]....
        /*01e8*/ 	.word	0x00005e80


	//   ....[20]....
        /*01ec*/ 	.word	0x00005ea0


	//   ....[21]....
        /*01f0*/ 	.word	0x00005ec0


	//   ....[22]....
        /*01f4*/ 	.word	0x00005ef0


	//   ....[23]....
        /*01f8*/ 	.word	0x000088b0


	//   ....[24]....
        /*01fc*/ 	.word	0x00008920


	//   ....[25]....
        /*0200*/ 	.word	0x00008980


	//   ....[26]....
        /*0204*/ 	.word	0x000089e0


	//   ....[27]....
        /*0208*/ 	.word	0x00008a40


	//----- nvinfo : EIATTR_SYSCALL_OFFSETS
	.align		4
.L_507:
        /*020c*/ 	.byte	0x04, 0x46
        /*020e*/ 	.short	(.L_509 - .L_508)


	//   ....[0]....
.L_508:
        /*0210*/ 	.word	0x00001420


	//----- nvinfo : EIATTR_EXIT_INSTR_OFFSETS
	.align		4
.L_509:
        /*0214*/ 	.byte	0x04, 0x1c
        /*0216*/ 	.short	(.L_511 - .L_510)


	//   ....[0]....
.L_510:
        /*0218*/ 	.word	0x000000e0


	//   ....[1]....
        /*021c*/ 	.word	0x000083c0


	//   ....[2]....
        /*0220*/ 	.word	0x000084b0


	//   ....[3]....
        /*0224*/ 	.word	0x00008860


	//----- nvinfo : EIATTR_CRS_STACK_SIZE
	.align		4
.L_511:
        /*0228*/ 	.byte	0x04, 0x1e
        /*022a*/ 	.short	(.L_513 - .L_512)
.L_512:
        /*022c*/ 	.word	0x00000000
.L_513:


//--------------------- .nv.info._ZN4mmha33masked_multihead_attention_kernelItLi192ELi256ELi2ELi32ELi128ELb0ELb0EEEv26Multihead_attention_paramsIT_XT5_EE --------------------------
	.section	.nv.info._ZN4mmha33masked_multihead_attention_kernelItLi192ELi256ELi2ELi32ELi128ELb0ELb0EEEv26Multihead_attention_paramsIT_XT5_EE,"",@"SHT_CUDA_INFO"
	.sectionflags	@""
	.align	4


	//----- nvinfo : EIATTR_CUDA_API_VERSION
	.align		4
        /*0000*/ 	.byte	0x04, 0x37
        /*0002*/ 	.short	(.L_515 - .L_514)
.L_514:
        /*0004*/ 	.word	0x00000082


	//----- nvinfo : EIATTR_SW2861232_WAR
	.align		4
.L_515:
        /*0008*/ 	.byte	0x01, 0x35
	.zero		2


	//----- nvinfo : EIATTR_PARAM_CBANK
	.align		4
        /*000c*/ 	.byte	0x04, 0x0a
        /*000e*/ 	.short	(.L_517 - .L_516)
	.align		4
.L_516:
        /*0010*/ 	.word	index@(.nv.constant0._ZN4mmha33masked_multihead_attention_kernelItLi192ELi256ELi2ELi32ELi128ELb0ELb0EEEv26Multihead_attention_paramsIT_XT5_EE)
        /*0014*/ 	.short	0x0160
        /*0016*/ 	.short	0x0128


	//----- nvinfo : EIATTR_CBANK_PARAM_SIZE
	.align		4
.L_517:
        /*0018*/ 	.byte	0x03, 0x19
        /*001a*/ 	.short	0x0128


	//----- nvinfo : EIATTR_KPARAM_INFO
	.align		4
        /*001c*/ 	.byte	0x04, 0x17
        /*001e*/ 	.short	(.L_519 - .L_518)
.L_518:
        /*0020*/ 	.word	0x00000000
        /*0024*/ 	.short	0x0000
        /*0026*/ 	.short	0x0000
        /*0028*/ 	.byte	0x00, 0xf0, 0xa1, 0x04


	//----- nvinfo : EIATTR_MAXREG_COUNT
	.align		4
.L_519:
        /*002c*/ 	.byte	0x03, 0x1b
        /*002e*/ 	.short	0x00ff


	//----- nvinfo : EIATTR_NUM_BARRIERS
	.align		4
        /*0030*/ 	.byte	0x02, 0x4c
        /*0032*/ 	.byte	0x01
	.zero		1


	//----- nvinfo : EIATTR_EXTERNS
	.align		4
        /*0034*/ 	.byte	0x04, 0x0f
        /*0036*/ 	.short	(.L_521 - .L_520)


	//   ....[0]....
	.align		4
.L_520:
        /*0038*/ 	.word	index@(__assertfail)


	//----- nvinfo : EIATTR_MERCURY_ISA_VERSION
	.align		4
.L_521:
        /*003c*/ 	.byte	0x03, 0x5f
        /*003e*/ 	.short	0x0000


	//----- nvinfo : EIATTR_COOP_GROUP_MASK_REGIDS
	.align		4
        /*0040*/ 	.byte	0x04, 0x29
        /*0042*/ 	.short	(.L_523 - .L_522)


	//   ....[0]....
.L_522:
        /*0044*/ 	.word	0xffffffff


	//   ....[1]....
        /*0048*/ 	.word	0xffffffff


	//   ....[2]....
        /*004c*/ 	.word	0xffffffff


	//   ....[3]....
        /*0050*/ 	.word	0xffffffff


	//   ....[4]....
        /*0054*/ 	.word	0xffffffff


	//   ....[5]....
        /*0058*/ 	.word	0xffffffff


	//   ....[6]....
        /*005c*/ 	.word	0xffffffff


	//   ....[7]....
        /*0060*/ 	.word	0xffffffff


	//   ....[8]....
        /*0064*/ 	.word	0xffffffff


	//   ....[9]....
        /*0068*/ 	.word	0xffffffff


	//   ....[10]....
        /*006c*/ 	.word	0xffffffff


	//   ....[11]....
        /*0070*/ 	.word	0xffffffff


	//   ....[12]....
        /*0074*/ 	.word	0xffffffff


	//   ....[13]....
        /*0078*/ 	.word	0xffffffff


	//   ....[14]....
        /*007c*/ 	.word	0xffffffff


	//   ....[15]....
        /*0080*/ 	.word	0xffffffff


	//   ....[16]....
        /*0084*/ 	.word	0xffffffff


	//   ....[17]....
        /*0088*/ 	.word	0xffffffff


	//   ....[18]....
        /*008c*/ 	.word	0xffffffff


	//   ....[19]....
        /*0090*/ 	.word	0xffffffff


	//   ....[20]....
        /*0094*/ 	.word	0xffffffff


	//   ....[21]....
        /*0098*/ 	.word	0xffffffff


	//   ....[22]....
        /*009c*/ 	.word	0xffffffff


	//   ....[23]....
        /*00a0*/ 	.word	0xffffffff


	//   ....[24]....
        /*00a4*/ 	.word	0xffffffff


	//   ....[25]....
        /*00a8*/ 	.word	0xffffffff


	//   ....[26]....
        /*00ac*/ 	.word	0xffffffff


	//   ....[27]....
        /*00b0*/ 	.word	0xffffffff


	//   ....[28]....
        /*00b4*/ 	.word	0xffffffff


	//   ....[29]....
        /*00b8*/ 	.word	0xffffffff


	//   ....[30]....
        /*00bc*/ 	.word	0xffffffff


	//----- nvinfo : EIATTR_COOP_GROUP_INSTR_OFFSETS
	.align		4
.L_523:
        /*00c0*/ 	.byte	0x04, 0x28
        /*00c2*/ 	.short	(.L_525 - .L_524)


	//   ....[0]....
.L_524:
        /*00c4*/ 	.word	0x00002490


	//   ....[1]....
        /*00c8*/ 	.word	0x000024c0


	//   ....[2]....
        /*00cc*/ 	.word	0x000024e0


	//   ....[3]....
        /*00d0*/ 	.word	0x00002500


	//   ....[4]....
        /*00d4*/ 	.word	0x00002520


	//   ....[5]....
        /*00d8*/ 	.word	0x00004430


	//   ....[6]....
        /*00dc*/ 	.word	0x00004670


	//   ....[7]....
        /*00e0*/ 	.word	0x000046a0


	//   ....[8]....
        /*00e4*/ 	.word	0x000046c0


	//   ....[9]....
        /*00e8*/ 	.word	0x000046e0


	//   ....[10]....
        /*00ec*/ 	.word	0x00004800


	//   ....[11]....
        /*00f0*/ 	.word	0x00004820


	//   ....[12]....
        /*00f4*/ 	.word	0x00004840


	//   ....[13]....
        /*00f8*/ 	.word	0x00004a20


	//   ....[14]....
        /*00fc*/ 	.word	0x00004ab0


	//   ....[15]....
        /*0100*/ 	.word	0x00004b10


	//   ....[16]....
        /*0104*/ 	.word	0x00004b40


	//   ....[17]....
        /*0108*/ 	.word	0x00004b60


	//   ....[18]....
        /*010c*/ 	.word	0x00004c90


	//   ....[19]....
        /*0110*/ 	.word	0x00004cc0


	//   ....[20]....
        /*0114*/ 	.word	0x00004d00


	//   ....[21]....
        /*0118*/ 	.word	0x00007220


	//   ....[22]....
        /*011c*/ 	.word	0x000072a0


	//   ....[23]....
        /*0120*/ 	.word	0x00007310


	//   ....[24]....
        /*0124*/ 	.word	0x00007380


	//   ....[25]....
        /*0128*/ 	.word	0x000073f0


	//   ....[26]....
        /*012c*/ 	.word	0x00007470


	//   ....[27]....
        /*0130*/ 	.word	0x000074e0


	//   ....[28]....
        /*0134*/ 	.word	0x00007560


	//   ....[29]....
        /*0138*/ 	.word	0x000075d0


	//   ....[30]....
        /*013c*/ 	.word	0x00007640


	//----- nvinfo : EIATTR_SYSCALL_OFFSETS
	.align		4
.L_525:
        /*0140*/ 	.byte	0x04, 0x46
        /*0142*/ 	.short	(.L_527 - .L_526)


	//   ....[0]....
.L_526:
        /*0144*/ 	.word	0x000011a0


	//----- nvinfo : EIATTR_EXIT_INSTR_OFFSETS
	.align		4
.L_527:
        /*0148*/ 	.byte	0x04, 0x1c
        /*014a*/ 	.short	(.L_529 - .L_528)


	//   ....[0]....
.L_528:
        /*014c*/ 	.word	0x000000a0


	//   ....[1]....
        /*0150*/ 	.word	0x00006d40


	//   ....[2]....
        /*0154*/ 	.word	0x00006e20


	//   ....[3]....
        /*0158*/ 	.word	0x000071c0


	//----- nvinfo : EIATTR_CRS_STACK_SIZE
	.align		4
.L_529:
        /*015c*/ 	.byte	0x04, 0x1e
        /*015e*/ 	.short	(.L_531 - .L_530)
.L_530:
        /*0160*/ 	.word	0x00000000
.L_531:


//--------------------- .nv.info._ZN4mmha33masked_multihead_attention_kernelItLi192ELi256ELi4ELi32ELi64ELb0ELb0EEEv26Multihead_attention_paramsIT_XT5_EE --------------------------
	.section	.nv.info._ZN4mmha33masked_multihead_attention_kernelItLi192ELi256ELi4ELi32ELi64ELb0ELb0EEEv26Multihead_attention_paramsIT_XT5_EE,"",@"SHT_CUDA_INFO"
	.sectionflags	@""
	.align	4


	//----- nvinfo : EIATTR_CUDA_API_VERSION
	.align		4
        /*0000*/ 	.byte	0x04, 0x37
        /*0002*/ 	.short	(.L_533 - .L_532)
.L_532:
        /*0004*/ 	.word	0x00000082


	//----- nvinfo : EIATTR_SW2861232_WAR
	.align		4
.L_533:
        /*0008*/ 	.byte	0x01, 0x35
	.zero		2


	//----- nvinfo : EIATTR_PARAM_CBANK
	.align		4
        /*000c*/ 	.byte	0x04, 0x0a
        /*000e*/ 	.short	(.L_535 - .L_534)
	.align		4
.L_534:
        /*0010*/ 	.word	index@(.nv.constant0._ZN4mmha33masked_multihead_attention_kernelItLi192ELi256ELi4ELi32ELi64ELb0ELb0EEEv26Multihead_attention_paramsIT_XT5_EE)
        /*0014*/ 	.short	0x0160
        /*0016*/ 	.short	0x0128


	//----- nvinfo : EIATTR_CBANK_PARAM_SIZE
	.align		4
.L_535:
        /*0018*/ 	.byte	0x03, 0x19
        /*001a*/ 	.short	0x0128


	//----- nvinfo : EIATTR_KPARAM_INFO
	.align		4
        /*001c*/ 	.byte	0x04, 0x17
        /*001e*/ 	.short	(.L_537 - .L_536)
.L_536:
        /*0020*/ 	.word	0x00000000
        /*0024*/ 	.short	0x0000
        /*0026*/ 	.short	0x0000
        /*0028*/ 	.byte	0x00, 0xf0, 0xa1, 0x04


	//----- nvinfo : EIATTR_MAXREG_COUNT
	.align		4
.L_537:
        /*002c*/ 	.byte	0x03, 0x1b
        /*002e*/ 	.short	0x00ff


	//----- nvinfo : EIATTR_NUM_BARRIERS
	.align		4
        /*0030*/ 	.byte	0x02, 0x4c
        /*0032*/ 	.byte	0x01
	.zero		1


	//----- nvinfo : EIATTR_EXTERNS
	.align		4
        /*0034*/ 	.byte	0x04, 0x0f
        /*0036*/ 	.short	(.L_539 - .L_538)


	//   ....[0]....
	.align		4
.L_538:
        /*0038*/ 	.word	index@(__assertfail)


	//----- nvinfo : EIATTR_MERCURY_ISA_VERSION
	.align		4
.L_539:
        /*003c*/ 	.byte	0x03, 0x5f
        /*003e*/ 	.short	0x0000


	//----- nvinfo : EIATTR_COOP_GROUP_MASK_REGIDS
	.align		4
        /*0040*/ 	.byte	0x04, 0x29
        /*0042*/ 	.short	(.L_541 - .L_540)


	//   ....[0]....
.L_540:
        /*0044*/ 	.word	0xffffffff


	//   ....[1]....
        /*0048*/ 	.word	0xffffffff


	//   ....[2]....
        /*004c*/ 	.word	0xffffffff


	//   ....[3]....
        /*0050*/ 	.word	0xffffffff


	//   ....[4]....
        /*0054*/ 	.word	0xffffffff


	//   ....[5]....
        /*0058*/ 	.word	0xffffffff


	//   ....[6]....
        /*005c*/ 	.word	0xffffffff


	//   ....[7]....
        /*0060*/ 	.word	0xffffffff


	//   ....[8]....
        /*0064*/ 	.word	0xffffffff


	//   ....[9]....
        /*0068*/ 	.word	0xffffffff


	//   ....[10]....
        /*006c*/ 	.word	0xffffffff


	//   ....[11]....
        /*0070*/ 	.word	0xffffffff


	//   ....[12]....
        /*0074*/ 	.word	0xffffffff


	//   ....[13]....
        /*0078*/ 	.word	0xffffffff


	//   ....[14]....
        /*007c*/ 	.word	0xffffffff


	//   ....[15]....
        /*0080*/ 	.word	0xffffffff


	//   ....[16]....
        /*0084*/ 	.word	0xffffffff


	//   ....[17]....
        /*0088*/ 	.word	0xffffffff


	//   ....[18]....
        /*008c*/ 	.word	0xffffffff


	//   ....[19]....
        /*0090*/ 	.word	0xffffffff


	//   ....[20]....
        /*0094*/ 	.word	0xffffffff


	//   ....[21]....
        /*0098*/ 	.word	0xffffffff


	//   ....[22]....
        /*009c*/ 	.word	0xffffffff


	//   ....[23]....
        /*00a0*/ 	.word	0xffffffff


	//   ....[24]....
        /*00a4*/ 	.word	0xffffffff


	//   ....[25]....
        /*00a8*/ 	.word	0xffffffff


	//   ....[26]....
        /*00ac*/ 	.word	0xffffffff


	//   ....[27]....
        /*00b0*/ 	.word	0xffffffff


	//   ....[28]....
        /*00b4*/ 	.word	0xffffffff


	//----- nvinfo : EIATTR_COOP_GROUP_INSTR_OFFSETS
	.align		4
.L_541:
        /*00b8*/ 	.byte	0x04, 0x28
        /*00ba*/ 	.short	(.L_543 - .L_542)


	//   ....[0]....
.L_542:
        /*00bc*/ 	.word	0x000024a0


	//   ....[1]....
        /*00c0*/ 	.word	0x000024d0


	//   ....[2]....
        /*00c4*/ 	.word	0x000024f0


	//   ....[3]....
        /*00c8*/ 	.word	0x00002510


	//   ....[4]....
        /*00cc*/ 	.word	0x00002530


	//   ....[5]....
        /*00d0*/ 	.word	0x00004040


	//   ....[6]....
        /*00d4*/ 	.word	0x00004070


	//   ....[7]....
        /*00d8*/ 	.word	0x000042c0


	//   ....[8]....
        /*00dc*/ 	.word	0x000042f0


	//   ....[9]....
        /*00e0*/ 	.word	0x00004310


	//   ....[10]....
        /*00e4*/ 	.word	0x00004420


	//   ....[11]....
        /*00e8*/ 	.word	0x00004440


	//   ....[12]....
        /*00ec*/ 	.word	0x00004620


	//   ....[13]....
        /*00f0*/ 	.word	0x000046b0


	//   ....[14]....
        /*00f4*/ 	.word	0x000046f0


	//   ....[15]....
        /*00f8*/ 	.word	0x00004740


	//   ....[16]....
        /*00fc*/ 	.word	0x00004770


	//   ....[17]....
        /*0100*/ 	.word	0x000048a0


	//   ....[18]....
        /*0104*/ 	.word	0x000048e0


	//   ....[19]....
        /*0108*/ 	.word	0x00006c40


	//   ....[20]....
        /*010c*/ 	.word	0x00006ca0


	//   ....[21]....
        /*0110*/ 	.word	0x00006d00


	//   ....[22]....
        /*0114*/ 	.word	0x00006d60


	//   ....[23]....
        /*0118*/ 	.word	0x00006dd0


	//   ....[24]....
        /*011c*/ 	.word	0x00006e30


	//   ....[25]....
        /*0120*/ 	.word	0x00006e90


	//   ....[26]....
        /*0124*/ 	.word	0x00006f00


	//   ....[27]....
        /*0128*/ 	.word	0x00006f60


	//   ....[28]....
        /*012c*/ 	.word	0x00006fd0


	//----- nvinfo : EIATTR_SYSCALL_OFFSETS
	.align		4
.L_543:
        /*0130*/ 	.byte	0x04, 0x46
        /*0132*/ 	.short	(.L_545 - .L_544)


	//   ....[0]....
.L_544:
        /*0134*/ 	.word	0x000011b0


	//----- nvinfo : EIATTR_EXIT_INSTR_OFFSETS
	.align		4
.L_545:
        /*0138*/ 	.byte	0x04, 0x1c
        /*013a*/ 	.short	(.L_547 - .L_546)


	//   ....[0]....
.L_546:
        /*013c*/ 	.word	0x000000a0


	//   ....[1]....
        /*0140*/ 	.word	0x00006770


	//   ....[2]....
        /*0144*/ 	.word	0x00006850


	//   ....[3]....
        /*0148*/ 	.word	0x00006bf0


	//----- nvinfo : EIATTR_CRS_STACK_SIZE
	.align		4
.L_547:
        /*014c*/ 	.byte	0x04, 0x1e
        /*014e*/ 	.short	(.L_549 - .L_548)
.L_548:
        /*0150*/ 	.word	0x00000000
.L_549:


//--------------------- .nv.info._ZN4mmha33masked_multihead_attention_kernelIfLi192ELi256ELi1ELi64ELi256ELb0ELb1EEEv26Multihead_attention_paramsIT_XT5_EE --------------------------
	.section	.nv.info._ZN4mmha33masked_multihead_attention_kernelIfLi192ELi256ELi1ELi64ELi256ELb0ELb1EEEv26Multihead_attention_paramsIT_XT5_EE,"",@"SHT_CUDA_INFO"
	.sectionflags	@""
	.align	4


	//----- nvinfo : EIATTR_CUDA_API_VERSION
	.align		4
        /*0000*/ 	.byte	0x04, 0x37
        /*0002*/ 	.short	(.L_551 - .L_550)
.L_550:
        /*0004*/ 	.word	0x00000082


	//----- nvinfo : EIATTR_SW2861232_WAR
	.align		4
.L_551:
        /*0008*/ 	.byte	0x01, 0x35
	.zero		2


	//----- nvinfo : EIATTR_PARAM_CBANK
	.align		4
        /*000c*/ 	.byte	0x04, 0x0a
        /*000e*/ 	.short	(.L_553 - .L_552)
	.align		4
.L_552:
        /*0010*/ 	.word	index@(.nv.constant0._ZN4mmha33masked_multihead_attention_kernelIfLi192ELi256ELi1ELi64ELi256ELb0ELb1EEEv26Multihead_attention_paramsIT_XT5_EE)
        /*0014*/ 	.short	0x0160
        /*0016*/ 	.short	0x0128


	//----- nvinfo : EIATTR_CBANK_PARAM_SIZE
	.align		4
.L_553:
        /*0018*/ 	.byte	0x03, 0x19
        /*001a*/ 	.short	0x0128


	//----- nvinfo : EIATTR_KPARAM_INFO
	.align		4
        /*001c*/ 	.byte	0x04, 0x17
        /*001e*/ 	.short	(.L_555 - .L_554)
.L_554:
        /*0020*/ 	.word	0x00000000
        /*0024*/ 	.short	0x0000
        /*0026*/ 	.short	0x0000
        /*0028*/ 	.byte	0x00, 0xf0, 0xa1, 0x04


	//----- nvinfo : EIATTR_MAXREG_COUNT
	.align		4
.L_555:
        /*002c*/ 	.byte	0x03, 0x1b
        /*002e*/ 	.short	0x00ff


	//----- nvinfo : EIATTR_NUM_BARRIERS
	.align		4
        /*0030*/ 	.byte	0x02, 0x4c
        /*0032*/ 	.byte	0x01
	.zero		1


	//----- nvinfo : EIATTR_EXTERNS
	.align		4
        /*0034*/ 	.byte	0x04, 0x0f
        /*0036*/ 	.short	(.L_557 - .L_556)


	//   ....[0]....
	.align		4
.L_556:
        /*0038*/ 	.word	index@(__assertfail)


	//----- nvinfo : EIATTR_ANNOTATIONS
	.align		4
.L_557:
        /*003c*/ 	.byte	0x04, 0x55
        /*003e*/ 	.short	(.L_559 - .L_558)


	//   ....[0]....
.L_558:
        /* <DEDUP_REMOVED lines=394> */


	//----- nvinfo : EIATTR_MERCURY_ISA_VERSION
	.align		4
.L_559:
        /*18c8*/ 	.byte	0x03, 0x5f
        /*18ca*/ 	.short	0x0000


	//----- nvinfo : EIATTR_COOP_GROUP_MASK_REGIDS
	.align		4
        /*18cc*/ 	.byte	0x04, 0x29
        /*18ce*/ 	.short	(.L_561 - .L_560)


	//   ....[0]....
.L_560:
        /*18d0*/ 	.word	0xffffffff


	//   ....[1]....
        /*18d4*/ 	.word	0xffffffff


	//   ....[2]....
        /*18d8*/ 	.word	0xffffffff


	//   ....[3]....
        /*18dc*/ 	.word	0xffffffff


	//   ....[4]....
        /*18e0*/ 	.word	0xffffffff


	//   ....[5]....
        /*18e4*/ 	.word	0xffffffff


	//   ....[6]....
        /*18e8*/ 	.word	0xffffffff


	//   ....[7]....
        /*18ec*/ 	.word	0xffffffff


	//   ....[8]....
        /*18f0*/ 	.word	0xffffffff


	//   ....[9]....
        /*18f4*/ 	.word	0xffffffff


	//   ....[10]....
        /*18f8*/ 	.word	0xffffffff


	//   ....[11]....
        /*18fc*/ 	.word	0xffffffff


	//   ....[12]....
        /*1900*/ 	.word	0xffffffff


	//   ....[13]....
        /*1904*/ 	.word	0xffffffff


	//   ....[14]....
        /*1908*/ 	.word	0xffffffff


	//   ....[15]....
        /*190c*/ 	.word	0xffffffff


	//   ....[16]....
        /*1910*/ 	.word	0xffffffff


	//   ....[17]....
        /*1914*/ 	.word	0xffffffff


	//   ....[18]....
        /*1918*/ 	.word	0xffffffff


	//   ....[19]....
        /*191c*/ 	.word	0xffffffff


	//   ....[20]....
        /*1920*/ 	.word	0xffffffff


	//   ....[21]....
        /*1924*/ 	.word	0xffffffff


	//   ....[22]....
        /*1928*/ 	.word	0xffffffff


	//   ....[23]....
        /*192c*/ 	.word	0xffffffff


	//   ....[24]....
        /*1930*/ 	.word	0xffffffff


	//----- nvinfo : EIATTR_COOP_GROUP_INSTR_OFFSETS
	.align		4
.L_561:
        /*1934*/ 	.byte	0x04, 0x28
        /*1936*/ 	.short	(.L_563 - .L_562)


	//   ....[0]....
.L_562:
        /*1938*/ 	.word	0x00001ba0


	//   ....[1]....
        /*193c*/ 	.word	0x00001c20


	//   ....[2]....
        /*1940*/ 	.word	0x00001c50


	//   ....[3]....
        /*1944*/ 	.word	0x00001c70


	//   ....[4]....
        /*1948*/ 	.word	0x00001c90


	//   ....[5]....
        /*194c*/ 	.word	0x00001d10


	//   ....[6]....
        /*1950*/ 	.word	0x00001d30


	//   ....[7]....
        /*1954*/ 	.word	0x0000c380


	//   ....[8]....
        /*1958*/ 	.word	0x0000c3a0


	//   ....[9]....
        /*195c*/ 	.word	0x0000c3d0


	//   ....[10]....
        /*1960*/ 	.word	0x0000c3f0


	//   ....[11]....
        /*1964*/ 	.word	0x0000c410


	//   ....[12]....
        /*1968*/ 	.word	0x0000c470


	//   ....[13]....
        /*196c*/ 	.word	0x0000c4a0


	//   ....[14]....
        /*1970*/ 	.word	0x0000c4d0


	//   ....[15]....
        /*1974*/ 	.word	0x0000c4f0


	//   ....[16]....
        /*1978*/ 	.word	0x0000c6f0


	//   ....[17]....
        /*197c*/ 	.word	0x0000c730


	//   ....[18]....
        /*1980*/ 	.word	0x0000c790


	//   ....[19]....
        /*1984*/ 	.word	0x0000c7d0


	//   ....[20]....
        /*1988*/ 	.word	0x0000c7f0


	//   ....[21]....
        /*198c*/ 	.word	0x0000c840


	//   ....[22]....
        /*1990*/ 	.word	0x0000c860


	//   ....[23]....
        /*1994*/ 	.word	0x0000c880


	//   ....[24]....
        /*1998*/ 	.word	0x0000c8a0


	//----- nvinfo : EIATTR_SYSCALL_OFFSETS
	.align		4
.L_563:
        /*199c*/ 	.byte	0x04, 0x46
        /*199e*/ 	.short	(.L_565 - .L_564)


	//   ....[0]....
.L_564:
        /*19a0*/ 	.word	0x00001200


	//----- nvinfo : EIATTR_EXIT_INSTR_OFFSETS
	.align		4
.L_565:
        /*19a4*/ 	.byte	0x04, 0x1c
        /*19a6*/ 	.short	(.L_567 - .L_566)


	//   ....[0]....
.L_566:
        /*19a8*/ 	.word	0x000000e0


	//   ....[1]....
        /*19ac*/ 	.word	0x0000eb90


	//   ....[2]....
        /*19b0*/ 	.word	0x0000ec10


	//   ....[3]....
        /*19b4*/ 	.word	0x0000ede0


	//----- nvinfo : EIATTR_CRS_STACK_SIZE
	.align		4
.L_567:
        /*19b8*/ 	.byte	0x04, 0x1e
        /*19ba*/ 	.short	(.L_569 - .L_568)
.L_568:
        /*19bc*/ 	.word	0x00000000
.L_569:


//--------------------- .nv.info._ZN4mmha33masked_multihead_attention_kernelIfLi192ELi256ELi2ELi64ELi128ELb0ELb1EEEv26Multihead_attention_paramsIT_XT5_EE --------------------------
	.section	.nv.info._ZN4mmha33masked_multihead_attention_kernelIfLi192ELi256ELi2ELi64ELi128ELb0ELb1EEEv26Multihead_attention_paramsIT_XT5_EE,"",@"SHT_CUDA_INFO"
	.sectionflags	@""
	.align	4


	//----- nvinfo : EIATTR_CUDA_API_VERSION
	.align		4
        /*0000*/ 	.byte	0x04, 0x37
        /*0002*/ 	.short	(.L_571 - .L_570)
.L_570:
        /*0004*/ 	.word	0x00000082


	//----- nvinfo : EIATTR_SW2861232_WAR
	.align		4
.L_571:
        /*0008*/ 	.byte	0x01, 0x35
	.zero		2


	//----- nvinfo : EIATTR_PARAM_CBANK
	.align		4
        /*000c*/ 	.byte	0x04, 0x0a
        /*000e*/ 	.short	(.L_573 - .L_572)
	.align		4
.L_572:
        /*0010*/ 	.word	index@(.nv.constant0._ZN4mmha33masked_multihead_attention_kernelIfLi192ELi256ELi2ELi64ELi128ELb0ELb1EEEv26Multihead_attention_paramsIT_XT5_EE)
        /*0014*/ 	.short	0x0160
        /*0016*/ 	.short	0x0128


	//----- nvinfo : EIATTR_CBANK_PARAM_SIZE
	.align		4
.L_573:
        /*0018*/ 	.byte	0x03, 0x19
        /*001a*/ 	.short	0x0128


	//----- nvinfo : EIATTR_KPARAM_INFO
	.align		4
        /*001c*/ 	.byte	0x04, 0x17
        /*001e*/ 	.short	(.L_575 - .L_574)
.L_574:
        /*0020*/ 	.word	0x00000000
        /*0024*/ 	.short	0x0000
        /*0026*/ 	.short	0x0000
        /*0028*/ 	.byte	0x00, 0xf0, 0xa1, 0x04


	//----- nvinfo : EIATTR_MAXREG_COUNT
	.align		4
.L_575:
        /*002c*/ 	.byte	0x03, 0x1b
        /*002e*/ 	.short	0x00ff


	//----- nvinfo : EIATTR_NUM_BARRIERS
	.align		4
        /*0030*/ 	.byte	0x02, 0x4c
        /*0032*/ 	.byte	0x01
	.zero		1


	//----- nvinfo : EIATTR_EXTERNS
	.align		4
        /*0034*/ 	.byte	0x04, 0x0f
        /*0036*/ 	.short	(.L_577 - .L_576)


	//   ....[0]....
	.align		4
.L_576:
        /*0038*/ 	.word	index@(__assertfail)


	//----- nvinfo : EIATTR_ANNOTATIONS
	.align		4
.L_577:
        /*003c*/ 	.byte	0x04, 0x55
        /*003e*/ 	.short	(.L_579 - .L_578)


	//   ....[0]....
.L_578:
        /* <DEDUP_REMOVED lines=27> */


	//----- nvinfo : EIATTR_MERCURY_ISA_VERSION
	.align		4
.L_579:
        /*01e0*/ 	.byte	0x03, 0x5f
        /*01e2*/ 	.short	0x0000


	//----- nvinfo : EIATTR_COOP_GROUP_MASK_REGIDS
	.align		4
        /*01e4*/ 	.byte	0x04, 0x29
        /*01e6*/ 	.short	(.L_581 - .L_580)


	//   ....[0]....
.L_580:
        /*01e8*/ 	.word	0xffffffff


	//   ....[1]....
        /*01ec*/ 	.word	0xffffffff


	//   ....[2]....
        /*01f0*/ 	.word	0xffffffff


	//   ....[3]....
        /*01f4*/ 	.word	0xffffffff


	//   ....[4]....
        /*01f8*/ 	.word	0xffffffff


	//   ....[5]....
        /*01fc*/ 	.word	0xffffffff


	//   ....[6]....
        /*0200*/ 	.word	0xffffffff


	//   ....[7]....
        /*0204*/ 	.word	0xffffffff


	//   ....[8]....
        /*0208*/ 	.word	0xffffffff


	//   ....[9]....
        /*020c*/ 	.word	0xffffffff


	//   ....[10]....
        /*0210*/ 	.word	0xffffffff


	//   ....[11]....
        /*0214*/ 	.word	0xffffffff


	//   ....[12]....
        /*0218*/ 	.word	0xffffffff


	//   ....[13]....
        /*021c*/ 	.word	0xffffffff


	//   ....[14]....
        /*0220*/ 	.word	0xffffffff


	//   ....[15]....
        /*0224*/ 	.word	0xffffffff


	//   ....[16]....
        /*0228*/ 	.word	0xffffffff


	//   ....[17]....
        /*022c*/ 	.word	0xffffffff


	//   ....[18]....
        /*0230*/ 	.word	0xffffffff


	//   ....[19]....
        /*0234*/ 	.word	0xffffffff


	//   ....[20]....
        /*0238*/ 	.word	0xffffffff


	//   ....[21]....
        /*023c*/ 	.word	0xffffffff


	//   ....[22]....
        /*0240*/ 	.word	0xffffffff


	//   ....[23]....
        /*0244*/ 	.word	0xffffffff


	//   ....[24]....
        /*0248*/ 	.word	0xffffffff


	//   ....[25]....
        /*024c*/ 	.word	0xffffffff


	//   ....[26]....
        /*0250*/ 	.word	0xffffffff


	//   ....[27]....
        /*0254*/ 	.word	0xffffffff


	//----- nvinfo : EIATTR_COOP_GROUP_INSTR_OFFSETS
	.align		4
.L_581:
        /*0258*/ 	.byte	0x04, 0x28
        /*025a*/ 	.short	(.L_583 - .L_582)


	//   ....[0]....
.L_582:
        /*025c*/ 	.word	0x00001ba0


	//   ....[1]....
        /*0260*/ 	.word	0x00001c20


	//   ....[2]....
        /*0264*/ 	.word	0x00001c50


	//   ....[3]....
        /*0268*/ 	.word	0x00001c70


	//   ....[4]....
        /*026c*/ 	.word	0x00001c90


	//   ....[5]....
        /*0270*/ 	.word	0x00001d00


	//   ....[6]....
        /*0274*/ 	.word	0x00001d20


	//   ....[7]....
        /*0278*/ 	.word	0x00006a00


	//   ....[8]....
        /*027c*/ 	.word	0x00006ce0


	//   ....[9]....
        /*0280*/ 	.word	0x00006d10


	//   ....[10]....
        /*0284*/ 	.word	0x00006d30


	//   ....[11]....
        /*0288*/ 	.word	0x00006d50


	//   ....[12]....
        /*028c*/ 	.word	0x00006e80


	//   ....[13]....
        /*0290*/ 	.word	0x00006ea0


	//   ....[14]....
        /*0294*/ 	.word	0x00006ec0


	//   ....[15]....
        /*0298*/ 	.word	0x000070d0


	//   ....[16]....
        /*029c*/ 	.word	0x00007110


	//   ....[17]....
        /*02a0*/ 	.word	0x00007180


	//   ....[18]....
        /*02a4*/ 	.word	0x000071b0


	//   ....[19]....
        /*02a8*/ 	.word	0x000071d0


	//   ....[20]....
        /*02ac*/ 	.word	0x00007220


	//   ....[21]....
        /*02b0*/ 	.word	0x00007240


	//   ....[22]....
        /*02b4*/ 	.word	0x00007260


	//   ....[23]....
        /*02b8*/ 	.word	0x00009710


	//   ....[24]....
        /*02bc*/ 	.word	0x00009780


	//   ....[25]....
        /*02c0*/ 	.word	0x000097f0


	//   ....[26]....
        /*02c4*/ 	.word	0x00009850


	//   ....[27]....
        /*02c8*/ 	.word	0x000098b0


	//----- nvinfo : EIATTR_SYSCALL_OFFSETS
	.align		4
.L_583:
        /*02cc*/ 	.byte	0x04, 0x46
        /*02ce*/ 	.short	(.L_585 - .L_584)


	//   ....[0]....
.L_584:
        /*02d0*/ 	.word	0x00001200


	//----- nvinfo : EIATTR_EXIT_INSTR_OFFSETS
	.align		4
.L_585:
        /*02d4*/ 	.byte	0x04, 0x1c
        /*02d6*/ 	.short	(.L_587 - .L_586)


	//   ....[0]....
.L_586:
        /*02d8*/ 	.word	0x000000e0


	//   ....[1]....
        /*02dc*/ 	.word	0x00009470


	//   ....[2]....
        /*02e0*/ 	.word	0x000094f0


	//   ....[3]....
        /*02e4*/ 	.word	0x000096c0


	//----- nvinfo : EIATTR_CRS_STACK_SIZE
	.align		4
.L_587:
        /*02e8*/ 	.byte	0x04, 0x1e
        /*02ea*/ 	.short	(.L_589 - .L_588)
.L_588:
        /*02ec*/ 	.word	0x00000000
.L_589:


//--------------------- .nv.info._ZN4mmha33masked_multihead_attention_kernelIfLi192ELi256ELi4ELi64ELi64ELb0ELb1EEEv26Multihead_attention_paramsIT_XT5_EE --------------------------
	.section	.nv.info._ZN4mmha33masked_multihead_attention_kernelIfLi192ELi256ELi4ELi64ELi64ELb0ELb1EEEv26Multihead_attention_paramsIT_XT5_EE,"",@"SHT_CUDA_INFO"
	.sectionflags	@""
	.align	4


	//----- nvinfo : EIATTR_CUDA_API_VERSION
	.align		4
        /*0000*/ 	.byte	0x04, 0x37
        /*0002*/ 	.short	(.L_591 - .L_590)
.L_590:
        /*0004*/ 	.word	0x00000082


	//----- nvinfo : EIATTR_SW2861232_WAR
	.align		4
.L_591:
        /*0008*/ 	.byte	0x01, 0x35
	.zero		2


	//----- nvinfo : EIATTR_PARAM_CBANK
	.align		4
        /*000c*/ 	.byte	0x04, 0x0a
        /*000e*/ 	.short	(.L_593 - .L_592)
	.align		4
.L_592:
        /*0010*/ 	.word	index@(.nv.constant0._ZN4mmha33masked_multihead_attention_kernelIfLi192ELi256ELi4ELi64ELi64ELb0ELb1EEEv26Multihead_attention_paramsIT_XT5_EE)
        /*0014*/ 	.short	0x0160
        /*0016*/ 	.short	0x0128


	//----- nvinfo : EIATTR_CBANK_PARAM_SIZE
	.align		4
.L_593:
        /*0018*/ 	.byte	0x03, 0x19
        /*001a*/ 	.short	0x0128


	//----- nvinfo : EIATTR_KPARAM_INFO
	.align		4
        /*001c*/ 	.byte	0x04, 0x17
        /*001e*/ 	.short	(.L_595 - .L_594)
.L_594:
        /*0020*/ 	.word	0x00000000
        /*0024*/ 	.short	0x0000
        /*0026*/ 	.short	0x0000
        /*0028*/ 	.byte	0x00, 0xf0, 0xa1, 0x04


	//----- nvinfo : EIATTR_MAXREG_COUNT
	.align		4
.L_595:
        /*002c*/ 	.byte	0x03, 0x1b
        /*002e*/ 	.short	0x00ff


	//----- nvinfo : EIATTR_NUM_BARRIERS
	.align		4
        /*0030*/ 	.byte	0x02, 0x4c
        /*0032*/ 	.byte	0x01
	.zero		1


	//----- nvinfo : EIATTR_EXTERNS
	.align		4
        /*0034*/ 	.byte	0x04, 0x0f
        /*0036*/ 	.short	(.L_597 - .L_596)


	//   ....[0]....
	.align		4
.L_596:
        /*0038*/ 	.word	index@(__assertfail)


	//----- nvinfo : EIATTR_MERCURY_ISA_VERSION
	.align		4
.L_597:
        /*003c*/ 	.byte	0x03, 0x5f
        /*003e*/ 	.short	0x0000


	//----- nvinfo : EIATTR_COOP_GROUP_MASK_REGIDS
	.align		4
        /*0040*/ 	.byte	0x04, 0x29
        /*0042*/ 	.short	(.L_599 - .L_598)


	//   ....[0]....
.L_598:
        /*0044*/ 	.word	0xffffffff


	//   ....[1]....
        /*0048*/ 	.word	0xffffffff


	//   ....[2]....
        /*004c*/ 	.word	0xffffffff


	//   ....[3]....
        /*0050*/ 	.word	0xffffffff


	//   ....[4]....
        /*0054*/ 	.word	0xffffffff


	//   ....[5]....
        /*0058*/ 	.word	0xffffffff


	//   ....[6]....
        /*005c*/ 	.word	0xffffffff


	//   ....[7]....
        /*0060*/ 	.word	0xffffffff


	//   ....[8]....
        /*0064*/ 	.word	0xffffffff


	//   ....[9]....
        /*0068*/ 	.word	0xffffffff


	//   ....[10]....
        /*006c*/ 	.word	0xffffffff


	//   ....[11]....
        /*0070*/ 	.word	0xffffffff


	//   ....[12]....
        /*0074*/ 	.word	0xffffffff


	//   ....[13]....
        /*0078*/ 	.word	0xffffffff


	//   ....[14]....
        /*007c*/ 	.word	0xffffffff


	//   ....[15]....
        /*0080*/ 	.word	0xffffffff


	//   ....[16]....
        /*0084*/ 	.word	0xffffffff


	//   ....[17]....
        /*0088*/ 	.word	0xffffffff


	//   ....[18]....
        /*008c*/ 	.word	0xffffffff


	//   ....[19]....
        /*0090*/ 	.word	0xffffffff


	//   ....[20]....
        /*0094*/ 	.word	0xffffffff


	//   ....[21]....
        /*0098*/ 	.word	0xffffffff


	//   ....[22]....
        /*009c*/ 	.word	0xffffffff


	//   ....[23]....
        /*00a0*/ 	.word	0xffffffff


	//   ....[24]....
        /*00a4*/ 	.word	0xffffffff


	//   ....[25]....
        /*00a8*/ 	.word	0xffffffff


	//----- nvinfo : EIATTR_COOP_GROUP_INSTR_OFFSETS
	.align		4
.L_599:
        /*00ac*/ 	.byte	0x04, 0x28
        /*00ae*/ 	.short	(.L_601 - .L_600)


	//   ....[0]....
.L_600:
        /*00b0*/ 	.word	0x00001920


	//   ....[1]....
        /*00b4*/ 	.word	0x00001990


	//   ....[2]....
        /*00b8*/ 	.word	0x000019d0


	//   ....[3]....
        /*00bc*/ 	.word	0x000019f0


	//   ....[4]....
        /*00c0*/ 	.word	0x00001a10


	//   ....[5]....
        /*00c4*/ 	.word	0x00001a70


	//   ....[6]....
        /*00c8*/ 	.word	0x00001aa0


	//   ....[7]....
        /*00cc*/ 	.word	0x00005b60


	//   ....[8]....
        /*00d0*/ 	.word	0x00005b90


	//   ....[9]....
        /*00d4*/ 	.word	0x00005dc0


	//   ....[10]....
        /*00d8*/ 	.word	0x00005df0


	//   ....[11]....
        /*00dc*/ 	.word	0x00005e10


	//   ....[12]....
        /*00e0*/ 	.word	0x00005f20


	//   ....[13]....
        /*00e4*/ 	.word	0x00005f40


	//   ....[14]....
        /*00e8*/ 	.word	0x00006120


	//   ....[15]....
        /*00ec*/ 	.word	0x00006180


	//   ....[16]....
        /*00f0*/ 	.word	0x000061c0


	//   ....[17]....
        /*00f4*/ 	.word	0x000061f0


	//   ....[18]....
        /*00f8*/ 	.word	0x00006210


	//   ....[19]....
        /*00fc*/ 	.word	0x00006260


	//   ....[20]....
        /*0100*/ 	.word	0x00006280


	//   ....[21]....
        /*0104*/ 	.word	0x000083c0


	//   ....[22]....
        /*0108*/ 	.word	0x00008440


	//   ....[23]....
        /*010c*/ 	.word	0x000084c0


	//   ....[24]....
        /*0110*/ 	.word	0x00008540


	//   ....[25]....
        /*0114*/ 	.word	0x000085b0


	//----- nvinfo : EIATTR_SYSCALL_OFFSETS
	.align		4
.L_601:
        /*0118*/ 	.byte	0x04, 0x46
        /*011a*/ 	.short	(.L_603 - .L_602)


	//   ....[0]....
.L_602:
        /*011c*/ 	.word	0x00000fb0


	//----- nvinfo : EIATTR_EXIT_INSTR_OFFSETS
	.align		4
.L_603:
        /*0120*/ 	.byte	0x04, 0x1c
        /*0122*/ 	.short	(.L_605 - .L_604)


	//   ....[0]....
.L_604:
        /*0124*/ 	.word	0x000000a0


	//   ....[1]....
        /*0128*/ 	.word	0x00008130


	//   ....[2]....
        /*012c*/ 	.word	0x000081a0


	//   ....[3]....
        /*0130*/ 	.word	0x00008360


	//----- nvinfo : EIATTR_CRS_STACK_SIZE
	.align		4
.L_605:
        /*0134*/ 	.byte	0x04, 0x1e
        /*0136*/ 	.short	(.L_607 - .L_606)
.L_606:
        /*0138*/ 	.word	0x00000000
.L_607:


//--------------------- .nv.info._ZN4mmha33masked_multihead_attention_kernelIfLi192ELi256ELi1ELi64ELi256ELb0ELb0EEEv26Multihead_attention_paramsIT_XT5_EE --------------------------
	.section	.nv.info._ZN4mmha33masked_multihead_attention_kernelIfLi192ELi256ELi1ELi64ELi256ELb0ELb0EEEv26Multihead_attention_paramsIT_XT5_EE,"",@"SHT_CUDA_INFO"
	.sectionflags	@""
	.align	4


	//----- nvinfo : EIATTR_CUDA_API_VERSION
	.align		4
        /*0000*/ 	.byte	0x04, 0x37
        /*0002*/ 	.short	(.L_609 - .L_608)
.L_608:
        /*0004*/ 	.word	0x00000082


	//----- nvinfo : EIATTR_SW2861232_WAR
	.align		4
.L_609:
        /*0008*/ 	.byte	0x01, 0x35
	.zero		2


	//----- nvinfo : EIATTR_PARAM_CBANK
	.align		4
        /*000c*/ 	.byte	0x04, 0x0a
        /*000e*/ 	.short	(.L_611 - .L_610)
	.align		4
.L_610:
        /*0010*/ 	.word	index@(.nv.constant0._ZN4mmha33masked_multihead_attention_kernelIfLi192ELi256ELi1ELi64ELi256ELb0ELb0EEEv26Multihead_attention_paramsIT_XT5_EE)
        /*0014*/ 	.short	0x0160
        /*0016*/ 	.short	0x0128


	//----- nvinfo : EIATTR_CBANK_PARAM_SIZE
	.align		4
.L_611:
        /*0018*/ 	.byte	0x03, 0x19
        /*001a*/ 	.short	0x0128


	//----- nvinfo : EIATTR_KPARAM_INFO
	.align		4
        /*001c*/ 	.byte	0x04, 0x17
        /*001e*/ 	.short	(.L_613 - .L_612)
.L_612:
        /*0020*/ 	.word	0x00000000
        /*0024*/ 	.short	0x0000
        /*0026*/ 	.short	0x0000
        /*0028*/ 	.byte	0x00, 0xf0, 0xa1, 0x04


	//----- nvinfo : EIATTR_MAXREG_COUNT
	.align		4
.L_613:
        /*002c*/ 	.byte	0x03, 0x1b
        /*002e*/ 	.short	0x00ff


	//----- nvinfo : EIATTR_NUM_BARRIERS
	.align		4
        /*0030*/ 	.byte	0x02, 0x4c
        /*0032*/ 	.byte	0x01
	.zero		1


	//----- nvinfo : EIATTR_EXTERNS
	.align		4
        /*0034*/ 	.byte	0x04, 0x0f
        /*0036*/ 	.short	(.L_615 - .L_614)


	//   ....[0]....
	.align		4
.L_614:
        /*0038*/ 	.word	index@(__assertfail)


	//----- nvinfo : EIATTR_ANNOTATIONS
	.align		4
.L_615:
        /*003c*/ 	.byte	0x04, 0x55
        /*003e*/ 	.short	(.L_617 - .L_616)


	//   ....[0]....
.L_616:
        /* <DEDUP_REMOVED lines=384> */


	//----- nvinfo : EIATTR_MERCURY_ISA_VERSION
	.align		4
.L_617:
        /*1828*/ 	.byte	0x03, 0x5f
        /*182a*/ 	.short	0x0000


	//----- nvinfo : EIATTR_COOP_GROUP_MASK_REGIDS
	.align		4
        /*182c*/ 	.byte	0x04, 0x29
        /*182e*/ 	.short	(.L_619 - .L_618)


	//   ....[0]....
.L_618:
        /*1830*/ 	.word	0xffffffff


	//   ....[1]....
        /*1834*/ 	.word	0xffffffff


	//   ....[2]....
        /*1838*/ 	.word	0xffffffff


	//   ....[3]....
        /*183c*/ 	.word	0xffffffff


	//   ....[4]....
        /*1840*/ 	.word	0xffffffff


	//   ....[5]....
        /*1844*/ 	.word	0xffffffff


	//   ....[6]....
        /*1848*/ 	.word	0xffffffff


	//   ....[7]....
        /*184c*/ 	.word	0xffffffff


	//   ....[8]....
        /*1850*/ 	.word	0xffffffff


	//   ....[9]....
        /*1854*/ 	.word	0xffffffff


	//   ....[10]....
        /*1858*/ 	.word	0xffffffff


	//   ....[11]....
        /*185c*/ 	.word	0xffffffff


	//   ....[12]....
        /*1860*/ 	.word	0xffffffff


	//   ....[13]....
        /*1864*/ 	.word	0xffffffff


	//   ....[14]....
        /*1868*/ 	.word	0xffffffff


	//   ....[15]....
        /*186c*/ 	.word	0xffffffff


	//   ....[16]....
        /*1870*/ 	.word	0xffffffff


	//   ....[17]....
        /*1874*/ 	.word	0xffffffff


	//   ....[18]....
        /*1878*/ 	.word	0xffffffff


	//   ....[19]....
        /*187c*/ 	.word	0xffffffff


	//   ....[20]....
        /*1880*/ 	.word	0xffffffff


	//   ....[21]....
        /*1884*/ 	.word	0xffffffff


	//   ....[22]....
        /*1888*/ 	.word	0xffffffff


	//   ....[23]....
        /*188c*/ 	.word	0xffffffff


	//   ....[24]....
        /*1890*/ 	.word	0xffffffff


	//----- nvinfo : EIATTR_COOP_GROUP_INSTR_OFFSETS
	.align		4
.L_619:
        /*1894*/ 	.byte	0x04, 0x28
        /*1896*/ 	.short	(.L_621 - .L_620)


	//   ....[0]....
.L_620:
        /*1898*/ 	.word	0x00001b20


	//   ....[1]....
        /*189c*/ 	.word	0x00001ba0


	//   ....[2]....
        /*18a0*/ 	.word	0x00001bd0


	//   ....[3]....
        /*18a4*/ 	.word	0x00001bf0


	//   ....[4]....
        /*18a8*/ 	.word	0x00001c10


	//   ....[5]....
        /*18ac*/ 	.word	0x00001c90


	//   ....[6]....
        /*18b0*/ 	.word	0x00001cb0


	//   ....[7]....
        /*18b4*/ 	.word	0x0000a9f0


	//   ....[8]....
        /*18b8*/ 	.word	0x0000aa10


	//   ....[9]....
        /*18bc*/ 	.word	0x0000aa40


	//   ....[10]....
        /*18c0*/ 	.word	0x0000aa60


	//   ....[11]....
        /*18c4*/ 	.word	0x0000aa80


	//   ....[12]....
        /*18c8*/ 	.word	0x0000aae0


	//   ....[13]....
        /*18cc*/ 	.word	0x0000ab10


	//   ....[14]....
        /*18d0*/ 	.word	0x0000ab40


	//   ....[15]....
        /*18d4*/ 	.word	0x0000ab60


	//   ....[16]....
        /*18d8*/ 	.word	0x0000ad60


	//   ....[17]....
        /*18dc*/ 	.word	0x0000ada0


	//   ....[18]....
        /*18e0*/ 	.word	0x0000ae00


	//   ....[19]....
        /*18e4*/ 	.word	0x0000ae40


	//   ....[20]....
        /*18e8*/ 	.word	0x0000ae60


	//   ....[21]....
        /*18ec*/ 	.word	0x0000aeb0


	//   ....[22]....
        /*18f0*/ 	.word	0x0000aed0


	//   ....[23]....
        /*18f4*/ 	.word	0x0000aef0


	//   ....[24]....
        /*18f8*/ 	.word	0x0000af10


	//----- nvinfo : EIATTR_SYSCALL_OFFSETS
	.align		4
.L_621:
        /*18fc*/ 	.byte	0x04, 0x46
        /*18fe*/ 	.short	(.L_623 - .L_622)


	//   ....[0]....
.L_622:
        /*1900*/ 	.word	0x00001180


	//----- nvinfo : EIATTR_EXIT_INSTR_OFFSETS
	.align		4
.L_623:
        /*1904*/ 	.byte	0x04, 0x1c
        /*1906*/ 	.short	(.L_625 - .L_624)


	//   ....[0]....
.L_624:
        /*1908*/ 	.word	0x000000e0


	//   ....[1]....
        /*190c*/ 	.word	0x0000d610


	//   ....[2]....
        /*1910*/ 	.word	0x0000d690


	//   ....[3]....
        /*1914*/ 	.word	0x0000d860


	//----- nvinfo : EIATTR_CRS_STACK_SIZE
	.align		4
.L_625:
        /*1918*/ 	.byte	0x04, 0x1e
        /*191a*/ 	.short	(.L_627 - .L_626)
.L_626:
        /*191c*/ 	.word	0x00000000
.L_627:


//--------------------- .nv.info._ZN4mmha33masked_multihead_attention_kernelIfLi192ELi256ELi2ELi64ELi128ELb0ELb0EEEv26Multihead_attention_paramsIT_XT5_EE --------------------------
	.section	.nv.info._ZN4mmha33masked_multihead_attention_kernelIfLi192ELi256ELi2ELi64ELi128ELb0ELb0EEEv26Multihead_attention_paramsIT_XT5_EE,"",@"SHT_CUDA_INFO"
	.sectionflags	@""
	.align	4


	//----- nvinfo : EIATTR_CUDA_API_VERSION
	.align		4
        /*0000*/ 	.byte	0x04, 0x37
        /*0002*/ 	.short	(.L_629 - .L_628)
.L_628:
        /*0004*/ 	.word	0x00000082


	//----- nvinfo : EIATTR_SW2861232_WAR
	.align		4
.L_629:
        /*0008*/ 	.byte	0x01, 0x35
	.zero		2


	//----- nvinfo : EIATTR_PARAM_CBANK
	.align		4
        /*000c*/ 	.byte	0x04, 0x0a
        /*000e*/ 	.short	(.L_631 - .L_630)
	.align		4
.L_630:
        /*0010*/ 	.word	index@(.nv.constant0._ZN4mmha33masked_multihead_attention_kernelIfLi192ELi256ELi2ELi64ELi128ELb0ELb0EEEv26Multihead_attention_paramsIT_XT5_EE)
        /*0014*/ 	.short	0x0160
        /*0016*/ 	.short	0x0128


	//----- nvinfo : EIATTR_CBANK_PARAM_SIZE
	.align		4
.L_631:
        /*0018*/ 	.byte	0x03, 0x19
        /*001a*/ 	.short	0x0128


	//----- nvinfo : EIATTR_KPARAM_INFO
	.align		4
        /*001c*/ 	.byte	0x04, 0x17
        /*001e*/ 	.short	(.L_633 - .L_632)
.L_632:
        /*0020*/ 	.word	0x00000000
        /*0024*/ 	.short	0x0000
        /*0026*/ 	.short	0x0000
        /*0028*/ 	.byte	0x00, 0xf0, 0xa1, 0x04


	//----- nvinfo : EIATTR_MAXREG_COUNT
	.align		4
.L_633:
        /*002c*/ 	.byte	0x03, 0x1b
        /*002e*/ 	.short	0x00ff


	//----- nvinfo : EIATTR_NUM_BARRIERS
	.align		4
        /*0030*/ 	.byte	0x02, 0x4c
        /*0032*/ 	.byte	0x01
	.zero		1


	//----- nvinfo : EIATTR_EXTERNS
	.align		4
        /*0034*/ 	.byte	0x04, 0x0f
        /*0036*/ 	.short	(.L_635 - .L_634)


	//   ....[0]....
	.align		4
.L_634:
        /*0038*/ 	.word	index@(__assertfail)


	//----- nvinfo : EIATTR_ANNOTATIONS
	.align		4
.L_635:
        /*003c*/ 	.byte	0x04, 0x55
        /*003e*/ 	.short	(.L_637 - .L_636)


	//   ....[0]....
.L_636:
        /* <DEDUP_REMOVED lines=26> */


	//----- nvinfo : EIATTR_MERCURY_ISA_VERSION
	.align		4
.L_637:
        /*01c8*/ 	.byte	0x03, 0x5f
        /*01ca*/ 	.short	0x0000


	//----- nvinfo : EIATTR_COOP_GROUP_MASK_REGIDS
	.align		4
        /*01cc*/ 	.byte	0x04, 0x29
        /*01ce*/ 	.short	(.L_639 - .L_638)


	//   ....[0]....
.L_638:
        /*01d0*/ 	.word	0xffffffff


	//   ....[1]....
        /*01d4*/ 	.word	0xffffffff


	//   ....[2]....
        /*01d8*/ 	.word	0xffffffff


	//   ....[3]....
        /*01dc*/ 	.word	0xffffffff


	//   ....[4]....
        /*01e0*/ 	.word	0xffffffff


	//   ....[5]....
        /*01e4*/ 	.word	0xffffffff


	//   ....[6]....
        /*01e8*/ 	.word	0xffffffff


	//   ....[7]....
        /*01ec*/ 	.word	0xffffffff


	//   ....[8]....
        /*01f0*/ 	.word	0xffffffff


	//   ....[9]....
        /*01f4*/ 	.word	0xffffffff


	//   ....[10]....
        /*01f8*/ 	.word	0xffffffff


	//   ....[11]....
        /*01fc*/ 	.word	0xffffffff


	//   ....[12]....
        /*0200*/ 	.word	0xffffffff


	//   ....[13]....
        /*0204*/ 	.word	0xffffffff


	//   ....[14]....
        /*0208*/ 	.word	0xffffffff


	//   ....[15]....
        /*020c*/ 	.word	0xffffffff


	//   ....[16]....
        /*0210*/ 	.word	0xffffffff


	//   ....[17]....
        /*0214*/ 	.word	0xffffffff


	//   ....[18]....
        /*0218*/ 	.word	0xffffffff


	//   ....[19]....
        /*021c*/ 	.word	0xffffffff


	//   ....[20]....
        /*0220*/ 	.word	0xffffffff


	//   ....[21]....
        /*0224*/ 	.word	0xffffffff


	//   ....[22]....
        /*0228*/ 	.word	0xffffffff


	//   ....[23]....
        /*022c*/ 	.word	0xffffffff


	//   ....[24]....
        /*0230*/ 	.word	0xffffffff


	//   ....[25]....
        /*0234*/ 	.word	0xffffffff


	//   ....[26]....
        /*0238*/ 	.word	0xffffffff


	//   ....[27]....
        /*023c*/ 	.word	0xffffffff


	//----- nvinfo : EIATTR_COOP_GROUP_INSTR_OFFSETS
	.align		4
.L_639:
        /*0240*/ 	.byte	0x04, 0x28
        /*0242*/ 	.short	(.L_641 - .L_640)


	//   ....[0]....
.L_640:
        /*0244*/ 	.word	0x00001b20


	//   ....[1]....
        /*0248*/ 	.word	0x00001ba0


	//   ....[2]....
        /*024c*/ 	.word	0x00001bd0


	//   ....[3]....
        /*0250*/ 	.word	0x00001bf0


	//   ....[4]....
        /*0254*/ 	.word	0x00001c10


	//   ....[5]....
        /*0258*/ 	.word	0x00001c80


	//   ....[6]....
        /*025c*/ 	.word	0x00001ca0


	//   ....[7]....
        /*0260*/ 	.word	0x00005900


	//   ....[8]....
        /*0264*/ 	.word	0x00005be0


	//   ....[9]....
        /*0268*/ 	.word	0x00005c10


	//   ....[10]....
        /*026c*/ 	.word	0x00005c30


	//   ....[11]....
        /*0270*/ 	.word	0x00005c50


	//   ....[12]....
        /*0274*/ 	.word	0x00005d80


	//   ....[13]....
        /*0278*/ 	.word	0x00005da0


	//   ....[14]....
        /*027c*/ 	.word	0x00005dc0


	//   ....[15]....
        /*0280*/ 	.word	0x00005fd0


	//   ....[16]....
        /*0284*/ 	.word	0x00006010


	//   ....[17]....
        /*0288*/ 	.word	0x00006080


	//   ....[18]....
        /*028c*/ 	.word	0x000060b0


	//   ....[19]....
        /*0290*/ 	.word	0x000060d0


	//   ....[20]....
        /*0294*/ 	.word	0x00006120


	//   ....[21]....
        /*0298*/ 	.word	0x00006140


	//   ....[22]....
        /*029c*/ 	.word	0x00006160


	//   ....[23]....
        /*02a0*/ 	.word	0x00008a20


	//   ....[24]....
        /*02a4*/ 	.word	0x00008a90


	//   ....[25]....
        /*02a8*/ 	.word	0x00008af0


	//   ....[26]....
        /*02ac*/ 	.word	0x00008b50


	//   ....[27]....
        /*02b0*/ 	.word	0x00008bb0


	//----- nvinfo : EIATTR_SYSCALL_OFFSETS
	.align		4
.L_641:
        /*02b4*/ 	.byte	0x04, 0x46
        /*02b6*/ 	.short	(.L_643 - .L_642)


	//   ....[0]....
.L_642:
        /*02b8*/ 	.word	0x00001180


	//----- nvinfo : EIATTR_EXIT_INSTR_OFFSETS
	.align		4
.L_643:
        /*02bc*/ 	.byte	0x04, 0x1c
        /*02be*/ 	.short	(.L_645 - .L_644)


	//   ....[0]....
.L_644:
        /*02c0*/ 	.word	0x000000e0


	//   ....[1]....
        /*02c4*/ 	.word	0x00008780


	//   ....[2]....
        /*02c8*/ 	.word	0x00008800


	//   ....[3]....
        /*02cc*/ 	.word	0x000089d0


	//----- nvinfo : EIATTR_CRS_STACK_SIZE
	.align		4
.L_645:
        /*02d0*/ 	.byte	0x04, 0x1e
        /*02d2*/ 	.short	(.L_647 - .L_646)
.L_646:
        /*02d4*/ 	.word	0x00000000
.L_647:


//--------------------- .nv.info._ZN4mmha33masked_multihead_attention_kernelIfLi192ELi256ELi4ELi64ELi64ELb0ELb0EEEv26Multihead_attention_paramsIT_XT5_EE --------------------------
	.section	.nv.info._ZN4mmha33masked_multihead_attention_kernelIfLi192ELi256ELi4ELi64ELi64ELb0ELb0EEEv26Multihead_attention_paramsIT_XT5_EE,"",@"SHT_CUDA_INFO"
	.sectionflags	@""
	.align	4


	//----- nvinfo : EIATTR_CUDA_API_VERSION
	.align		4
        /*0000*/ 	.byte	0x04, 0x37
        /*0002*/ 	.short	(.L_649 - .L_648)
.L_648:
        /*0004*/ 	.word	0x00000082


	//----- nvinfo : EIATTR_SW2861232_WAR
	.align		4
.L_649:
        /*0008*/ 	.byte	0x01, 0x35
	.zero		2


	//----- nvinfo : EIATTR_PARAM_CBANK
	.align		4
        /*000c*/ 	.byte	0x04, 0x0a
        /*000e*/ 	.short	(.L_651 - .L_650)
	.align		4
.L_650:
        /*0010*/ 	.word	index@(.nv.constant0._ZN4mmha33masked_multihead_attention_kernelIfLi192ELi256ELi4ELi64ELi64ELb0ELb0EEEv26Multihead_attention_paramsIT_XT5_EE)
        /*0014*/ 	.short	0x0160
        /*0016*/ 	.short	0x0128


	//----- nvinfo : EIATTR_CBANK_PARAM_SIZE
	.align		4
.L_651:
        /*0018*/ 	.byte	0x03, 0x19
        /*001a*/ 	.short	0x0128


	//----- nvinfo : EIATTR_KPARAM_INFO
	.align		4
        /*001c*/ 	.byte	0x04, 0x17
        /*001e*/ 	.short	(.L_653 - .L_652)
.L_652:
        /*0020*/ 	.word	0x00000000
        /*0024*/ 	.short	0x0000
        /*0026*/ 	.short	0x0000
        /*0028*/ 	.byte	0x00, 0xf0, 0xa1, 0x04


	//----- nvinfo : EIATTR_MAXREG_COUNT
	.align		4
.L_653:
        /*002c*/ 	.byte	0x03, 0x1b
        /*002e*/ 	.short	0x00ff


	//----- nvinfo : EIATTR_NUM_BARRIERS
	.align		4
        /*0030*/ 	.byte	0x02, 0x4c
        /*0032*/ 	.byte	0x01
	.zero		1


	//----- nvinfo : EIATTR_EXTERNS
	.align		4
        /*0034*/ 	.byte	0x04, 0x0f
        /*0036*/ 	.short	(.L_655 - .L_654)


	//   ....[0]....
	.align		4
.L_654:
        /*0038*/ 	.word	index@(__assertfail)


	//----- nvinfo : EIATTR_MERCURY_ISA_VERSION
	.align		4
.L_655:
        /*003c*/ 	.byte	0x03, 0x5f
        /*003e*/ 	.short	0x0000


	//----- nvinfo : EIATTR_COOP_GROUP_MASK_REGIDS
	.align		4
        /*0040*/ 	.byte	0x04, 0x29
        /*0042*/ 	.short	(.L_657 - .L_656)


	//   ....[0]....
.L_656:
        /*0044*/ 	.word	0xffffffff


	//   ....[1]....
        /*0048*/ 	.word	0xffffffff


	//   ....[2]....
        /*004c*/ 	.word	0xffffffff


	//   ....[3]....
        /*0050*/ 	.word	0xffffffff


	//   ....[4]....
        /*0054*/ 	.word	0xffffffff


	//   ....[5]....
        /*0058*/ 	.word	0xffffffff


	//   ....[6]....
        /*005c*/ 	.word	0xffffffff


	//   ....[7]....
        /*0060*/ 	.word	0xffffffff


	//   ....[8]....
        /*0064*/ 	.word	0xffffffff


	//   ....[9]....
        /*0068*/ 	.word	0xffffffff


	//   ....[10]....
        /*006c*/ 	.word	0xffffffff


	//   ....[11]....
        /*0070*/ 	.word	0xffffffff


	//   ....[12]....
        /*0074*/ 	.word	0xffffffff


	//   ....[13]....
        /*0078*/ 	.word	0xffffffff


	//   ....[14]....
        /*007c*/ 	.word	0xffffffff


	//   ....[15]....
        /*0080*/ 	.word	0xffffffff


	//   ....[16]....
        /*0084*/ 	.word	0xffffffff


	//   ....[17]....
        /*0088*/ 	.word	0xffffffff


	//   ....[18]....
        /*008c*/ 	.word	0xffffffff


	//   ....[19]....
        /*0090*/ 	.word	0xffffffff


	//   ....[20]....
        /*0094*/ 	.word	0xffffffff


	//   ....[21]....
        /*0098*/ 	.word	0xffffffff


	//   ....[22]....
        /*009c*/ 	.word	0xffffffff


	//   ....[23]....
        /*00a0*/ 	.word	0xffffffff


	//   ....[24]....
        /*00a4*/ 	.word	0xffffffff


	//   ....[25]....
        /*00a8*/ 	.word	0xffffffff


	//----- nvinfo : EIATTR_COOP_GROUP_INSTR_OFFSETS
	.align		4
.L_657:
        /*00ac*/ 	.byte	0x04, 0x28
        /*00ae*/ 	.short	(.L_659 - .L_658)


	//   ....[0]....
.L_658:
        /*00b0*/ 	.word	0x000018f0


	//   ....[1]....
        /*00b4*/ 	.word	0x00001960


	//   ....[2]....
        /*00b8*/ 	.word	0x000019a0


	//   ....[3]....
        /*00bc*/ 	.word	0x000019c0


	//   ....[4]....
        /*00c0*/ 	.word	0x000019e0


	//   ....[5]....
        /*00c4*/ 	.word	0x00001a40


	//   ....[6]....
        /*00c8*/ 	.word	0x00001a70


	//   ....[7]....
        /*00cc*/ 	.word	0x00004ae0


	//   ....[8]....
        /*00d0*/ 	.word	0x00004b10


	//   ....[9]....
        /*00d4*/ 	.word	0x00004d40


	//   ....[10]....
        /*00d8*/ 	.word	0x00004d70


	//   ....[11]....
        /*00dc*/ 	.word	0x00004d90


	//   ....[12]....
        /*00e0*/ 	.word	0x00004ea0


	//   ....[13]....
        /*00e4*/ 	.word	0x00004ec0


	//   ....[14]....
        /*00e8*/ 	.word	0x000050a0


	//   ....[15]....
        /*00ec*/ 	.word	0x00005100


	//   ....[16]....
        /*00f0*/ 	.word	0x00005140


	//   ....[17]....
        /*00f4*/ 	.word	0x00005170


	//   ....[18]....
        /*00f8*/ 	.word	0x00005190


	//   ....[19]....
        /*00fc*/ 	.word	0x000051e0


	//   ....[20]....
        /*0100*/ 	.word	0x00005200


	//   ....[21]....
        /*0104*/ 	.word	0x00007850


	//   ....[22]....
        /*0108*/ 	.word	0x000078d0


	//   ....[23]....
        /*010c*/ 	.word	0x00007950


	//   ....[24]....
        /*0110*/ 	.word	0x000079d0


	//   ....[25]....
        /*0114*/ 	.word	0x00007a40


	//----- nvinfo : EIATTR_SYSCALL_OFFSETS
	.align		4
.L_659:
        /*0118*/ 	.byte	0x04, 0x46
        /*011a*/ 	.short	(.L_661 - .L_660)


	//   ....[0]....
.L_660:
        /*011c*/ 	.word	0x00000f80


	//----- nvinfo : EIATTR_EXIT_INSTR_OFFSETS
	.align		4
.L_661:
        /*0120*/ 	.byte	0x04, 0x1c
        /*0122*/ 	.short	(.L_663 - .L_662)


	//   ....[0]....
.L_662:
        /*0124*/ 	.word	0x000000a0


	//   ....[1]....
        /*0128*/ 	.word	0x000075c0


	//   ....[2]....
        /*012c*/ 	.word	0x00007630


	//   ....[3]....
        /*0130*/ 	.word	0x000077f0


	//----- nvinfo : EIATTR_CRS_STACK_SIZE
	.align		4
.L_663:
        /*0134*/ 	.byte	0x04, 0x1e
        /*0136*/ 	.short	(.L_665 - .L_664)
.L_664:
        /*0138*/ 	.word	0x00000000
.L_665:


//--------------------- .nv.callgraph             --------------------------
	.section	.nv.callgraph,"",@"SHT_CUDA_CALLGRAPH"
	.align	4
	.sectionentsize	8
	.align		4
        /*0000*/ 	.word	0x00000000
	.align		4
        /*0004*/ 	.word	0xffffffff
	.align		4
        /*0008*/ 	.word	index@(_ZN4mmha33masked_multihead_attention_kernelItLi192ELi256ELi1ELi32ELi256ELb1ELb1EEEv26Multihead_attention_paramsIT_XT5_EE)
	.align		4
        /*000c*/ 	.word	index@(__assertfail)
	.align		4
        /*0010*/ 	.word	index@(_ZN4mmha33masked_multihead_attention_kernelItLi192ELi256ELi2ELi32ELi128ELb1ELb1EEEv26Multihead_attention_paramsIT_XT5_EE)
	.align		4
        /*0014*/ 	.word	index@(__assertfail)
	.align		4
        /*0018*/ 	.word	index@(_ZN4mmha33masked_multihead_attention_kernelItLi192ELi256ELi4ELi32ELi64ELb1ELb1EEEv26Multihead_attention_paramsIT_XT5_EE)
	.align		4
        /*001c*/ 	.word	index@(__assertfail)
	.align		4
        /*0020*/ 	.word	index@(_ZN4mmha33masked_multihead_attention_kernelItLi192ELi256ELi1ELi32ELi256ELb1ELb0EEEv26Multihead_attention_paramsIT_XT5_EE)
	.align		4
        /*0024*/ 	.word	index@(__assertfail)
	.align		4
        /*0028*/ 	.word	index@(_ZN4mmha33masked_multihead_attention_kernelItLi192ELi256ELi2ELi32ELi128ELb1ELb0EEEv26Multihead_attention_paramsIT_XT5_EE)
	.align		4
        /*002c*/ 	.word	index@(__assertfail)
	.align		4
        /*0030*/ 	.word	index@(_ZN4mmha33masked_multihead_attention_kernelItLi192ELi256ELi4ELi32ELi64ELb1ELb0EEEv26Multihead_attention_paramsIT_XT5_EE)
	.align		4
        /*0034*/ 	.word	index@(__assertfail)
	.align		4
        /*0038*/ 	.word	index@(_ZN4mmha33masked_multihead_attention_kernelIfLi192ELi256ELi1ELi64ELi256ELb1ELb1EEEv26Multihead_attention_paramsIT_XT5_EE)
	.align		4
        /*003c*/ 	.word	index@(__assertfail)
	.align		4
        /*0040*/ 	.word	index@(_ZN4mmha33masked_multihead_attention_kernelIfLi192ELi256ELi2ELi64ELi128ELb1ELb1EEEv26Multihead_attention_paramsIT_XT5_EE)
	.align		4
        /*0044*/ 	.word	index@(__assertfail)
	.align		4
        /*0048*/ 	.word	index@(_ZN4mmha33masked_multihead_attention_kernelIfLi192ELi256ELi4ELi64ELi64ELb1ELb1EEEv26Multihead_attention_paramsIT_XT5_EE)
	.align		4
        /*004c*/ 	.word	index@(__assertfail)
	.align		4
        /*0050*/ 	.word	index@(_ZN4mmha33masked_multihead_attention_kernelIfLi192ELi256ELi1ELi64ELi256ELb1ELb0EEEv26Multihead_attention_paramsIT_XT5_EE)
	.align		4
        /*0054*/ 	.word	index@(__assertfail)
	.align		4
        /*0058*/ 	.word	index@(_ZN4mmha33masked_multihead_attention_kernelIfLi192ELi256ELi2ELi64ELi128ELb1ELb0EEEv26Multihead_attention_paramsIT_XT5_EE)
	.align		4
        /*005c*/ 	.word	index@(__assertfail)
	.align		4
        /*0060*/ 	.word	index@(_ZN4mmha33masked_multihead_attention_kernelIfLi192ELi256ELi4ELi64ELi64ELb1ELb0EEEv26Multihead_attention_paramsIT_XT5_EE)
	.align		4
        /*0064*/ 	.word	index@(__assertfail)
	.align		4
        /*0068*/ 	.word	index@(_ZN4mmha33masked_multihead_attention_kernelItLi192ELi256ELi1ELi32ELi256ELb0ELb1EEEv26Multihead_attention_paramsIT_XT5_EE)
	.align		4
        /*006c*/ 	.word	index@(__assertfail)
	.align		4
        /*0070*/ 	.word	index@(_ZN4mmha33masked_multihead_attention_kernelItLi192ELi256ELi2ELi32ELi128ELb0ELb1EEEv26Multihead_attention_paramsIT_XT5_EE)
	.align		4
        /*0074*/ 	.word	index@(__assertfail)
	.align		4
        /*0078*/ 	.word	index@(_ZN4mmha33masked_multihead_attention_kernelItLi192ELi256ELi4ELi32ELi64ELb0ELb1EEEv26Multihead_attention_paramsIT_XT5_EE)
	.align		4
        /*007c*/ 	.word	index@(__assertfail)
	.align		4
        /*0080*/ 	.word	index@(_ZN4mmha33masked_multihead_attention_kernelItLi192ELi256ELi1ELi32ELi256ELb0ELb0EEEv26Multihead_attention_paramsIT_XT5_EE)
	.align		4
        /*0084*/ 	.word	index@(__assertfail)
	.align		4
        /*0088*/ 	.word	index@(_ZN4mmha33masked_multihead_attention_kernelItLi192ELi256ELi2ELi32ELi128ELb0ELb0EEEv26Multihead_attention_paramsIT_XT5_EE)
	.align		4
        /*008c*/ 	.word	index@(__assertfail)
	.align		4
        /*0090*/ 	.word	index@(_ZN4mmha33masked_multihead_attention_kernelItLi192ELi256ELi4ELi32ELi64ELb0ELb0EEEv26Multihead_attention_paramsIT_XT5_EE)
	.align		4
        /*0094*/ 	.word	index@(__assertfail)
	.align		4
        /*0098*/ 	.word	index@(_ZN4mmha33masked_multihead_attention_kernelIfLi192ELi256ELi1ELi64ELi256ELb0ELb1EEEv26Multihead_attention_paramsIT_XT5_EE)
	.align		4
        /*009c*/ 	.word	index@(__assertfail)
	.align		4
        /*00a0*/ 	.word	index@(_ZN4mmha33masked_multihead_attention_kernelIfLi192ELi256ELi2ELi64ELi128ELb0ELb1EEEv26Multihead_attention_paramsIT_XT5_EE)
	.align		4
        /*00a4*/ 	.word	index@(__assertfail)
	.align		4
        /*00a8*/ 	.word	index@(_ZN4mmha33masked_multihead_attention_kernelIfLi192ELi256ELi4ELi64ELi64ELb0ELb1EEEv26Multihead_attention_paramsIT_XT5_EE)
	.align		4
        /*00ac*/ 	.word	index@(__assertfail)
	.align		4
        /*00b0*/ 	.word	index@(_ZN4mmha33masked_multihead_attention_kernelIfLi192ELi256ELi1ELi64ELi256ELb0ELb0EEEv26Multihead_attention_paramsIT_XT5_EE)
	.align		4
        /*00b4*/ 	.word	index@(__assertfail)
	.align		4
        /*00b8*/ 	.word	index@(_ZN4mmha33masked_multihead_attention_kernelIfLi192ELi256ELi2ELi64ELi128ELb0ELb0EEEv26Multihead_attention_paramsIT_XT5_EE)
	.align		4
        /*00bc*/ 	.word	index@(__assertfail)
	.align		4
        /*00c0*/ 	.word	index@(_ZN4mmha33masked_multihead_attention_kernelIfLi192ELi256ELi4ELi64ELi64ELb0ELb0EEEv26Multihead_attention_paramsIT_XT5_EE)
	.align		4
        /*00c4*/ 	.word	index@(__assertfail)
	.align		4
        /*00c8*/ 	.word	0x00000000
	.align		4
        /*00cc*/ 	.word	0xfffffffe
	.align		4
        /*00d0*/ 	.word	0x00000000
	.align		4
        /*00d4*/ 	.word	0xfffffffd
	.align		4
        /*00d8*/ 	.word	0x00000000
	.align		4
        /*00dc*/ 	.word	0xfffffffc


//--------------------- .nv.rel.action            --------------------------
	.section	.nv.rel.action,"",@"SHT_CUDA_RELOCINFO"
	.align	8
	.sectionentsize	8
        /*0000*/ 	.byte	0x73, 0x00, 0x00, 0x00, 0x00, 0x00, 0x00, 0x00, 0x00, 0x00, 0x00, 0x11, 0x25, 0x00, 0x05, 0x36


//--------------------- .nv.constant4             --------------------------
	.section	.nv.constant4,"a",@progbits
	.align	8
	.align		8
.nv.constant4:
        /*0000*/ 	.dword	__assertfail
	.align		8
        /*0008*/ 	.dword	__unnamed_1
	.align		8
        /*0010*/ 	.dword	__unnamed_2
	.align		8
        /*0018*/ 	.dword	__unnamed_3
	.align		8
        /*0020*/ 	.dword	__unnamed_4
	.align		8
        /*0028*/ 	.dword	__unnamed_5
	.align		8
        /*0030*/ 	.dword	__unnamed_6
	.align		8
        /*0038*/ 	.dword	__unnamed_7
	.align		8
        /*0040*/ 	.dword	__unnamed_8
	.align		8
        /*0048*/ 	.dword	__unnamed_9
	.align		8
        /*0050*/ 	.dword	__unnamed_10
	.align		8
        /*0058*/ 	.dword	__unnamed_11
	.align		8
        /*0060*/ 	.dword	__unnamed_12
	.align		8
        /*0068*/ 	.dword	__unnamed_13
	.align		8
        /*0070*/ 	.dword	__unnamed_14
	.align		8
        /*0078*/ 	.dword	__unnamed_15
	.align		8
        /*0080*/ 	.dword	__unnamed_16
	.align		8
        /*0088*/ 	.dword	__unnamed_17
	.align		8
        /*0090*/ 	.dword	__unnamed_18
	.align		8
        /*0098*/ 	.dword	__unnamed_19
	.align		8
        /*00a0*/ 	.dword	__unnamed_20
	.align		8
        /*00a8*/ 	.dword	__unnamed_21
	.align		8
        /*00b0*/ 	.dword	__unnamed_22
	.align		8
        /*00b8*/ 	.dword	__unnamed_23
	.align		8
        /*00c0*/ 	.dword	__unnamed_24
	.align		8
        /*00c8*/ 	.dword	$str
	.align		8
        /*00d0*/ 	.dword	$str$1


//--------------------- .nv.constant0._ZN4mmha33masked_multihead_attention_kernelItLi192ELi256ELi1ELi32ELi256ELb1ELb1EEEv26Multihead_attention_paramsIT_XT5_EE --------------------------
	.section	.nv.constant0._ZN4mmha33masked_multihead_attention_kernelItLi192ELi256ELi1ELi32ELi256ELb1ELb1EEEv26Multihead_attention_paramsIT_XT5_EE,"a",@progbits
	.sectionflags	@""
	.align	4
.nv.constant0._ZN4mmha33masked_multihead_attention_kernelItLi192ELi256ELi1ELi32ELi256ELb1ELb1EEEv26Multihead_attention_paramsIT_XT5_EE:
	.zero		648


//--------------------- .nv.constant0._ZN4mmha33masked_multihead_attention_kernelItLi192ELi256ELi2ELi32ELi128ELb1ELb1EEEv26Multihead_attention_paramsIT_XT5_EE --------------------------
	.section	.nv.constant0._ZN4mmha33masked_multihead_attention_kernelItLi192ELi256ELi2ELi32ELi128ELb1ELb1EEEv26Multihead_attention_paramsIT_XT5_EE,"a",@progbits
	.sectionflags	@""
	.align	4
.nv.constant0._ZN4mmha33masked_multihead_attention_kernelItLi192ELi256ELi2ELi32ELi128ELb1ELb1EEEv26Multihead_attention_paramsIT_XT5_EE:
	.zero		648


//--------------------- .nv.constant0._ZN4mmha33masked_multihead_attention_kernelItLi192ELi256ELi4ELi32ELi64ELb1ELb1EEEv26Multihead_attention_paramsIT_XT5_EE --------------------------
	.section	.nv.constant0._ZN4mmha33masked_multihead_attention_kernelItLi192ELi256ELi4ELi32ELi64ELb1ELb1EEEv26Multihead_attention_paramsIT_XT5_EE,"a",@progbits
	.sectionflags	@""
	.align	4
.nv.constant0._ZN4mmha33masked_multihead_attention_kernelItLi192ELi256ELi4ELi32ELi64ELb1ELb1EEEv26Multihead_attention_paramsIT_XT5_EE:
	.zero		648


//--------------------- .nv.constant0._ZN4mmha33masked_multihead_attention_kernelItLi192ELi256ELi1ELi32ELi256ELb1ELb0EEEv26Multihead_attention_paramsIT_XT5_EE --------------------------
	.section	.nv.constant0._ZN4mmha33masked_multihead_attention_kernelItLi192ELi256ELi1ELi32ELi256ELb1ELb0EEEv26Multihead_attention_paramsIT_XT5_EE,"a",@progbits
	.sectionflags	@""
	.align	4
.nv.constant0._ZN4mmha33masked_multihead_attention_kernelItLi192ELi256ELi1ELi32ELi256ELb1ELb0EEEv26Multihead_attention_paramsIT_XT5_EE:
	.zero		648


//--------------------- .nv.constant0._ZN4mmha33masked_multihead_attention_kernelItLi192ELi256ELi2ELi32ELi128ELb1ELb0EEEv26Multihead_attention_paramsIT_XT5_EE --------------------------
	.section	.nv.constant0._ZN4mmha33masked_multihead_attention_kernelItLi192ELi256ELi2ELi32ELi128ELb1ELb0EEEv26Multihead_attention_paramsIT_XT5_EE,"a",@progbits
	.sectionflags	@""
	.align	4
.nv.constant0._ZN4mmha33masked_multihead_attention_kernelItLi192ELi256ELi2ELi32ELi128ELb1ELb0EEEv26Multihead_attention_paramsIT_XT5_EE:
	.zero		648


//--------------------- .nv.constant0._ZN4mmha33masked_multihead_attention_kernelItLi192ELi256ELi4ELi32ELi64ELb1ELb0EEEv26Multihead_attention_paramsIT_XT5_EE --------------------------
	.section	.nv.constant0._ZN4mmha33masked_multihead_attention_kernelItLi192ELi256ELi4ELi32ELi64ELb1ELb0EEEv26Multihead_attention_paramsIT_XT5_EE,"a",@progbits
	.sectionflags	@""
	.align	4
.nv.constant0._ZN4mmha33masked_multihead_attention_kernelItLi192ELi256ELi4ELi32ELi64ELb1ELb0EEEv26Multihead_attention_paramsIT_XT5_EE:
	.zero		648


//--------------------- .nv.constant0._ZN4mmha33masked_multihead_attention_kernelIfLi192ELi256ELi1ELi64ELi256ELb1ELb1EEEv26Multihead_attention_paramsIT_XT5_EE --------------------------
	.section	.nv.constant0._ZN4mmha33masked_multihead_attention_kernelIfLi192ELi256ELi1ELi64ELi256ELb1ELb1EEEv26Multihead_attention_paramsIT_XT5_EE,"a",@progbits
	.sectionflags	@""
	.align	4
.nv.constant0._ZN4mmha33masked_multihead_attention_kernelIfLi192ELi256ELi1ELi64ELi256ELb1ELb1EEEv26Multihead_attention_paramsIT_XT5_EE:
	.zero		648


//--------------------- .nv.constant0._ZN4mmha33masked_multihead_attention_kernelIfLi192ELi256ELi2ELi64ELi128ELb1ELb1EEEv26Multihead_attention_paramsIT_XT5_EE --------------------------
	.section	.nv.constant0._ZN4mmha33masked_multihead_attention_kernelIfLi192ELi256ELi2ELi64ELi128ELb1ELb1EEEv26Multihead_attention_paramsIT_XT5_EE,"a",@progbits
	.sectionflags	@""
	.align	4
.nv.constant0._ZN4mmha33masked_multihead_attention_kernelIfLi192ELi256ELi2ELi64ELi128ELb1ELb1EEEv26Multihead_attention_paramsIT_XT5_EE:
	.zero		648


//--------------------- .nv.constant0._ZN4mmha33masked_multihead_attention_kernelIfLi192ELi256ELi4ELi64ELi64ELb1ELb1EEEv26Multihead_attention_paramsIT_XT5_EE --------------------------
	.section	.nv.constant0._ZN4mmha33masked_multihead_attention_kernelIfLi192ELi256ELi4ELi64ELi64ELb1ELb1EEEv26Multihead_attention_paramsIT_XT5_EE,"a",@progbits
	.sectionflags	@""
	.align	4
.nv.constant0._ZN4mmha33masked_multihead_attention_kernelIfLi192ELi256ELi4ELi64ELi64ELb1ELb1EEEv26Multihead_attention_paramsIT_XT5_EE:
	.zero		648


//--------------------- .nv.constant0._ZN4mmha33masked_multihead_attention_kernelIfLi192ELi256ELi1ELi64ELi256ELb1ELb0EEEv26Multihead_attention_paramsIT_XT5_EE --------------------------
	.section	.nv.constant0._ZN4mmha33masked_multihead_attention_kernelIfLi192ELi256ELi1ELi64ELi256ELb1ELb0EEEv26Multihead_attention_paramsIT_XT5_EE,"a",@progbits
	.sectionflags	@""
	.align	4
.nv.constant0._ZN4mmha33masked_multihead_attention_kernelIfLi192ELi256ELi1ELi64ELi256ELb1ELb0EEEv26Multihead_attention_paramsIT_XT5_EE:
	.zero		648


//--------------------- .nv.constant0._ZN4mmha33masked_multihead_attention_kernelIfLi192ELi256ELi2ELi64ELi128ELb1ELb0EEEv26Multihead_attention_paramsIT_XT5_EE --------------------------
	.section	.nv.constant0._ZN4mmha33masked_multihead_attention_kernelIfLi192ELi256ELi2ELi64ELi128ELb1ELb0EEEv26Multihead_attention_paramsIT_XT5_EE,"a",@progbits
	.sectionflags	@""
	.align	4
.nv.constant0._ZN4mmha33masked_multihead_attention_kernelIfLi192ELi256ELi2ELi64ELi128ELb1ELb0EEEv26Multihead_attention_paramsIT_XT5_EE:
	.zero		648


//--------------------- .nv.constant0._ZN4mmha33masked_multihead_attention_kernelIfLi192ELi256ELi4ELi64ELi64ELb1ELb0EEEv26Multihead_attention_paramsIT_XT5_EE --------------------------
	.section	.nv.constant0._ZN4mmha33masked_multihead_attention_kernelIfLi192ELi256ELi4ELi64ELi64ELb1ELb0EEEv26Multihead_attention_paramsIT_XT5_EE,"a",@progbits
	.sectionflags	@""
	.align	4
.nv.constant0._ZN4mmha33masked_multihead_attention_kernelIfLi192ELi256ELi4ELi64ELi64ELb1ELb0EEEv26Multihead_attention_paramsIT_XT5_EE:
	.zero		648


//--------------------- .nv.constant2._ZN4mmha33masked_multihead_attention_kernelItLi192ELi256ELi1ELi32ELi256ELb0ELb1EEEv26Multihead_attention_paramsIT_XT5_EE --------------------------
	.section	.nv.constant2._ZN4mmha33masked_multihead_attention_kernelItLi192ELi256ELi1ELi32ELi256ELb0ELb1EEEv26Multihead_attention_paramsIT_XT5_EE,"a",@progbits
	.sectionflags	@""
	.align	4
.nv.constant2._ZN4mmha33masked_multihead_attention_kernelItLi192ELi256ELi1ELi32ELi256ELb0ELb1EEEv26Multihead_attention_paramsIT_XT5_EE:
        /*0000*/ 	.byte	0x04, 0x00, 0x00, 0x00, 0x00, 0x00, 0x00, 0x00


//--------------------- .nv.constant0._ZN4mmha33masked_multihead_attention_kernelItLi192ELi256ELi1ELi32ELi256ELb0ELb1EEEv26Multihead_attention_paramsIT_XT5_EE --------------------------
	.section	.nv.constant0._ZN4mmha33masked_multihead_attention_kernelItLi192ELi256ELi1ELi32ELi256ELb0ELb1EEEv26Multihead_attention_paramsIT_XT5_EE,"a",@progbits
	.sectionflags	@""
	.align	4
.nv.constant0._ZN4mmha33masked_multihead_attention_kernelItLi192ELi256ELi1ELi32ELi256ELb0ELb1EEEv26Multihead_attention_paramsIT_XT5_EE:
	.zero		648


//--------------------- .nv.constant2._ZN4mmha33masked_multihead_attention_kernelItLi192ELi256ELi2ELi32ELi128ELb0ELb1EEEv26Multihead_attention_paramsIT_XT5_EE --------------------------
	.section	.nv.constant2._ZN4mmha33masked_multihead_attention_kernelItLi192ELi256ELi2ELi32ELi128ELb0ELb1EEEv26Multihead_attention_paramsIT_XT5_EE,"a",@progbits
	.sectionflags	@""
	.align	4
.nv.constant2._ZN4mmha33masked_multihead_attention_kernelItLi192ELi256ELi2ELi32ELi128ELb0ELb1EEEv26Multihead_attention_paramsIT_XT5_EE:
        /*0000*/ 	.byte	0x04, 0x00, 0x00, 0x00, 0x00, 0x00, 0x00, 0x00


//--------------------- .nv.constant0._ZN4mmha33masked_multihead_attention_kernelItLi192ELi256ELi2ELi32ELi128ELb0ELb1EEEv26Multihead_attention_paramsIT_XT5_EE --------------------------
	.section	.nv.constant0._ZN4mmha33masked_multihead_attention_kernelItLi192ELi256ELi2ELi32ELi128ELb0ELb1EEEv26Multihead_attention_paramsIT_XT5_EE,"a",@progbits
	.sectionflags	@""
	.align	4
.nv.constant0._ZN4mmha33masked_multihead_attention_kernelItLi192ELi256ELi2ELi32ELi128ELb0ELb1EEEv26Multihead_attention_paramsIT_XT5_EE:
	.zero		648


//--------------------- .nv.constant2._ZN4mmha33masked_multihead_attention_kernelItLi192ELi256ELi4ELi32ELi64ELb0ELb1EEEv26Multihead_attention_paramsIT_XT5_EE --------------------------
	.section	.nv.constant2._ZN4mmha33masked_multihead_attention_kernelItLi192ELi256ELi4ELi32ELi64ELb0ELb1EEEv26Multihead_attention_paramsIT_XT5_EE,"a",@progbits
	.sectionflags	@""
	.align	4
.nv.constant2._ZN4mmha33masked_multihead_attention_kernelItLi192ELi256ELi4ELi32ELi64ELb0ELb1EEEv26Multihead_attention_paramsIT_XT5_EE:
        /*0000*/ 	.byte	0x04, 0x00, 0x00, 0x00, 0x00, 0x00, 0x00, 0x00


//--------------------- .nv.constant0._ZN4mmha33masked_multihead_attention_kernelItLi192ELi256ELi4ELi32ELi64ELb0ELb1EEEv26Multihead_attention_paramsIT_XT5_EE --------------------------
	.section	.nv.constant0._ZN4mmha33masked_multihead_attention_kernelItLi192ELi256ELi4ELi32ELi64ELb0ELb1EEEv26Multihead_attention_paramsIT_XT5_EE,"a",@progbits
	.sectionflags	@""
	.align	4
.nv.constant0._ZN4mmha33masked_multihead_attention_kernelItLi192ELi256ELi4ELi32ELi64ELb0ELb1EEEv26Multihead_attention_paramsIT_XT5_EE:
	.zero		648


//--------------------- .nv.constant2._ZN4mmha33masked_multihead_attention_kernelItLi192ELi256ELi1ELi32ELi256ELb0ELb0EEEv26Multihead_attention_paramsIT_XT5_EE --------------------------
	.section	.nv.constant2._ZN4mmha33masked_multihead_attention_kernelItLi192ELi256ELi1ELi32ELi256ELb0ELb0EEEv26Multihead_attention_paramsIT_XT5_EE,"a",@progbits
	.sectionflags	@""
	.align	4
.nv.constant2._ZN4mmha33masked_multihead_attention_kernelItLi192ELi256ELi1ELi32ELi256ELb0ELb0EEEv26Multihead_attention_paramsIT_XT5_EE:
        /*0000*/ 	.byte	0x04, 0x00, 0x00, 0x00, 0x00, 0x00, 0x00, 0x00


//--------------------- .nv.constant0._ZN4mmha33masked_multihead_attention_kernelItLi192ELi256ELi1ELi32ELi256ELb0ELb0EEEv26Multihead_attention_paramsIT_XT5_EE --------------------------
	.section	.nv.constant0._ZN4mmha33masked_multihead_attention_kernelItLi192ELi256ELi1ELi32ELi256ELb0ELb0EEEv26Multihead_attention_paramsIT_XT5_EE,"a",@progbits
	.sectionflags	@""
	.align	4
.nv.constant0._ZN4mmha33masked_multihead_attention_kernelItLi192ELi256ELi1ELi32ELi256ELb0ELb0EEEv26Multihead_attention_paramsIT_XT5_EE:
	.zero		648


//--------------------- .nv.constant2._ZN4mmha33masked_multihead_attention_kernelItLi192ELi256ELi2ELi32ELi128ELb0ELb0EEEv26Multihead_attention_paramsIT_XT5_EE --------------------------
	.section	.nv.constant2._ZN4mmha33masked_multihead_attention_kernelItLi192ELi256ELi2ELi32ELi128ELb0ELb0EEEv26Multihead_attention_paramsIT_XT5_EE,"a",@progbits
	.sectionflags	@""
	.align	4
.nv.constant2._ZN4mmha33masked_multihead_attention_kernelItLi192ELi256ELi2ELi32ELi128ELb0ELb0EEEv26Multihead_attention_paramsIT_XT5_EE:
        /*0000*/ 	.byte	0x04, 0x00, 0x00, 0x00, 0x00, 0x00, 0x00, 0x00


//--------------------- .nv.constant0._ZN4mmha33masked_multihead_attention_kernelItLi192ELi256ELi2ELi32ELi128ELb0ELb0EEEv26Multihead_attention_paramsIT_XT5_EE --------------------------
	.section	.nv.constant0._ZN4mmha33masked_multihead_attention_kernelItLi192ELi256ELi2ELi32ELi128ELb0ELb0EEEv26Multihead_attention_paramsIT_XT5_EE,"a",@progbits
	.sectionflags	@""
	.align	4
.nv.constant0._ZN4mmha33masked_multihead_attention_kernelItLi192ELi256ELi2ELi32ELi128ELb0ELb0EEEv26Multihead_attention_paramsIT_XT5_EE:
	.zero		648


//--------------------- .nv.constant2._ZN4mmha33masked_multihead_attention_kernelItLi192ELi256ELi4ELi32ELi64ELb0ELb0EEEv26Multihead_attention_paramsIT_XT5_EE --------------------------
	.section	.nv.constant2._ZN4mmha33masked_multihead_attention_kernelItLi192ELi256ELi4ELi32ELi64ELb0ELb0EEEv26Multihead_attention_paramsIT_XT5_EE,"a",@progbits
	.sectionflags	@""
	.align	4
.nv.constant2._ZN4mmha33masked_multihead_attention_kernelItLi192ELi256ELi4ELi32ELi64ELb0ELb0EEEv26Multihead_attention_paramsIT_XT5_EE:
        /*0000*/ 	.byte	0x04, 0x00, 0x00, 0x00, 0x00, 0x00, 0x00, 0x00


//--------------------- .nv.constant0._ZN4mmha33masked_multihead_attention_kernelItLi192ELi256ELi4ELi32ELi64ELb0ELb0EEEv26Multihead_attention_paramsIT_XT5_EE --------------------------
	.section	.nv.constant0._ZN4mmha33masked_multihead_attention_kernelItLi192ELi256ELi4ELi32ELi64ELb0ELb0EEEv26Multihead_attention_paramsIT_XT5_EE,"a",@progbits
	.sectionflags	@""
	.align	4
.nv.constant0._ZN4mmha33masked_multihead_attention_kernelItLi192ELi256ELi4ELi32ELi64ELb0ELb0EEEv26Multihead_attention_paramsIT_XT5_EE:
	.zero		648


//--------------------- .nv.constant2._ZN4mmha33masked_multihead_attention_kernelIfLi192ELi256ELi1ELi64ELi256ELb0ELb1EEEv26Multihead_attention_paramsIT_XT5_EE --------------------------
	.section	.nv.constant2._ZN4mmha33masked_multihead_attention_kernelIfLi192ELi256ELi1ELi64ELi256ELb0ELb1EEEv26Multihead_attention_paramsIT_XT5_EE,"a",@progbits
	.sectionflags	@""
	.align	4
.nv.constant2._ZN4mmha33masked_multihead_attention_kernelIfLi192ELi256ELi1ELi64ELi256ELb0ELb1EEEv26Multihead_attention_paramsIT_XT5_EE:
        /*0000*/ 	.byte	0x04, 0x00, 0x00, 0x00, 0x00, 0x00, 0x00, 0x00


//--------------------- .nv.constant0._ZN4mmha33masked_multihead_attention_kernelIfLi192ELi256ELi1ELi64ELi256ELb0ELb1EEEv26Multihead_attention_paramsIT_XT5_EE --------------------------
	.section	.nv.constant0._ZN4mmha33masked_multihead_attention_kernelIfLi192ELi256ELi1ELi64ELi256ELb0ELb1EEEv26Multihead_attention_paramsIT_XT5_EE,"a",@progbits
	.sectionflags	@""
	.align	4
.nv.constant0._ZN4mmha33masked_multihead_attention_kernelIfLi192ELi256ELi1ELi64ELi256ELb0ELb1EEEv26Multihead_attention_paramsIT_XT5_EE:
	.zero		648


//--------------------- .nv.constant2._ZN4mmha33masked_multihead_attention_kernelIfLi192ELi256ELi2ELi64ELi128ELb0ELb1EEEv26Multihead_attention_paramsIT_XT5_EE --------------------------
	.section	.nv.constant2._ZN4mmha33masked_multihead_attention_kernelIfLi192ELi256ELi2ELi64ELi128ELb0ELb1EEEv26Multihead_attention_paramsIT_XT5_EE,"a",@progbits
	.sectionflags	@""
	.align	4
.nv.constant2._ZN4mmha33masked_multihead_attention_kernelIfLi192ELi256ELi2ELi64ELi128ELb0ELb1EEEv26Multihead_attention_paramsIT_XT5_EE:
        /*0000*/ 	.byte	0x04, 0x00, 0x00, 0x00, 0x00, 0x00, 0x00, 0x00


//--------------------- .nv.constant0._ZN4mmha33masked_multihead_attention_kernelIfLi192ELi256ELi2ELi64ELi128ELb0ELb1EEEv26Multihead_attention_paramsIT_XT5_EE --------------------------
	.section	.nv.constant0._ZN4mmha33masked_multihead_attention_kernelIfLi192ELi256ELi2ELi64ELi128ELb0ELb1EEEv26Multihead_attention_paramsIT_XT5_EE,"a",@progbits
	.sectionflags	@""
	.align	4
.nv.constant0._ZN4mmha33masked_multihead_attention_kernelIfLi192ELi256ELi2ELi64ELi128ELb0ELb1EEEv26Multihead_attention_paramsIT_XT5_EE:
	.zero		648


//--------------------- .nv.constant2._ZN4mmha33masked_multihead_attention_kernelIfLi192ELi256ELi4ELi64ELi64ELb0ELb1EEEv26Multihead_attention_paramsIT_XT5_EE --------------------------
	.section	.nv.constant2._ZN4mmha33masked_multihead_attention_kernelIfLi192ELi256ELi4ELi64ELi64ELb0ELb1EEEv26Multihead_attention_paramsIT_XT5_EE,"a",@progbits
	.sectionflags	@""
	.align	4
.nv.constant2._ZN4mmha33masked_multihead_attention_kernelIfLi192ELi256ELi4ELi64ELi64ELb0ELb1EEEv26Multihead_attention_paramsIT_XT5_EE:
        /*0000*/ 	.byte	0x04, 0x00, 0x00, 0x00, 0x00, 0x00, 0x00, 0x00


//--------------------- .nv.constant0._ZN4mmha33masked_multihead_attention_kernelIfLi192ELi256ELi4ELi64ELi64ELb0ELb1EEEv26Multihead_attention_paramsIT_XT5_EE --------------------------
	.section	.nv.constant0._ZN4mmha33masked_multihead_attention_kernelIfLi192ELi256ELi4ELi64ELi64ELb0ELb1EEEv26Multihead_attention_paramsIT_XT5_EE,"a",@progbits
	.sectionflags	@""
	.align	4
.nv.constant0._ZN4mmha33masked_multihead_attention_kernelIfLi192ELi256ELi4ELi64ELi64ELb0ELb1EEEv26Multihead_attention_paramsIT_XT5_EE:
	.zero		648


//--------------------- .nv.constant0._ZN4mmha33masked_multihead_attention_kernelIfLi192ELi256ELi1ELi64ELi256ELb0ELb0EEEv26Multihead_attention_paramsIT_XT5_EE --------------------------
	.section	.nv.constant0._ZN4mmha33masked_multihead_attention_kernelIfLi192ELi256ELi1ELi64ELi256ELb0ELb0EEEv26Multihead_attention_paramsIT_XT5_EE,"a",@progbits
	.sectionflags	@""
	.align	4
.nv.constant0._ZN4mmha33masked_multihead_attention_kernelIfLi192ELi256ELi1ELi64ELi256ELb0ELb0EEEv26Multihead_attention_paramsIT_XT5_EE:
	.zero		648


//--------------------- .nv.constant0._ZN4mmha33masked_multihead_attention_kernelIfLi192ELi256ELi2ELi64ELi128ELb0ELb0EEEv26Multihead_attention_paramsIT_XT5_EE --------------------------
	.section	.nv.constant0._ZN4mmha33masked_multihead_attention_kernelIfLi192ELi256ELi2ELi64ELi128ELb0ELb0EEEv26Multihead_attention_paramsIT_XT5_EE,"a",@progbits
	.sectionflags	@""
	.align	4
.nv.constant0._ZN4mmha33masked_multihead_attention_kernelIfLi192ELi256ELi2ELi64ELi128ELb0ELb0EEEv26Multihead_attention_paramsIT_XT5_EE:
	.zero		648


//--------------------- .nv.constant0._ZN4mmha33masked_multihead_attention_kernelIfLi192ELi256ELi4ELi64ELi64ELb0ELb0EEEv26Multihead_attention_paramsIT_XT5_EE --------------------------
	.section	.nv.constant0._ZN4mmha33masked_multihead_attention_kernelIfLi192ELi256ELi4ELi64ELi64ELb0ELb0EEEv26Multihead_attention_paramsIT_XT5_EE,"a",@progbits
	.sectionflags	@""
	.align	4
.nv.constant0._ZN4mmha33masked_multihead_attention_kernelIfLi192ELi256ELi4ELi64ELi64ELb0ELb0EEEv26Multihead_attention_paramsIT_XT5_EE:
	.zero		648


//--------------------- .text._ZN4mmha33masked_multihead_attention_kernelItLi192ELi256ELi1ELi32ELi256ELb1ELb1EEEv26Multihead_attention_paramsIT_XT5_EE --------------------------
	.section	.text._ZN4mmha33masked_multihead_attention_kernelItLi192ELi256ELi1ELi32ELi256ELb1ELb1EEEv26Multihead_attention_paramsIT_XT5_EE,"ax",@progbits
	.sectioninfo	@"SHI_REGISTERS=255"
	.align	128
        .global         _ZN4mmha33masked_multihead_attention_kernelItLi192ELi256ELi1ELi32ELi256ELb1ELb1EEEv26Multihead_attention_paramsIT_XT5_EE
        .type           _ZN4mmha33masked_multihead_attention_kernelItLi192ELi256ELi1ELi32ELi256ELb1ELb1EEEv26Multihead_attention_paramsIT_XT5_EE,@function
        .size           _ZN4mmha33masked_multihead_attention_kernelItLi192ELi256ELi1ELi32ELi256ELb1ELb1EEEv26Multihead_attention_paramsIT_XT5_EE,(.L_x_4306 - _ZN4mmha33masked_multihead_attention_kernelItLi192ELi256ELi1ELi32ELi256ELb1ELb1EEEv26Multihead_attention_paramsIT_XT5_EE)
        .other          _ZN4mmha33masked_multihead_attention_kernelItLi192ELi256ELi1ELi32ELi256ELb1ELb1EEEv26Multihead_attention_paramsIT_XT5_EE,@"STO_CUDA_ENTRY STV_DEFAULT"
_ZN4mmha33masked_multihead_attention_kernelItLi192ELi256ELi1ELi32ELi256ELb1ELb1EEEv26Multihead_attention_paramsIT_XT5_EE:
.text._ZN4mmha33masked_multihead_attention_kernelItLi192ELi256ELi1ELi32ELi256ELb1ELb1EEEv26Multihead_attention_paramsIT_XT5_EE:
[----:B------:R-:W-:Y:S02]  /*0000*/  IMAD.MOV.U32 R1, RZ, RZ, c[0x0][0x28] ;  /* 0x00000a00ff017624 */ /* 0x000fe400078e00ff */
[----:B------:R-:W0:Y:S01]  /*0010*/  S2R R20, SR_CTAID.Y ;  /* 0x0000000000147919 */ /* 0x000e220000002600 */
[----:B------:R-:W-:Y:S01]  /*0020*/  ISETP.NE.U32.AND P0, PT, RZ, c[0x0][0x270], PT ;  /* 0x00009c00ff007a0c */ /* 0x000fe20003f05070 */
[----:B------:R-:W-:Y:S01]  /*0030*/  ULDC.64 UR36, c[0x0][0x118] ;  /* 0x0000460000247ab9 */ /* 0x000fe20000000a00 */
[----:B------:R-:W-:Y:S02]  /*0040*/  IADD3 R1, R1, -0x2b8, RZ ;  /* 0xfffffd4801017810 */ /* 0x000fe40007ffe0ff */
[----:B------:R-:W-:-:S13]  /*0050*/  ISETP.NE.AND.EX P0, PT, RZ, c[0x0][0x274], PT, P0 ;  /* 0x00009d00ff007a0c */ /* 0x000fda0003f05300 */
[----:B------:R-:W-:Y:S05]  /*0060*/  @!P0 BRA `(.L_x_0) ;  /* 0x0000005000008947 */ /* 0x000fea0003800000 */
[----:B0-----:R-:W-:-:S04]  /*0070*/  IADD3 R2, P0, R20, c[0x0][0x270], RZ ;  /* 0x00009c0014027a10 */ /* 0x001fc80007f1e0ff */
[----:B------:R-:W-:-:S05]  /*0080*/  LEA.HI.X.SX32 R3, R20, c[0x0][0x274], 0x1, P0 ;  /* 0x00009d0014037a11 */ /* 0x000fca00000f0eff */
[----:B------:R-:W2:Y:S02]  /*0090*/  LDG.E.U8 R2, [R2.64] ;  /* 0x0000002402027981 */ /* 0x000ea4000c1e1100 */
[----:B--2---:R-:W-:-:S13]  /*00a0*/  ISETP.NE.AND P0, PT, R2, 0x1, PT ;  /* 0x000000010200780c */ /* 0x004fda0003f05270 */
[----:B------:R-:W-:Y:S05]  /*00b0*/  @!P0 EXIT ;  /* 0x000000000000894d */ /* 0x000fea0003800000 */
.L_x_0:
[----:B------:R-:W-:Y:S01]  /*00c0*/  IABS R5, c[0x0][0x1d0] ;  /* 0x0000740000057a13 */ /* 0x000fe20000000000 */
[----:B------:R-:W-:Y:S01]  /*00d0*/  IMAD.MOV.U32 R6, RZ, RZ, 0x4 ;  /* 0x00000004ff067424 */ /* 0x000fe200078e00ff */
[----:B------:R-:W-:Y:S02]  /*00e0*/  ISETP.NE.U32.AND P0, PT, RZ, c[0x0][0x240], PT ;  /* 0x00009000ff007a0c */ /* 0x000fe40003f05070 */
[----:B------:R-:W1:Y:S02]  /*00f0*/  I2F.RP R0, R5 ;  /* 0x0000000500007306 */ /* 0x000e640000209400 */
[----:B------:R-:W-:-:S04]  /*0100*/  ISETP.NE.AND.EX P0, PT, RZ, c[0x0][0x244], PT, P0 ;  /* 0x00009100ff007a0c */ /* 0x000fc80003f05300 */
[----:B------:R-:W-:Y:S02]  /*0110*/  ISETP.EQ.AND P4, PT, RZ, c[0x0][0x1ec], P0 ;  /* 0x00007b00ff007a0c */ /* 0x000fe40000782270 */
[----:B-1----:R-:W1:Y:S02]  /*0120*/  MUFU.RCP R0, R0 ;  /* 0x0000000000007308 */ /* 0x002e640000001000 */
[----:B-1----:R-:W-:-:S06]  /*0130*/  IADD3 R2, R0, 0xffffffe, RZ ;  /* 0x0ffffffe00027810 */ /* 0x002fcc0007ffe0ff */
[----:B------:R1:W2:Y:S02]  /*0140*/  F2I.FTZ.U32.TRUNC.NTZ R3, R2 ;  /* 0x0000000200037305 */ /* 0x0002a4000021f000 */
[----:B-1----:R-:W-:Y:S02]  /*0150*/  IMAD.MOV.U32 R2, RZ, RZ, RZ ;  /* 0x000000ffff027224 */ /* 0x002fe400078e00ff */
[----:B--2---:R-:W-:-:S04]  /*0160*/  IMAD.MOV R4, RZ, RZ, -R3 ;  /* 0x000000ffff047224 */ /* 0x004fc800078e0a03 */
[----:B------:R-:W-:Y:S01]  /*0170*/  IMAD R7, R4, R5, RZ ;  /* 0x0000000504077224 */ /* 0x000fe200078e02ff */
[----:B0-----:R-:W-:-:S03]  /*0180*/  IABS R4, R20 ;  /* 0x0000001400047213 */ /* 0x001fc60000000000 */
[----:B------:R-:W-:-:S04]  /*0190*/  IMAD.HI.U32 R3, R3, R7, R2 ;  /* 0x0000000703037227 */ /* 0x000fc800078e0002 */
[----:B------:R-:W-:Y:S01]  /*01a0*/  IMAD.MOV.U32 R251, RZ, RZ, RZ ;  /* 0x000000fffffb7224 */ /* 0x000fe200078e00ff */
[----:B------:R-:W0:Y:S01]  /*01b0*/  S2R R40, SR_TID.X ;  /* 0x0000000000287919 */ /* 0x000e220000002100 */
[----:B------:R-:W-:Y:S01]  /*01c0*/  IMAD.HI.U32 R3, R3, R4, RZ ;  /* 0x0000000403037227 */ /* 0x000fe200078e00ff */
[----:B------:R-:W-:-:S03]  /*01d0*/  P2R R2, PR, RZ, 0x10 ;  /* 0x00000010ff027803 */ /* 0x000fc60000000000 */
[----:B------:R-:W-:-:S04]  /*01e0*/  IMAD.MOV R0, RZ, RZ, -R3 ;  /* 0x000000ffff007224 */ /* 0x000fc800078e0a03 */
[----:B------:R-:W-:-:S05]  /*01f0*/  IMAD R0, R5, R0, R4 ;  /* 0x0000000005007224 */ /* 0x000fca00078e0204 */
[----:B------:R-:W-:-:S13]  /*0200*/  ISETP.GT.U32.AND P2, PT, R5, R0, PT ;  /* 0x000000000500720c */ /* 0x000fda0003f44070 */
[----:B------:R-:W-:Y:S01]  /*0210*/  @!P2 IMAD.IADD R0, R0, 0x1, -R5 ;  /* 0x000000010000a824 */ /* 0x000fe200078e0a05 */
[----:B------:R-:W-:Y:S02]  /*0220*/  @!P2 IADD3 R3, R3, 0x1, RZ ;  /* 0x000000010303a810 */ /* 0x000fe40007ffe0ff */
[----:B------:R-:W-:Y:S02]  /*0230*/  ISETP.NE.AND P2, PT, RZ, c[0x0][0x1d0], PT ;  /* 0x00007400ff007a0c */ /* 0x000fe40003f45270 */
[----:B------:R-:W-:Y:S01]  /*0240*/  ISETP.GE.U32.AND P1, PT, R0, R5, PT ;  /* 0x000000050000720c */ /* 0x000fe20003f26070 */
[C---:B------:R-:W-:Y:S01]  /*0250*/  IMAD.WIDE R4, R20.reuse, R6, c[0x0][0x278] ;  /* 0x00009e0014047625 */ /* 0x040fe200078e0206 */
[----:B------:R-:W-:-:S04]  /*0260*/  LOP3.LUT R0, R20, c[0x0][0x1d0], RZ, 0x3c, !PT ;  /* 0x0000740014007a12 */ /* 0x000fc800078e3cff */
[----:B------:R-:W-:Y:S01]  /*0270*/  ISETP.GE.AND P3, PT, R0, RZ, PT ;  /* 0x000000ff0000720c */ /* 0x000fe20003f66270 */
[----:B------:R1:W2:Y:S06]  /*0280*/  LDG.E R250, [R4.64] ;  /* 0x0000002404fa7981 */ /* 0x0002ac000c1e1900 */
[----:B------:R-:W-:-:S05]  /*0290*/  @P1 IADD3 R3, R3, 0x1, RZ ;  /* 0x0000000103031810 */ /* 0x000fca0007ffe0ff */
[----:B------:R-:W-:-:S04]  /*02a0*/  IMAD.MOV.U32 R105, RZ, RZ, R3 ;  /* 0x000000ffff697224 */ /* 0x000fc800078e0003 */
[----:B------:R-:W-:Y:S01]  /*02b0*/  @!P3 IMAD.MOV R105, RZ, RZ, -R105 ;  /* 0x000000ffff69b224 */ /* 0x000fe200078e0a69 */
[----:B------:R-:W-:-:S05]  /*02c0*/  @!P2 LOP3.LUT R105, RZ, c[0x0][0x1d0], RZ, 0x33, !PT ;  /* 0x00007400ff69aa12 */ /* 0x000fca00078e33ff */
[----:B------:R-:W-:-:S05]  /*02d0*/  @P4 IMAD.WIDE R6, R105, R6, c[0x0][0x240] ;  /* 0x0000900069064625 */ /* 0x000fca00078e0206 */
[----:B------:R3:W4:Y:S01]  /*02e0*/  @P4 LDG.E R251, [R6.64] ;  /* 0x0000002406fb4981 */ /* 0x000722000c1e1900 */
[----:B------:R-:W-:-:S04]  /*02f0*/  ISETP.NE.U32.AND P3, PT, RZ, c[0x0][0x1f8], PT ;  /* 0x00007e00ff007a0c */ /* 0x000fc80003f65070 */
[----:B------:R-:W-:Y:S01]  /*0300*/  ISETP.NE.AND.EX P3, PT, RZ, c[0x0][0x1fc], PT, P3 ;  /* 0x00007f00ff007a0c */ /* 0x000fe20003f65330 */
[----:B------:R-:W1:Y:S01]  /*0310*/  S2R R9, SR_CTAID.X ;  /* 0x0000000000097919 */ /* 0x000e620000002500 */
[----:B0-----:R-:W-:Y:S02]  /*0320*/  ISETP.LT.AND P2, PT, R40, 0x20, P4 ;  /* 0x000000202800780c */ /* 0x001fe40002741270 */
[----:B------:R-:W-:Y:S01]  /*0330*/  SHF.R.S32.HI R8, RZ, 0x1f, R20 ;  /* 0x0000001fff087819 */ /* 0x000fe20000011414 */
[----:B------:R-:W-:-:S08]  /*0340*/  IMAD.MOV.U32 R44, RZ, RZ, RZ ;  /* 0x000000ffff2c7224 */ /* 0x000fd000078e00ff */
[----:B------:R-:W-:-:S04]  /*0350*/  @P3 LEA R12, P4, R20, c[0x0][0x1f8], 0x2 ;  /* 0x00007e00140c3a11 */ /* 0x000fc800078810ff */
[----:B------:R-:W-:Y:S02]  /*0360*/  @P3 LEA.HI.X R13, R20, c[0x0][0x1fc], R8, 0x2, P4 ;  /* 0x00007f00140d3a11 */ /* 0x000fe400020f1408 */
[----:B------:R-:W-:-:S03]  /*0370*/  ISETP.GT.AND P0, PT, R40, 0x17, PT ;  /* 0x000000172800780c */ /* 0x000fc60003f04270 */
[----:B------:R0:W4:Y:S01]  /*0380*/  @P3 LDG.E R44, [R12.64] ;  /* 0x000000240c2c3981 */ /* 0x000122000c1e1900 */
[----:B-1----:R-:W-:Y:S02]  /*0390*/  IMAD R10, R20, c[0x0][0x1d8], R9 ;  /* 0x00007600140a7a24 */ /* 0x002fe400078e0209 */
[----:B------:R-:W-:Y:S02]  /*03a0*/  IMAD.SHL.U32 R17, R40, 0x8, RZ ;  /* 0x0000000828117824 */ /* 0x000fe400078e00ff */
[----:B------:R-:W-:Y:S02]  /*03b0*/  IMAD R104, R10, 0xc0, RZ ;  /* 0x000000c00a687824 */ /* 0x000fe400078e02ff */
[----:B------:R-:W-:Y:S02]  /*03c0*/  @P2 IMAD.MOV.U32 R5, RZ, RZ, 0x2 ;  /* 0x00000002ff052424 */ /* 0x000fe400078e00ff */
[----:B------:R-:W-:Y:S02]  /*03d0*/  IMAD.IADD R18, R104, 0x1, R17 ;  /* 0x0000000168127824 */ /* 0x000fe400078e0211 */
[----:B---3--:R-:W-:-:S02]  /*03e0*/  @!P0 IMAD.MOV.U32 R6, RZ, RZ, 0x2 ;  /* 0x00000002ff068424 */ /* 0x008fc400078e00ff */
[----:B------:R-:W-:Y:S01]  /*03f0*/  IMAD R0, R9, 0xc0, RZ ;  /* 0x000000c009007824 */ /* 0x000fe200078e02ff */
[----:B------:R-:W-:Y:S02]  /*0400*/  IABS R21, c[0x0][0x1d4] ;  /* 0x0000750000157a13 */ /* 0x000fe40000000000 */
[----:B--2---:R-:W-:-:S05]  /*0410*/  IADD3 R19, R250, -0x1, RZ ;  /* 0xfffffffffa137810 */ /* 0x004fca0007ffe0ff */
[----:B------:R-:W-:-:S04]  /*0420*/  @!P0 IMAD.SHL.U32 R3, R19, 0x8, RZ ;  /* 0x0000000813038824 */ /* 0x000fc800078e00ff */
[----:B------:R-:W-:Y:S02]  /*0430*/  @!P0 IMAD R3, R18, c[0x0][0x1d4], R3 ;  /* 0x0000750012038a24 */ /* 0x000fe400078e0203 */
[----:B----4-:R-:W-:-:S04]  /*0440*/  @P2 IMAD R4, R251, c[0x0][0x1d8], R9 ;  /* 0x00007600fb042a24 */ /* 0x010fc800078e0209 */
[----:B------:R-:W-:-:S04]  /*0450*/  @P2 IMAD R4, R4, 0xc0, R17 ;  /* 0x000000c004042824 */ /* 0x000fc800078e0211 */
[----:B------:R-:W-:-:S04]  /*0460*/  @P2 IMAD.WIDE R4, R4, R5, c[0x0][0x230] ;  /* 0x00008c0004042625 */ /* 0x000fc800078e0205 */
[----:B------:R-:W-:Y:S02]  /*0470*/  @!P0 IMAD.WIDE R8, R3, R6, c[0x0][0x198] ;  /* 0x0000660003088625 */ /* 0x000fe400078e0206 */
[----:B------:R-:W5:Y:S01]  /*0480*/  @P2 LDG.E.128 R4, [R4.64] ;  /* 0x0000002404042981 */ /* 0x000f62000c1e1d00 */
[----:B------:R-:W1:Y:S01]  /*0490*/  I2F.RP R3, R21 ;  /* 0x0000001500037306 */ /* 0x000e620000209400 */
[----:B------:R-:W-:-:S07]  /*04a0*/  ISETP.EQ.U32.AND P1, PT, RZ, c[0x0][0x170], PT ;  /* 0x00005c00ff007a0c */ /* 0x000fce0003f22070 */
[----:B-1----:R-:W1:Y:S01]  /*04b0*/  MUFU.RCP R3, R3 ;  /* 0x0000000300037308 */ /* 0x002e620000001000 */
[----:B------:R-:W-:Y:S01]  /*04c0*/  ISETP.EQ.OR.EX P1, PT, RZ, c[0x0][0x174], P0, P1 ;  /* 0x00005d00ff007a0c */ /* 0x000fe20000722710 */
[----:B------:R-:W-:Y:S01]  /*04d0*/  IMAD.IADD R16, R0, 0x1, R17 ;  /* 0x0000000100107824 */ /* 0x000fe200078e0211 */
[----:B-1----:R-:W-:-:S05]  /*04e0*/  IADD3 R14, R3, 0xffffffe, RZ ;  /* 0x0ffffffe030e7810 */ /* 0x002fca0007ffe0ff */
[----:B------:R1:W0:Y:S06]  /*04f0*/  F2I.FTZ.U32.TRUNC.NTZ R15, R14 ;  /* 0x0000000e000f7305 */ /* 0x00022c000021f000 */
[----:B------:R-:W-:Y:S01]  /*0500*/  @!P1 IMAD.MOV.U32 R11, RZ, RZ, 0x2 ;  /* 0x00000002ff0b9424 */ /* 0x000fe200078e00ff */
[----:B------:R-:W-:Y:S01]  /*0510*/  CS2R R32, SRZ ;  /* 0x0000000000207805 */ /* 0x000fe2000001ff00 */
[----:B------:R-:W-:Y:S02]  /*0520*/  CS2R R34, SRZ ;  /* 0x0000000000227805 */ /* 0x000fe4000001ff00 */
[----:B------:R-:W-:-:S04]  /*0530*/  @!P1 IMAD.WIDE R10, R16, R11, c[0x0][0x170] ;  /* 0x00005c00100a9625 */ /* 0x000fc800078e020b */
[----:B-1----:R-:W-:Y:S01]  /*0540*/  IMAD.MOV.U32 R14, RZ, RZ, RZ ;  /* 0x000000ffff0e7224 */ /* 0x002fe200078e00ff */
[----:B------:R1:W5:Y:S01]  /*0550*/  @!P1 LDG.E.128 R32, [R10.64] ;  /* 0x000000240a209981 */ /* 0x000362000c1e1d00 */
[----:B0-----:R-:W-:-:S04]  /*0560*/  IMAD.MOV R12, RZ, RZ, -R15 ;  /* 0x000000ffff0c7224 */ /* 0x001fc800078e0a0f */
[----:B-1----:R-:W-:Y:S01]  /*0570*/  IMAD R11, R12, R21, RZ ;  /* 0x000000150c0b7224 */ /* 0x002fe200078e02ff */
[----:B------:R-:W-:-:S03]  /*0580*/  IABS R12, R19 ;  /* 0x00000013000c7213 */ /* 0x000fc60000000000 */
[----:B------:R-:W-:-:S06]  /*0590*/  IMAD.HI.U32 R15, R15, R11, R14 ;  /* 0x0000000b0f0f7227 */ /* 0x000fcc00078e000e */
[----:B------:R-:W-:-:S04]  /*05a0*/  IMAD.HI.U32 R15, R15, R12, RZ ;  /* 0x0000000c0f0f7227 */ /* 0x000fc800078e00ff */
[----:B------:R-:W-:Y:S01]  /*05b0*/  IMAD.MOV R15, RZ, RZ, -R15 ;  /* 0x000000ffff0f7224 */ /* 0x000fe200078e0a0f */
[----:B------:R0:W-:Y:S03]  /*05c0*/  STL [R1+0x260], R44 ;  /* 0x0002602c01007387 */ /* 0x0001e60000100800 */
[----:B------:R-:W-:-:S05]  /*05d0*/  IMAD R12, R21, R15, R12 ;  /* 0x0000000f150c7224 */ /* 0x000fca00078e020c */
[----:B------:R-:W-:Y:S01]  /*05e0*/  ISETP.GT.U32.AND P3, PT, R21, R12, PT ;  /* 0x0000000c1500720c */ /* 0x000fe20003f64070 */
[----:B------:R-:W-:Y:S01]  /*05f0*/  CS2R R24, SRZ ;  /* 0x0000000000187805 */ /* 0x000fe2000001ff00 */
[----:B------:R-:W-:Y:S01]  /*0600*/  CS2R R26, SRZ ;  /* 0x00000000001a7805 */ /* 0x000fe2000001ff00 */
[----:B------:R-:W-:Y:S01]  /*0610*/  IMAD R3, R20, c[0x0][0x1c8], R0 ;  /* 0x0000720014037a24 */ /* 0x000fe200078e0200 */
[----:B------:R-:W-:Y:S01]  /*0620*/  ISETP.NE.AND P1, PT, RZ, c[0x0][0x1c8], PT ;  /* 0x00007200ff007a0c */ /* 0x000fe20003f25270 */
[----:B------:R-:W-:Y:S01]  /*0630*/  BSSY B0, `(.L_x_1) ;  /* 0x0000033000007945 */ /* 0x000fe20003800000 */
[----:B------:R-:W-:Y:S01]  /*0640*/  ISETP.NE.AND P5, PT, RZ, c[0x0][0x1ec], PT ;  /* 0x00007b00ff007a0c */ /* 0x000fe20003fa5270 */
[----:B------:R-:W-:Y:S01]  /*0650*/  CS2R R10, SRZ ;  /* 0x00000000000a7805 */ /* 0x000fe2000001ff00 */
[----:B------:R1:W5:Y:S01]  /*0660*/  @!P0 LDG.E.128 R24, [R8.64] ;  /* 0x0000002408188981 */ /* 0x000362000c1e1d00 */
[----:B------:R-:W-:-:S04]  /*0670*/  SEL R3, R104, R3, !P1 ;  /* 0x0000000368037207 */ /* 0x000fc80004800000 */
[----:B------:R-:W-:Y:S01]  /*0680*/  @!P3 IMAD.IADD R12, R12, 0x1, -R21 ;  /* 0x000000010c0cb824 */ /* 0x000fe200078e0a15 */
[----:B------:R-:W-:-:S04]  /*0690*/  ISETP.GE.AND P1, PT, R19, RZ, PT ;  /* 0x000000ff1300720c */ /* 0x000fc80003f26270 */
[----:B------:R-:W-:Y:S01]  /*06a0*/  ISETP.GT.U32.AND P3, PT, R21, R12, PT ;  /* 0x0000000c1500720c */ /* 0x000fe20003f64070 */
[----:B-1----:R-:W-:Y:S01]  /*06b0*/  CS2R R8, SRZ ;  /* 0x0000000000087805 */ /* 0x002fe2000001ff00 */
[----:B------:R-:W-:Y:S06]  /*06c0*/  @P0 BRA `(.L_x_2) ;  /* 0x0000029000000947 */ /* 0x000fec0003800000 */
[----:B0-----:R-:W-:Y:S02]  /*06d0*/  IMAD.MOV.U32 R8, RZ, RZ, 0x2 ;  /* 0x00000002ff087424 */ /* 0x001fe400078e00ff */
[----:B------:R-:W-:-:S03]  /*06e0*/  IMAD.IADD R3, R3, 0x1, R17 ;  /* 0x0000000103037824 */ /* 0x000fc600078e0211 */
[----:B------:R-:W-:-:S13]  /*06f0*/  ISETP.NE.AND P4, PT, R8, c[0x0][0x258], PT ;  /* 0x0000960008007a0c */ /* 0x000fda0003f85270 */
[----:B------:R-:W-:-:S06]  /*0700*/  @P4 IMAD.WIDE R8, R3, R8, c[0x0][0x168] ;  /* 0x00005a0003084625 */ /* 0x000fcc00078e0208 */
[----:B------:R-:W5:Y:S01]  /*0710*/  @P4 LDG.E.128 R8, [R8.64] ;  /* 0x0000002408084981 */ /* 0x000f62000c1e1d00 */
[----:B------:R-:W-:Y:S05]  /*0720*/  @P4 BRA `(.L_x_2) ;  /* 0x0000023000004947 */ /* 0x000fea0003800000 */
[----:B-----5:R-:W-:-:S04]  /*0730*/  IADD3 R10, P4, R3, c[0x0][0x168], RZ ;  /* 0x00005a00030a7a10 */ /* 0x020fc80007f9e0ff */
[----:B------:R-:W-:-:S05]  /*0740*/  LEA.HI.X.SX32 R11, R3, c[0x0][0x16c], 0x1, P4 ;  /* 0x00005b00030b7a11 */ /* 0x000fca00020f0eff */
[----:B------:R-:W2:Y:S01]  /*0750*/  LDG.E.64 R22, [R10.64] ;  /* 0x000000240a167981 */ /* 0x000ea2000c1e1b00 */
[----:B------:R-:W-:Y:S02]  /*0760*/  IMAD.MOV.U32 R8, RZ, RZ, c[0x0][0x248] ;  /* 0x00009200ff087624 */ /* 0x000fe400078e00ff */
[----:B------:R-:W-:-:S05]  /*0770*/  IMAD.MOV.U32 R9, RZ, RZ, c[0x0][0x24c] ;  /* 0x00009300ff097624 */ /* 0x000fca00078e00ff */
[----:B------:R0:W3:Y:S01]  /*0780*/  LDG.E R19, [R8.64] ;  /* 0x0000002408137981 */ /* 0x0000e2000c1e1900 */
[C-C-:B--2---:R-:W-:Y:S01]  /*0790*/  SHF.R.U64 R20, R22.reuse, 0x10, R23.reuse ;  /* 0x0000001016147819 */ /* 0x144fe20000001217 */
[----:B------:R-:W3:Y:S01]  /*07a0*/  I2F.S8 R13, R23 ;  /* 0x00000017000d7306 */ /* 0x000ee20000001400 */
[----:B------:R-:W-:Y:S02]  /*07b0*/  PRMT R0, R22, 0x9910, RZ ;  /* 0x0000991016007816 */ /* 0x000fe400000000ff */
[----:B0-----:R-:W-:Y:S02]  /*07c0*/  PRMT R8, R23, 0x9910, RZ ;  /* 0x0000991017087816 */ /* 0x001fe400000000ff */
[----:B------:R-:W-:Y:S02]  /*07d0*/  PRMT R9, R20, 0x9910, RZ ;  /* 0x0000991014097816 */ /* 0x000fe400000000ff */
[--C-:B------:R-:W-:Y:S01]  /*07e0*/  SHF.R.U32.HI R14, RZ, 0x10, R23.reuse ;  /* 0x00000010ff0e7819 */ /* 0x100fe20000011617 */
[----:B------:R3:W0:Y:S01]  /*07f0*/  I2F.S8 R10, R20 ;  /* 0x00000014000a7306 */ /* 0x0006220000001400 */
[----:B------:R-:W-:-:S02]  /*0800*/  SHF.R.S32.HI R15, RZ, 0x18, R23 ;  /* 0x00000018ff0f7819 */ /* 0x000fc40000011417 */
[----:B------:R-:W-:Y:S02]  /*0810*/  SHF.R.S32.HI R0, RZ, 0x8, R0 ;  /* 0x00000008ff007819 */ /* 0x000fe40000011400 */
[----:B------:R-:W-:Y:S02]  /*0820*/  SHF.R.S32.HI R8, RZ, 0x8, R8 ;  /* 0x00000008ff087819 */ /* 0x000fe40000011408 */
[----:B------:R-:W-:Y:S01]  /*0830*/  SHF.R.S32.HI R9, RZ, 0x8, R9 ;  /* 0x00000008ff097819 */ /* 0x000fe20000011409 */
[----:B------:R-:W1:Y:S01]  /*0840*/  I2F.S8 R14, R14 ;  /* 0x0000000e000e7306 */ /* 0x000e620000001400 */
[----:B---3--:R-:W-:-:S07]  /*0850*/  FMUL.FTZ R20, R13, R19 ;  /* 0x000000130d147220 */ /* 0x008fce0000410000 */
[----:B------:R-:W2:Y:S01]  /*0860*/  I2F.S16 R15, R15 ;  /* 0x0000000f000f7306 */ /* 0x000ea20000101400 */
[----:B0-----:R-:W-:-:S07]  /*0870*/  FMUL.FTZ R13, R10, R19 ;  /* 0x000000130a0d7220 */ /* 0x001fce0000410000 */
[----:B------:R-:W0:Y:S01]  /*0880*/  I2F.S8 R3, R22 ;  /* 0x0000001600037306 */ /* 0x000e220000001400 */
[----:B-1----:R-:W-:-:S07]  /*0890*/  FMUL.FTZ R11, R14, R19 ;  /* 0x000000130e0b7220 */ /* 0x002fce0000410000 */
[----:B------:R-:W1:Y:S01]  /*08a0*/  I2F.S16 R0, R0 ;  /* 0x0000000000007306 */ /* 0x000e620000101400 */
[----:B--2---:R-:W-:-:S05]  /*08b0*/  FMUL.FTZ R10, R15, R19 ;  /* 0x000000130f0a7220 */ /* 0x004fca0000410000 */
[----:B------:R-:W-:Y:S02]  /*08c0*/  F2FP.PACK_AB R11, R10, R11 ;  /* 0x0000000b0a0b723e */ /* 0x000fe400000000ff */
[----:B------:R-:W2:Y:S01]  /*08d0*/  I2F.S16 R8, R8 ;  /* 0x0000000800087306 */ /* 0x000ea20000101400 */
[----:B0-----:R-:W-:-:S07]  /*08e0*/  FMUL.FTZ R3, R3, R19 ;  /* 0x0000001303037220 */ /* 0x001fce0000410000 */
[----:B------:R-:W0:Y:S01]  /*08f0*/  I2F.S16 R9, R9 ;  /* 0x0000000900097306 */ /* 0x000e220000101400 */
[-C--:B-1----:R-:W-:Y:S02]  /*0900*/  FMUL.FTZ R0, R0, R19.reuse ;  /* 0x0000001300007220 */ /* 0x082fe40000410000 */
[----:B--2---:R-:W-:-:S03]  /*0910*/  FMUL.FTZ R15, R8, R19 ;  /* 0x00000013080f7220 */ /* 0x004fc60000410000 */
[----:B------:R-:W-:Y:S02]  /*0920*/  F2FP.PACK_AB R8, R0, R3 ;  /* 0x000000030008723e */ /* 0x000fe400000000ff */
[----:B------:R-:W-:Y:S01]  /*0930*/  F2FP.PACK_AB R10, R15, R20 ;  /* 0x000000140f0a723e */ /* 0x000fe200000000ff */
[----:B0-----:R-:W-:-:S05]  /*0940*/  FMUL.FTZ R14, R9, R19 ;  /* 0x00000013090e7220 */ /* 0x001fca0000410000 */
[----:B------:R-:W-:Y:S02]  /*0950*/  F2FP.PACK_AB R9, R14, R13 ;  /* 0x0000000d0e09723e */ /* 0x000fe400000000ff */
.L_x_2:
[----:B0-----:R-:W-:Y:S05]  /*0960*/  BSYNC B0 ;  /* 0x0000000000007941 */ /* 0x001fea0003800000 */
.L_x_1:
[----:B------:R-:W-:Y:S01]  /*0970*/  @!P3 IMAD.IADD R12, R12, 0x1, -R21 ;  /* 0x000000010c0cb824 */ /* 0x000fe200078e0a15 */
[----:B------:R-:W-:Y:S01]  /*0980*/  CS2R R30, SRZ ;  /* 0x00000000001e7805 */ /* 0x000fe2000001ff00 */
[----:B------:R-:W-:Y:S02]  /*0990*/  CS2R R28, SRZ ;  /* 0x00000000001c7805 */ /* 0x000fe4000001ff00 */
[----:B------:R-:W-:-:S05]  /*09a0*/  IMAD.MOV.U32 R0, RZ, RZ, R12 ;  /* 0x000000ffff007224 */ /* 0x000fca00078e000c */
[----:B------:R0:W-:Y:S01]  /*09b0*/  STL [R1+0x26c], R0 ;  /* 0x00026c0001007387 */ /* 0x0001e20000100800 */
[----:B------:R-:W-:Y:S05]  /*09c0*/  @P5 BRA `(.L_x_3) ;  /* 0x000000a000005947 */ /* 0x000fea0003800000 */
[----:B------:R-:W-:Y:S01]  /*09d0*/  ISETP.EQ.U32.AND P3, PT, RZ, c[0x0][0x180], PT ;  /* 0x00006000ff007a0c */ /* 0x000fe20003f62070 */
[----:B------:R-:W-:Y:S01]  /*09e0*/  BSSY B0, `(.L_x_3) ;  /* 0x0000008000007945 */ /* 0x000fe20003800000 */
[----:B------:R-:W-:Y:S01]  /*09f0*/  CS2R R28, SRZ ;  /* 0x00000000001c7805 */ /* 0x000fe2000001ff00 */
[----:B------:R-:W-:Y:S01]  /*0a00*/  CS2R R30, SRZ ;  /* 0x00000000001e7805 */ /* 0x000fe2000001ff00 */
[----:B------:R-:W-:-:S13]  /*0a10*/  ISETP.EQ.OR.EX P0, PT, RZ, c[0x0][0x184], P0, P3 ;  /* 0x00006100ff007a0c */ /* 0x000fda0000702730 */
[----:B------:R-:W-:Y:S05]  /*0a20*/  @P0 BRA `(.L_x_4) ;  /* 0x0000003000000947 */ /* 0x000fea0003800000 */
[----:B------:R-:W-:-:S04]  /*0a30*/  IMAD.MOV.U32 R29, RZ, RZ, 0x2 ;  /* 0x00000002ff1d7424 */ /* 0x000fc800078e00ff */
[----:B------:R-:W-:-:S06]  /*0a40*/  IMAD.WIDE R28, R16, R29, c[0x0][0x180] ;  /* 0x00006000101c7625 */ /* 0x000fcc00078e021d */
[----:B------:R-:W5:Y:S02]  /*0a50*/  LDG.E.128 R28, [R28.64] ;  /* 0x000000241c1c7981 */ /* 0x000f64000c1e1d00 */
.L_x_4:
[----:B------:R-:W-:Y:S05]  /*0a60*/  BSYNC B0 ;  /* 0x0000000000007941 */ /* 0x000fea0003800000 */
.L_x_3:
[----:B0-----:R-:W-:Y:S01]  /*0a70*/  @!P1 IMAD.MOV R0, RZ, RZ, -R0 ;  /* 0x000000ffff009224 */ /* 0x001fe200078e0a00 */
[----:B-----5:R-:W-:Y:S01]  /*0a80*/  HFMA2.MMA R32, R8, 1, 1, R32 ;  /* 0x3c003c0008207835 */ /* 0x020fe20000000020 */
[----:B------:R-:W-:Y:S01]  /*0a90*/  ISETP.NE.AND P0, PT, RZ, c[0x0][0x1d4], PT ;  /* 0x00007500ff007a0c */ /* 0x000fe20003f05270 */
[----:B------:R-:W-:Y:S01]  /*0aa0*/  HFMA2.MMA R34, R10, 1, 1, R34 ;  /* 0x3c003c000a227835 */ /* 0x000fe20000000022 */
[----:B------:R-:W-:Y:S01]  /*0ab0*/  ISETP.LT.AND P3, PT, RZ, c[0x0][0x1e0], PT ;  /* 0x00007800ff007a0c */ /* 0x000fe20003f61270 */
[----:B------:R0:W-:Y:S01]  /*0ac0*/  @!P1 STL [R1+0x26c], R0 ;  /* 0x00026c0001009387 */ /* 0x0001e20000100800 */
[----:B------:R-:W-:Y:S01]  /*0ad0*/  HADD2 R33, R9, R33 ;  /* 0x0000002109217230 */ /* 0x000fe20000000000 */
[----:B------:R-:W-:Y:S05]  /*0ae0*/  @P5 BRA `(.L_x_5) ;  /* 0x0000004000005947 */ /* 0x000fea0003800000 */
[----:B------:R-:W-:Y:S01]  /*0af0*/  HFMA2.MMA R25, R25, 1, 1, R29 ;  /* 0x3c003c0019197835 */ /* 0x000fe2000000001d */
[----:B------:R-:W-:Y:S01]  /*0b00*/  HADD2 R24, R24, R28 ;  /* 0x0000001c18187230 */ /* 0x000fe20000000000 */
[----:B------:R-:W-:Y:S01]  /*0b10*/  HFMA2.MMA R27, R27, 1, 1, R31 ;  /* 0x3c003c001b1b7835 */ /* 0x000fe2000000001f */
[----:B------:R-:W-:-:S02]  /*0b20*/  HADD2 R26, R26, R30 ;  /* 0x0000001e1a1a7230 */ /* 0x000fc40000000000 */
.L_x_5:
[----:B------:R-:W-:Y:S01]  /*0b30*/  ULDC.U8 UR4, c[0x0][0x1e4] ;  /* 0x0000790000047ab9 */ /* 0x000fe20000000000 */
[----:B------:R-:W-:Y:S01]  /*0b40*/  IMAD.MOV.U32 R42, RZ, RZ, R0 ;  /* 0x000000ffff2a7224 */ /* 0x000fe200078e0000 */
[----:B------:R-:W-:Y:S01]  /*0b50*/  ISETP.NE.AND P1, PT, RZ, UR4, PT ;  /* 0x00000004ff007c0c */ /* 0x000fe2000bf25270 */
[----:B------:R-:W-:Y:S01]  /*0b60*/  @P2 HFMA2.MMA R25, R25, R5, -RZ ;  /* 0x0000000519192235 */ /* 0x000fe200001000ff */
[----:B------:R-:W-:Y:S01]  /*0b70*/  @!P0 LOP3.LUT R42, RZ, c[0x0][0x1d4], RZ, 0x33, !PT ;  /* 0x00007500ff2a8a12 */ /* 0x000fe200078e33ff */
[----:B------:R-:W-:Y:S01]  /*0b80*/  @P2 HFMA2.MMA R27, R27, R7, -RZ ;  /* 0x000000071b1b2235 */ /* 0x000fe200001000ff */
[----:B------:R-:W-:Y:S01]  /*0b90*/  HADD2 R35, R11, R35 ;  /* 0x000000230b237230 */ /* 0x000fe20000000000 */
[----:B------:R-:W-:Y:S01]  /*0ba0*/  IMAD R105, R105, c[0x0][0x1d8], RZ ;  /* 0x0000760069697a24 */ /* 0x000fe200078e02ff */
[----:B------:R-:W-:Y:S01]  /*0bb0*/  @P2 HMUL2 R24, R24, R4 ;  /* 0x0000000418182232 */ /* 0x000fe20000000000 */
[----:B------:R1:W-:Y:S01]  /*0bc0*/  @!P0 STL [R1+0x26c], R42 ;  /* 0x00026c2a01008387 */ /* 0x0003e20000100800 */
[----:B------:R-:W-:Y:S01]  /*0bd0*/  ISETP.GE.AND P0, PT, R40, 0x20, PT ;  /* 0x000000202800780c */ /* 0x000fe20003f06270 */
[----:B------:R-:W-:-:S04]  /*0be0*/  @P2 HMUL2 R26, R26, R6 ;  /* 0x000000061a1a2232 */ /* 0x000fc80000000000 */
[----:B------:R-:W-:Y:S05]  /*0bf0*/  @!P1 BRA P3, `(.L_x_6) ;  /* 0x0000143000009947 */ /* 0x000fea0001800000 */
[----:B0-----:R-:W-:-:S05]  /*0c00*/  IMAD.MOV.U32 R0, RZ, RZ, c[0x0][0x1e0] ;  /* 0x00007800ff007624 */ /* 0x001fca00078e00ff */
[----:B------:R-:W-:-:S13]  /*0c10*/  ISETP.LT.OR P1, PT, R0, 0x1, !P1 ;  /* 0x000000010000780c */ /* 0x000fda0004f21670 */
[----:B------:R-:W-:Y:S05]  /*0c20*/  @P1 BRA `(.L_x_7) ;  /* 0x00001ea000001947 */ /* 0x000fea0003800000 */
[----:B------:R-:W-:Y:S02]  /*0c30*/  LEA.HI R0, R0, c[0x0][0x1e0], RZ, 0x1 ;  /* 0x0000780000007a11 */ /* 0x000fe400078f08ff */
[----:B------:R-:W-:Y:S02]  /*0c40*/  IABS R8, R17 ;  /* 0x0000001100087213 */ /* 0x000fe40000000000 */
[----:B------:R-:W-:-:S04]  /*0c50*/  SHF.R.S32.HI R22, RZ, 0x1, R0 ;  /* 0x00000001ff167819 */ /* 0x000fc80000011400 */
[-C--:B------:R-:W-:Y:S02]  /*0c60*/  IABS R3, R22.reuse ;  /* 0x0000001600037213 */ /* 0x080fe40000000000 */
[----:B------:R-:W-:Y:S02]  /*0c70*/  IABS R9, R22 ;  /* 0x0000001600097213 */ /* 0x000fe40000000000 */
[----:B------:R-:W0:Y:S08]  /*0c80*/  I2F.RP R0, R3 ;  /* 0x0000000300007306 */ /* 0x000e300000209400 */
[----:B0-----:R-:W0:Y:S02]  /*0c90*/  MUFU.RCP R0, R0 ;  /* 0x0000000000007308 */ /* 0x001e240000001000 */
[----:B0-----:R-:W-:Y:S01]  /*0ca0*/  IADD3 R4, R0, 0xffffffe, RZ ;  /* 0x0ffffffe00047810 */ /* 0x001fe20007ffe0ff */
[----:B------:R-:W-:-:S05]  /*0cb0*/  IMAD.MOV R0, RZ, RZ, -R9 ;  /* 0x000000ffff007224 */ /* 0x000fca00078e0a09 */
[----:B------:R0:W2:Y:S02]  /*0cc0*/  F2I.FTZ.U32.TRUNC.NTZ R5, R4 ;  /* 0x0000000400057305 */ /* 0x0000a4000021f000 */
[----:B0-----:R-:W-:Y:S02]  /*0cd0*/  IMAD.MOV.U32 R4, RZ, RZ, RZ ;  /* 0x000000ffff047224 */ /* 0x001fe400078e00ff */
[----:B--2---:R-:W-:-:S04]  /*0ce0*/  IMAD.MOV R6, RZ, RZ, -R5 ;  /* 0x000000ffff067224 */ /* 0x004fc800078e0a05 */
[----:B------:R-:W-:Y:S02]  /*0cf0*/  IMAD R7, R6, R3, RZ ;  /* 0x0000000306077224 */ /* 0x000fe400078e02ff */
[----:B------:R-:W-:Y:S02]  /*0d00*/  IMAD.MOV.U32 R6, RZ, RZ, R8 ;  /* 0x000000ffff067224 */ /* 0x000fe400078e0008 */
[----:B------:R-:W-:-:S06]  /*0d10*/  IMAD.HI.U32 R5, R5, R7, R4 ;  /* 0x0000000705057227 */ /* 0x000fcc00078e0004 */
[----:B------:R-:W-:-:S04]  /*0d20*/  IMAD.HI.U32 R5, R5, R6, RZ ;  /* 0x0000000605057227 */ /* 0x000fc800078e00ff */
[----:B------:R-:W-:-:S05]  /*0d30*/  IMAD R0, R5, R0, R6 ;  /* 0x0000000005007224 */ /* 0x000fca00078e0206 */
[----:B------:R-:W-:-:S13]  /*0d40*/  ISETP.GT.U32.AND P3, PT, R3, R0, PT ;  /* 0x000000000300720c */ /* 0x000fda0003f64070 */
[----:B------:R-:W-:Y:S01]  /*0d50*/  @!P3 IMAD.IADD R0, R0, 0x1, -R3 ;  /* 0x000000010000b824 */ /* 0x000fe200078e0a03 */
[----:B------:R-:W-:Y:S02]  /*0d60*/  @!P3 IADD3 R5, R5, 0x1, RZ ;  /* 0x000000010505b810 */ /* 0x000fe40007ffe0ff */
[----:B------:R-:W-:Y:S02]  /*0d70*/  ISETP.NE.AND P3, PT, R22, RZ, PT ;  /* 0x000000ff1600720c */ /* 0x000fe40003f65270 */
[----:B------:R-:W-:Y:S02]  /*0d80*/  ISETP.GE.U32.AND P1, PT, R0, R3, PT ;  /* 0x000000030000720c */ /* 0x000fe40003f26070 */
[----:B------:R-:W-:-:S04]  /*0d90*/  LOP3.LUT R0, R17, R22, RZ, 0x3c, !PT ;  /* 0x0000001611007212 */ /* 0x000fc800078e3cff */
[----:B------:R-:W-:-:S07]  /*0da0*/  ISETP.GE.AND P2, PT, R0, RZ, PT ;  /* 0x000000ff0000720c */ /* 0x000fce0003f46270 */
[----:B------:R-:W-:Y:S02]  /*0db0*/  @P1 IADD3 R5, R5, 0x1, RZ ;  /* 0x0000000105051810 */ /* 0x000fe40007ffe0ff */
[----:B------:R-:W-:Y:S02]  /*0dc0*/  ISETP.LT.AND P1, PT, R17, c[0x0][0x1e0], !P0 ;  /* 0x0000780011007a0c */ /* 0x000fe40004721270 */
[----:B------:R-:W-:Y:S01]  /*0dd0*/  LOP3.LUT P0, RZ, R22, 0x7, RZ, 0xc0, !PT ;  /* 0x0000000716ff7812 */ /* 0x000fe2000780c0ff */
[----:B------:R-:W-:Y:S01]  /*0de0*/  IMAD.MOV.U32 R19, RZ, RZ, R5 ;  /* 0x000000ffff137224 */ /* 0x000fe200078e0005 */
[----:B------:R-:W-:-:S03]  /*0df0*/  P2R R36, PR, RZ, 0x2 ;  /* 0x00000002ff247803 */ /* 0x000fc60000000000 */
[----:B------:R-:W-:Y:S01]  /*0e00*/  @!P2 IMAD.MOV R19, RZ, RZ, -R19 ;  /* 0x000000ffff13a224 */ /* 0x000fe200078e0a13 */
[----:B------:R-:W-:-:S05]  /*0e10*/  @!P3 LOP3.LUT R19, RZ, R22, RZ, 0x33, !PT ;  /* 0x00000016ff13b212 */ /* 0x000fca00078e33ff */
[----:B------:R-:W-:-:S04]  /*0e20*/  IMAD.MOV R0, RZ, RZ, -R19 ;  /* 0x000000ffff007224 */ /* 0x000fc800078e0a13 */
[----:B------:R-:W-:Y:S01]  /*0e30*/  IMAD R23, R22, R0, R17 ;  /* 0x0000000016177224 */ /* 0x000fe200078e0211 */
[----:B------:R-:W-:Y:S05]  /*0e40*/  @!P0 BRA `(.L_x_8) ;  /* 0x0000013000008947 */ /* 0x000fea0003800000 */
[----:B------:R-:W-:Y:S01]  /*0e50*/  MOV R0, 0x0 ;  /* 0x0000000000007802 */ /* 0x000fe20000000f00 */
[----:B------:R-:W-:Y:S02]  /*0e60*/  IMAD.MOV.U32 R4, RZ, RZ, c[0x4][0xc8] ;  /* 0x01003200ff047624 */ /* 0x000fe400078e00ff */
[----:B------:R-:W-:Y:S01]  /*0e70*/  IMAD.MOV.U32 R5, RZ, RZ, c[0x4][0xcc] ;  /* 0x01003300ff057624 */ /* 0x000fe200078e00ff */
[----:B------:R0:W2:Y:S01]  /*0e80*/  LDC.64 R14, c[0x4][R0] ;  /* 0x01000000000e7b82 */ /* 0x0000a20000000a00 */
[----:B------:R-:W-:Y:S02]  /*0e90*/  IMAD.MOV.U32 R6, RZ, RZ, c[0x4][0xd0] ;  /* 0x01003400ff067624 */ /* 0x000fe400078e00ff */
[----:B------:R-:W-:Y:S02]  /*0ea0*/  IMAD.MOV.U32 R7, RZ, RZ, c[0x4][0xd4] ;  /* 0x01003500ff077624 */ /* 0x000fe400078e00ff */
[----:B------:R-:W-:-:S02]  /*0eb0*/  IMAD.MOV.U32 R8, RZ, RZ, 0x53f ;  /* 0x0000053fff087424 */ /* 0x000fc400078e00ff */
[----:B------:R-:W-:Y:S02]  /*0ec0*/  IMAD.MOV.U32 R10, RZ, RZ, c[0x4][0xc0] ;  /* 0x01003000ff0a7624 */ /* 0x000fe400078e00ff */
[----:B------:R-:W-:Y:S02]  /*0ed0*/  IMAD.MOV.U32 R11, RZ, RZ, c[0x4][0xc4] ;  /* 0x01003100ff0b7624 */ /* 0x000fe400078e00ff */
[----:B------:R-:W-:Y:S02]  /*0ee0*/  IMAD.MOV.U32 R12, RZ, RZ, 0x1 ;  /* 0x00000001ff0c7424 */ /* 0x000fe400078e00ff */
[----:B------:R-:W-:Y:S02]  /*0ef0*/  IMAD.MOV.U32 R13, RZ, RZ, RZ ;  /* 0x000000ffff0d7224 */ /* 0x000fe400078e00ff */
[----:B0-----:R-:W-:Y:S01]  /*0f00*/  LEPC R16 ;  /* 0x000000000010734e */ /* 0x001fe20000000000 */
[----:B------:R-:W-:Y:S02]  /*0f10*/  MOV R3, 0xf80 ;  /* 0x00000f8000037802 */ /* 0x000fe40000000f00 */
[----:B------:R-:W-:Y:S02]  /*0f20*/  MOV R20, 0xf00 ;  /* 0x00000f0000147802 */ /* 0x000fe40000000f00 */
[----:B------:R-:W-:-:S02]  /*0f30*/  MOV R21, 0x0 ;  /* 0x0000000000157802 */ /* 0x000fc40000000f00 */
[----:B------:R-:W-:Y:S02]  /*0f40*/  MOV R0, 0x0 ;  /* 0x0000000000007802 */ /* 0x000fe40000000f00 */
[----:B------:R-:W-:-:S04]  /*0f50*/  IADD3 R20, P0, P1, -R20, R3, R16 ;  /* 0x0000000314147210 */ /* 0x000fc8000791e110 */
[----:B------:R-:W-:-:S04]  /*0f60*/  IADD3.X R21, ~R0, R21, R17, P0, P1 ;  /* 0x0000001500157210 */ /* 0x000fc800007e2511 */
[----:B-12---:R-:W-:Y:S05]  /*0f70*/  CALL.ABS.NOINC R14 ;  /* 0x000000000e007343 */ /* 0x006fea0003c00000 */
.L_x_8:
[----:B------:R-:W-:Y:S01]  /*0f80*/  ISETP.NE.AND P6, PT, R36, RZ, PT ;  /* 0x000000ff2400720c */ /* 0x000fe20003fc5270 */
[----:B------:R-:W-:Y:S02]  /*0f90*/  IMAD R0, R22, R19, R23 ;  /* 0x0000001316007224 */ /* 0x000fe400078e0217 */
[----:B------:R-:W-:-:S03]  /*0fa0*/  IMAD.MOV.U32 R10, RZ, RZ, c[0x0][0x1e0] ;  /* 0x00007800ff0a7624 */ /* 0x000fc600078e00ff */
[----:B------:R-:W-:-:S05]  /*0fb0*/  LEA R0, R0, 0x440, 0x1 ;  /* 0x0000044000007811 */ /* 0x000fca00078e08ff */
[----:B------:R-:W-:Y:S02]  /*0fc0*/  IMAD R3, R10, 0x2, R0 ;  /* 0x000000020a037824 */ /* 0x000fe400078e0200 */
[----:B------:R-:W-:Y:S05]  /*0fd0*/  @!P6 BRA `(.L_x_9) ;  /* 0x000000300000e947 */ /* 0x000fea0003800000 */
[----:B------:R-:W-:Y:S01]  /*0fe0*/  ISETP.NE.AND P5, PT, RZ, c[0x0][0x1ec], PT ;  /* 0x00007b00ff007a0c */ /* 0x000fe20003fa5270 */
[----:B------:R0:W-:-:S12]  /*0ff0*/  STS.128 [R0], R32 ;  /* 0x0000002000007388 */ /* 0x0001d80000000c00 */
[----:B------:R0:W-:Y:S02]  /*1000*/  @!P5 STS.128 [R3], R24 ;  /* 0x000000180300d388 */ /* 0x0001e40000000c00 */
.L_x_9:
[----:B------:R-:W-:Y:S01]  /*1010*/  WARPSYNC 0xffffffff ;  /* 0xffffffff00007948 */ /* 0x000fe20003800000 */
[----:B------:R-:W-:Y:S06]  /*1020*/  BAR.SYNC.DEFER_BLOCKING 0x0 ;  /* 0x0000000000007b1d */ /* 0x000fec0000010000 */
[----:B------:R-:W-:Y:S05]  /*1030*/  @!P6 BRA.U `(.L_x_10) ;  /* 0x00000f610000e947 */ /* 0x000fea0003800000 */
[----:B------:R-:W-:Y:S01]  /*1040*/  SHF.R.S32.HI R4, RZ, 0x1f, R10 ;  /* 0x0000001fff047819 */ /* 0x000fe2000001140a */
[----:B------:R-:W-:Y:S01]  /*1050*/  BSSY B0, `(.L_x_10) ;  /* 0x00000f4000007945 */ /* 0x000fe20003800000 */
[----:B------:R-:W-:Y:S02]  /*1060*/  LEA.HI R5, R23, R23, RZ, 0x1 ;  /* 0x0000001717057211 */ /* 0x000fe400078f08ff */
[----:B------:R-:W-:-:S02]  /*1070*/  LEA.HI R4, R4, c[0x0][0x1e0], RZ, 0x2 ;  /* 0x0000780004047a11 */ /* 0x000fc400078f10ff */
[----:B------:R-:W-:Y:S02]  /*1080*/  SHF.R.S32.HI R5, RZ, 0x1, R5 ;  /* 0x00000001ff057819 */ /* 0x000fe40000011405 */
[----:B------:R-:W-:-:S05]  /*1090*/  SHF.R.S32.HI R4, RZ, 0x2, R4 ;  /* 0x00000002ff047819 */ /* 0x000fca0000011404 */
[----:B------:R-:W-:Y:S01]  /*10a0*/  IMAD R5, R19, R4, R5 ;  /* 0x0000000413057224 */ /* 0x000fe200078e0205 */
[----:B------:R-:W-:Y:S05]  /*10b0*/  @!P6 BRA `(.L_x_11) ;  /* 0x00000ed00000e947 */ /* 0x000fea0003800000 */
[C---:B------:R-:W-:Y:S01]  /*10c0*/  LEA R23, R5.reuse, 0x440, 0x1 ;  /* 0x0000044005177811 */ /* 0x040fe200078e08ff */
[----:B------:R-:W-:Y:S01]  /*10d0*/  IMAD.SHL.U32 R4, R5, 0x2, RZ ;  /* 0x0000000205047824 */ /* 0x000fe200078e00ff */
[----:B------:R-:W-:Y:S01]  /*10e0*/  ISETP.NE.AND P0, PT, RZ, c[0x0][0x1ec], PT ;  /* 0x00007b00ff007a0c */ /* 0x000fe20003f05270 */
[----:B------:R-:W-:Y:S02]  /*10f0*/  BSSY B1, `(.L_x_12) ;  /* 0x00000d9000017945 */ /* 0x000fe40003800000 */
[----:B------:R-:W-:Y:S01]  /*1100*/  IMAD R37, R22, 0x2, R23 ;  /* 0x0000000216257824 */ /* 0x000fe200078e0217 */
[----:B------:R-:W2:Y:S04]  /*1110*/  LDS.64 R12, [R4+0x440] ;  /* 0x00044000040c7984 */ /* 0x000ea80000000a00 */
[----:B------:R-:W3:Y:S01]  /*1120*/  LDS.64 R14, [R37] ;  /* 0x00000000250e7984 */ /* 0x000ee20000000a00 */
[----:B--2---:R-:W-:-:S02]  /*1130*/  SHF.R.U64 R8, R12, 0x10, R13 ;  /* 0x000000100c087819 */ /* 0x004fc4000000120d */
[----:B------:R-:W-:Y:S02]  /*1140*/  SHF.R.U32.HI R6, RZ, 0x10, R13 ;  /* 0x00000010ff067819 */ /* 0x000fe4000001160d */
[--C-:B0--3--:R-:W-:Y:S02]  /*1150*/  SHF.R.U64 R33, R14, 0x10, R15.reuse ;  /* 0x000000100e217819 */ /* 0x109fe4000000120f */
[--C-:B------:R-:W-:Y:S02]  /*1160*/  SHF.R.U32.HI R35, RZ, 0x10, R15.reuse ;  /* 0x00000010ff237819 */ /* 0x100fe4000001160f */
[----:B------:R-:W-:Y:S02]  /*1170*/  PRMT R32, R12, 0x5410, R14 ;  /* 0x000054100c207816 */ /* 0x000fe4000000000e */
[----:B------:R-:W-:Y:S02]  /*1180*/  PRMT R34, R13, 0x5410, R15 ;  /* 0x000054100d227816 */ /* 0x000fe4000000000f */
[----:B------:R-:W-:-:S02]  /*1190*/  PRMT R33, R8, 0x5410, R33 ;  /* 0x0000541008217816 */ /* 0x000fc40000000021 */
[----:B------:R-:W-:Y:S01]  /*11a0*/  PRMT R35, R6, 0x5410, R35 ;  /* 0x0000541006237816 */ /* 0x000fe20000000023 */
[----:B------:R-:W-:Y:S05]  /*11b0*/  @!P0 BRA `(.L_x_13) ;  /* 0x0000049000008947 */ /* 0x000fea0003800000 */
[----:B------:R-:W-:-:S04]  /*11c0*/  SHF.R.S32.HI R4, RZ, 0x1f, R5 ;  /* 0x0000001fff047819 */ /* 0x000fc80000011405 */
[----:B------:R-:W-:-:S05]  /*11d0*/  LEA.HI R4, R4, R5, RZ, 0x2 ;  /* 0x0000000504047211 */ /* 0x000fca00078f10ff */
[----:B------:R-:W-:-:S05]  /*11e0*/  IMAD.SHL.U32 R4, R4, 0x2, RZ ;  /* 0x0000000204047824 */ /* 0x000fca00078e00ff */
[----:B------:R-:W-:-:S04]  /*11f0*/  LOP3.LUT R8, R4, 0xfffffff8, RZ, 0xc0, !PT ;  /* 0xfffffff804087812 */ /* 0x000fc800078ec0ff */
[----:B------:R-:W-:-:S13]  /*1200*/  ISETP.GE.AND P0, PT, R8, c[0x0][0x1e0], PT ;  /* 0x0000780008007a0c */ /* 0x000fda0003f06270 */
[----:B------:R-:W-:Y:S05]  /*1210*/  @P0 BRA `(.L_x_14) ;  /* 0x00000c6000000947 */ /* 0x000fea0003800000 */
[----:B------:R-:W0:Y:S01]  /*1220*/  I2F R5, c[0x0][0x1e0] ;  /* 0x0000780000057b06 */ /* 0x000e220000201400 */
[C---:B------:R-:W-:Y:S01]  /*1230*/  IADD3 R9, R8.reuse, 0x4, RZ ;  /* 0x0000000408097810 */ /* 0x040fe20007ffe0ff */
[--C-:B------:R-:W-:Y:S01]  /*1240*/  HADD2.F32 R17, -RZ, R35.reuse.H1_H1 ;  /* 0x30000023ff117230 */ /* 0x100fe20000004100 */
[C---:B------:R-:W-:Y:S01]  /*1250*/  IADD3 R7, R8.reuse, 0x2, RZ ;  /* 0x0000000208077810 */ /* 0x040fe20007ffe0ff */
[----:B------:R-:W-:Y:S01]  /*1260*/  HADD2.F32 R35, -RZ, R35.H0_H0 ;  /* 0x20000023ff237230 */ /* 0x000fe20000004100 */
[----:B------:R-:W-:-:S03]  /*1270*/  IADD3 R11, R8, 0x6, RZ ;  /* 0x00000006080b7810 */ /* 0x000fc60007ffe0ff */
[----:B------:R-:W-:Y:S08]  /*1280*/  I2F R9, R9 ;  /* 0x0000000900097306 */ /* 0x000ff00000201400 */
[----:B0-----:R-:W0:Y:S08]  /*1290*/  MUFU.RCP R12, R5 ;  /* 0x00000005000c7308 */ /* 0x001e300000001000 */
[----:B------:R-:W2:Y:S08]  /*12a0*/  I2F R6, R8 ;  /* 0x0000000800067306 */ /* 0x000eb00000201400 */
[----:B------:R-:W3:Y:S01]  /*12b0*/  I2F R7, R7 ;  /* 0x0000000700077306 */ /* 0x000ee20000201400 */
[----:B0-----:R-:W-:-:S04]  /*12c0*/  FMUL.FTZ R5, R9, R12 ;  /* 0x0000000c09057220 */ /* 0x001fc80000410000 */
[----:B------:R-:W-:-:S03]  /*12d0*/  FMUL.FTZ R10, R5, 13.28771209716796875 ;  /* 0x41549a78050a7820 */ /* 0x000fc60000410000 */
[----:B------:R-:W0:Y:S01]  /*12e0*/  I2F R11, R11 ;  /* 0x0000000b000b7306 */ /* 0x000e220000201400 */
[----:B--2---:R-:W-:-:S04]  /*12f0*/  FMUL.FTZ R6, R6, R12 ;  /* 0x0000000c06067220 */ /* 0x004fc80000410000 */
[----:B------:R-:W-:Y:S02]  /*1300*/  FMUL.FTZ R6, R6, 13.28771209716796875 ;  /* 0x41549a7806067820 */ /* 0x000fe40000410000 */
[-C--:B---3--:R-:W-:Y:S01]  /*1310*/  FMUL.FTZ R8, R7, R12.reuse ;  /* 0x0000000c07087220 */ /* 0x088fe20000410000 */
[----:B------:R-:W-:Y:S03]  /*1320*/  I2F R4, c[0x0][0x1ec] ;  /* 0x00007b0000047b06 */ /* 0x000fe60000201400 */
[----:B------:R-:W-:Y:S02]  /*1330*/  FMUL.FTZ R8, R8, 13.28771209716796875 ;  /* 0x41549a7808087820 */ /* 0x000fe40000410000 */
[----:B0-----:R-:W-:-:S03]  /*1340*/  FMUL.FTZ R5, R11, R12 ;  /* 0x0000000c0b057220 */ /* 0x001fc60000410000 */
[----:B------:R-:W0:Y:S01]  /*1350*/  MUFU.EX2 R13, -R6 ;  /* 0x80000006000d7308 */ /* 0x000e220000000800 */
[----:B------:R-:W-:-:S07]  /*1360*/  FMUL.FTZ R9, R5, 13.28771209716796875 ;  /* 0x41549a7805097820 */ /* 0x000fce0000410000 */
[----:B------:R-:W2:Y:S08]  /*1370*/  MUFU.EX2 R7, -R8 ;  /* 0x8000000800077308 */ /* 0x000eb00000000800 */
[----:B------:R-:W3:Y:S01]  /*1380*/  MUFU.EX2 R15, -R10 ;  /* 0x8000000a000f7308 */ /* 0x000ee20000000800 */
[----:B0-----:R-:W-:-:S04]  /*1390*/  FMUL.FTZ R5, R4, R13 ;  /* 0x0000000d04057220 */ /* 0x001fc80000410000 */
[----:B------:R-:W-:-:S03]  /*13a0*/  FMUL.RZ R11, R5, 0.15915493667125701904 ;  /* 0x3e22f983050b7820 */ /* 0x000fc6000040c000 */
[----:B------:R-:W0:Y:S01]  /*13b0*/  MUFU.EX2 R9, -R9 ;  /* 0x8000000900097308 */ /* 0x000e220000000800 */
[----:B--2---:R-:W-:-:S04]  /*13c0*/  FMUL.FTZ R7, R4, R7 ;  /* 0x0000000704077220 */ /* 0x004fc80000410000 */
[----:B------:R-:W-:Y:S02]  /*13d0*/  FMUL.RZ R14, R7, 0.15915493667125701904 ;  /* 0x3e22f983070e7820 */ /* 0x000fe4000040c000 */
[C---:B---3--:R-:W-:Y:S01]  /*13e0*/  FMUL.FTZ R7, R4.reuse, R15 ;  /* 0x0000000f04077220 */ /* 0x048fe20000410000 */
[----:B------:R-:W-:Y:S03]  /*13f0*/  MUFU.SIN R6, R11 ;  /* 0x0000000b00067308 */ /* 0x000fe60000000400 */
[----:B------:R-:W-:Y:S02]  /*1400*/  FMUL.RZ R7, R7, 0.15915493667125701904 ;  /* 0x3e22f98307077820 */ /* 0x000fe4000040c000 */
[----:B0-----:R-:W-:-:S03]  /*1410*/  FMUL.FTZ R4, R4, R9 ;  /* 0x0000000904047220 */ /* 0x001fc60000410000 */
[----:B------:R0:W2:Y:S01]  /*1420*/  MUFU.COS R5, R11 ;  /* 0x0000000b00057308 */ /* 0x0000a20000000000 */
[----:B------:R-:W-:Y:S01]  /*1430*/  FMUL.RZ R19, R4, 0.15915493667125701904 ;  /* 0x3e22f98304137820 */ /* 0x000fe2000040c000 */
[--C-:B------:R-:W-:Y:S02]  /*1440*/  HADD2.F32 R4, -RZ, R32.reuse.H1_H1 ;  /* 0x30000020ff047230 */ /* 0x100fe40000004100 */
[----:B------:R-:W-:-:S04]  /*1450*/  HADD2.F32 R32, -RZ, R32.H0_H0 ;  /* 0x20000020ff207230 */ /* 0x000fc80000004100 */
[----:B------:R-:W3:Y:S01]  /*1460*/  MUFU.SIN R10, R14 ;  /* 0x0000000e000a7308 */ /* 0x000ee20000000400 */
[--C-:B0-----:R-:W-:Y:S02]  /*1470*/  HADD2.F32 R11, -RZ, R33.reuse.H1_H1 ;  /* 0x30000021ff0b7230 */ /* 0x101fe40000004100 */
[----:B------:R-:W-:-:S05]  /*1480*/  HADD2.F32 R33, -RZ, R33.H0_H0 ;  /* 0x20000021ff217230 */ /* 0x000fca0000004100 */
[----:B------:R-:W0:Y:S01]  /*1490*/  MUFU.SIN R13, R7 ;  /* 0x00000007000d7308 */ /* 0x000e220000000400 */
[----:B--2---:R-:W-:-:S07]  /*14a0*/  FMUL.FTZ R9, R5, R4 ;  /* 0x0000000405097220 */ /* 0x004fce0000410000 */
[----:B------:R-:W2:Y:S08]  /*14b0*/  MUFU.SIN R16, R19 ;  /* 0x0000001300107308 */ /* 0x000eb00000000400 */
[----:B------:R4:W5:Y:S08]  /*14c0*/  MUFU.COS R8, R14 ;  /* 0x0000000e00087308 */ /* 0x0009700000000000 */
[----:B------:R1:W0:Y:S01]  /*14d0*/  MUFU.COS R12, R7 ;  /* 0x00000007000c7308 */ /* 0x0002220000000000 */
[----:B----4-:R-:W-:-:S02]  /*14e0*/  HADD2.F32 R14, -RZ, R34.H1_H1 ;  /* 0x30000022ff0e7230 */ /* 0x010fc40000004100 */
[----:B------:R-:W-:-:S05]  /*14f0*/  HADD2.F32 R34, -RZ, R34.H0_H0 ;  /* 0x20000022ff227230 */ /* 0x000fca0000004100 */
[----:B------:R-:W4:Y:S01]  /*1500*/  MUFU.COS R15, R19 ;  /* 0x00000013000f7308 */ /* 0x000f220000000000 */
[----:B-1----:R-:W-:Y:S02]  /*1510*/  FMUL.FTZ R7, R6, R4 ;  /* 0x0000000406077220 */ /* 0x002fe40000410000 */
[----:B---3--:R-:W-:Y:S02]  /*1520*/  FMUL.FTZ R4, R10, R11 ;  /* 0x0000000b0a047220 */ /* 0x008fe40000410000 */
[-C--:B------:R-:W-:Y:S02]  /*1530*/  FFMA.FTZ R7, R5, R32.reuse, -R7 ;  /* 0x0000002005077223 */ /* 0x080fe40000010807 */
[----:B------:R-:W-:Y:S02]  /*1540*/  FFMA.FTZ R32, R6, R32, R9 ;  /* 0x0000002006207223 */ /* 0x000fe40000010009 */
[----:B0-----:R-:W-:Y:S02]  /*1550*/  FMUL.FTZ R5, R13, R14 ;  /* 0x0000000e0d057220 */ /* 0x001fe40000410000 */
[----:B--2---:R-:W-:Y:S01]  /*1560*/  FMUL.FTZ R6, R16, R17 ;  /* 0x0000001110067220 */ /* 0x004fe20000410000 */
[----:B------:R-:W-:Y:S01]  /*1570*/  F2FP.PACK_AB R32, R32, R7 ;  /* 0x000000072020723e */ /* 0x000fe200000000ff */
[----:B-----5:R-:W-:-:S02]  /*1580*/  FMUL.FTZ R11, R8, R11 ;  /* 0x0000000b080b7220 */ /* 0x020fc40000410000 */
[----:B------:R-:W-:Y:S02]  /*1590*/  FMUL.FTZ R14, R12, R14 ;  /* 0x0000000e0c0e7220 */ /* 0x000fe40000410000 */
[C---:B----4-:R-:W-:Y:S02]  /*15a0*/  FMUL.FTZ R17, R15.reuse, R17 ;  /* 0x000000110f117220 */ /* 0x050fe40000410000 */
[----:B------:R-:W-:Y:S02]  /*15b0*/  FFMA.FTZ R4, R8, R33, -R4 ;  /* 0x0000002108047223 */ /* 0x000fe40000010804 */
[----:B------:R-:W-:Y:S02]  /*15c0*/  FFMA.FTZ R5, R12, R34, -R5 ;  /* 0x000000220c057223 */ /* 0x000fe40000010805 */
[----:B------:R-:W-:Y:S02]  /*15d0*/  FFMA.FTZ R6, R15, R35, -R6 ;  /* 0x000000230f067223 */ /* 0x000fe40000010806 */
[----:B------:R-:W-:-:S02]  /*15e0*/  FFMA.FTZ R33, R10, R33, R11 ;  /* 0x000000210a217223 */ /* 0x000fc4000001000b */
[----:B------:R-:W-:Y:S02]  /*15f0*/  FFMA.FTZ R34, R13, R34, R14 ;  /* 0x000000220d227223 */ /* 0x000fe4000001000e */
[----:B------:R-:W-:Y:S01]  /*1600*/  FFMA.FTZ R35, R16, R35, R17 ;  /* 0x0000002310237223 */ /* 0x000fe20000010011 */
[----:B------:R-:W-:Y:S02]  /*1610*/  F2FP.PACK_AB R33, R33, R4 ;  /* 0x000000042121723e */ /* 0x000fe400000000ff */
[----:B------:R-:W-:Y:S02]  /*1620*/  F2FP.PACK_AB R34, R34, R5 ;  /* 0x000000052222723e */ /* 0x000fe400000000ff */
[----:B------:R-:W-:Y:S01]  /*1630*/  F2FP.PACK_AB R35, R35, R6 ;  /* 0x000000062323723e */ /* 0x000fe200000000ff */
[----:B------:R-:W-:Y:S05]  /*1640*/  BRA `(.L_x_14) ;  /* 0x0000083000007947 */ /* 0x000fea0003800000 */
.L_x_13:
[C---:B------:R-:W-:Y:S01]  /*1650*/  IMAD R39, R10.reuse, 0x2, R23 ;  /* 0x000000020a277824 */ /* 0x040fe200078e0217 */
[----:B------:R-:W-:Y:S01]  /*1660*/  SHF.R.S32.HI R4, RZ, 0x1f, R5 ;  /* 0x0000001fff047819 */ /* 0x000fe20000011405 */
[----:B------:R-:W-:Y:S01]  /*1670*/  IMAD R41, R10, 0x2, R37 ;  /* 0x000000020a297824 */ /* 0x000fe200078e0225 */
[----:B------:R-:W-:Y:S02]  /*1680*/  BSSY B2, `(.L_x_15) ;  /* 0x000006f000027945 */ /* 0x000fe40003800000 */
[----:B------:R-:W0:Y:S01]  /*1690*/  LDS.64 R8, [R39] ;  /* 0x0000000027087984 */ /* 0x000e220000000a00 */
[----:B------:R-:W-:-:S03]  /*16a0*/  LEA.HI R4, R4, R5, RZ, 0x2 ;  /* 0x0000000504047211 */ /* 0x000fc600078f10ff */
[----:B------:R-:W2:Y:S02]  /*16b0*/  LDS.64 R10, [R41] ;  /* 0x00000000290a7984 */ /* 0x000ea40000000a00 */
[----:B------:R-:W-:-:S05]  /*16c0*/  IMAD.SHL.U32 R4, R4, 0x2, RZ ;  /* 0x0000000204047824 */ /* 0x000fca00078e00ff */
[----:B------:R-:W-:-:S04]  /*16d0*/  LOP3.LUT R7, R4, 0xfffffff8, RZ, 0xc0, !PT ;  /* 0xfffffff804077812 */ /* 0x000fc800078ec0ff */
[----:B------:R-:W-:Y:S02]  /*16e0*/  ISETP.GE.AND P0, PT, R7, c[0x0][0x1e0], PT ;  /* 0x0000780007007a0c */ /* 0x000fe40003f06270 */
[--C-:B0-----:R-:W-:Y:S02]  /*16f0*/  SHF.R.U64 R6, R8, 0x10, R9.reuse ;  /* 0x0000001008067819 */ /* 0x101fe40000001209 */
[----:B------:R-:W-:Y:S02]  /*1700*/  SHF.R.U32.HI R4, RZ, 0x10, R9 ;  /* 0x00000010ff047819 */ /* 0x000fe40000011609 */
[--C-:B--2---:R-:W-:Y:S02]  /*1710*/  SHF.R.U64 R25, R10, 0x10, R11.reuse ;  /* 0x000000100a197819 */ /* 0x104fe4000000120b */
[----:B------:R-:W-:Y:S02]  /*1720*/  SHF.R.U32.HI R27, RZ, 0x10, R11 ;  /* 0x00000010ff1b7819 */ /* 0x000fe4000001160b */
[----:B------:R-:W-:-:S02]  /*1730*/  PRMT R24, R8, 0x5410, R10 ;  /* 0x0000541008187816 */ /* 0x000fc4000000000a */
[----:B------:R-:W-:Y:S02]  /*1740*/  PRMT R26, R9, 0x5410, R11 ;  /* 0x00005410091a7816 */ /* 0x000fe4000000000b */
[----:B------:R-:W-:Y:S02]  /*1750*/  PRMT R25, R6, 0x5410, R25 ;  /* 0x0000541006197816 */ /* 0x000fe40000000019 */
[----:B------:R-:W-:Y:S01]  /*1760*/  PRMT R27, R4, 0x5410, R27 ;  /* 0x00005410041b7816 */ /* 0x000fe2000000001b */
[----:B------:R-:W-:Y:S05]  /*1770*/  @P0 BRA `(.L_x_16) ;  /* 0x000005f000000947 */ /* 0x000fea0003800000 */
[----:B------:R-:W0:Y:S01]  /*1780*/  I2F R9, c[0x0][0x1e0] ;  /* 0x0000780000097b06 */ /* 0x000e220000201400 */
[C---:B------:R-:W-:Y:S01]  /*1790*/  IADD3 R6, R7.reuse, 0x2, RZ ;  /* 0x0000000207067810 */ /* 0x040fe20007ffe0ff */
[--C-:B------:R-:W-:Y:S01]  /*17a0*/  HADD2.F32 R19, -RZ, R32.reuse.H1_H1 ;  /* 0x30000020ff137230 */ /* 0x100fe20000004100 */
[C---:B------:R-:W-:Y:S01]  /*17b0*/  IADD3 R8, R7.reuse, 0x4, RZ ;  /* 0x0000000407087810 */ /* 0x040fe20007ffe0ff */
[----:B------:R-:W-:Y:S01]  /*17c0*/  HADD2.F32 R32, -RZ, R32.H0_H0 ;  /* 0x20000020ff207230 */ /* 0x000fe20000004100 */
[----:B------:R-:W-:Y:S01]  /*17d0*/  IADD3 R10, R7, 0x6, RZ ;  /* 0x00000006070a7810 */ /* 0x000fe20007ffe0ff */
[--C-:B------:R-:W-:Y:S01]  /*17e0*/  HADD2.F32 R43, -RZ, R33.reuse.H1_H1 ;  /* 0x30000021ff2b7230 */ /* 0x100fe20000004100 */
[----:B------:R-:W-:Y:S01]  /*17f0*/  IADD3 R4, -R44, c[0x0][0x1ec], RZ ;  /* 0x00007b002c047a10 */ /* 0x000fe20007ffe1ff */
[----:B------:R-:W-:Y:S01]  /*1800*/  I2F R5, R7 ;  /* 0x0000000700057306 */ /* 0x000fe20000201400 */
[----:B------:R-:W-:-:S02]  /*1810*/  HADD2.F32 R33, -RZ, R33.H0_H0 ;  /* 0x20000021ff217230 */ /* 0x000fc40000004100 */
[----:B------:R-:W-:Y:S02]  /*1820*/  HADD2.F32 R16, -RZ, R26.H1_H1 ;  /* 0x3000001aff107230 */ /* 0x000fe40000004100 */
[----:B------:R-:W-:Y:S02]  /*1830*/  HADD2.F32 R36, -RZ, R34.H1_H1 ;  /* 0x30000022ff247230 */ /* 0x000fe40000004100 */
[----:B------:R-:W-:Y:S01]  /*1840*/  HADD2.F32 R26, -RZ, R26.H0_H0 ;  /* 0x2000001aff1a7230 */ /* 0x000fe20000004100 */
[----:B0-----:R-:W0:Y:S01]  /*1850*/  MUFU.RCP R11, R9 ;  /* 0x00000009000b7308 */ /* 0x001e220000001000 */
[----:B------:R-:W-:Y:S02]  /*1860*/  HADD2.F32 R34, -RZ, R34.H0_H0 ;  /* 0x20000022ff227230 */ /* 0x000fe40000004100 */
[----:B------:R-:W-:Y:S02]  /*1870*/  HADD2.F32 R38, -RZ, R35.H1_H1 ;  /* 0x30000023ff267230 */ /* 0x000fe40000004100 */
[----:B------:R-:W-:-:S02]  /*1880*/  HADD2.F32 R22, -RZ, R27.H1_H1 ;  /* 0x3000001bff167230 */ /* 0x000fc40000004100 */
[----:B------:R-:W-:Y:S01]  /*1890*/  HADD2.F32 R35, -RZ, R35.H0_H0 ;  /* 0x20000023ff237230 */ /* 0x000fe20000004100 */
[----:B------:R-:W2:Y:S01]  /*18a0*/  I2F R6, R6 ;  /* 0x0000000600067306 */ /* 0x000ea20000201400 */
[----:B------:R-:W-:-:S07]  /*18b0*/  HADD2.F32 R20, -RZ, R27.H0_H0 ;  /* 0x2000001bff147230 */ /* 0x000fce0000004100 */
[----:B------:R-:W3:Y:S01]  /*18c0*/  I2F R8, R8 ;  /* 0x0000000800087306 */ /* 0x000ee20000201400 */
[----:B0-----:R-:W-:-:S04]  /*18d0*/  FMUL.FTZ R5, R5, R11 ;  /* 0x0000000b05057220 */ /* 0x001fc80000410000 */
[----:B------:R-:W-:-:S03]  /*18e0*/  FMUL.FTZ R5, R5, 13.28771209716796875 ;  /* 0x41549a7805057820 */ /* 0x000fc60000410000 */
[----:B------:R-:W0:Y:S01]  /*18f0*/  I2F R10, R10 ;  /* 0x0000000a000a7306 */ /* 0x000e220000201400 */
[----:B--2---:R-:W-:-:S04]  /*1900*/  FMUL.FTZ R7, R6, R11 ;  /* 0x0000000b06077220 */ /* 0x004fc80000410000 */
[----:B------:R-:W-:-:S03]  /*1910*/  FMUL.FTZ R7, R7, 13.28771209716796875 ;  /* 0x41549a7807077820 */ /* 0x000fc60000410000 */
[----:B------:R-:W-:Y:S01]  /*1920*/  I2F R4, R4 ;  /* 0x0000000400047306 */ /* 0x000fe20000201400 */
[----:B---3--:R-:W-:-:S04]  /*1930*/  FMUL.FTZ R6, R8, R11 ;  /* 0x0000000b08067220 */ /* 0x008fc80000410000 */
[----:B------:R-:W-:-:S03]  /*1940*/  FMUL.FTZ R9, R6, 13.28771209716796875 ;  /* 0x41549a7806097820 */ /* 0x000fc60000410000 */
[----:B------:R-:W2:Y:S01]  /*1950*/  MUFU.EX2 R5, -R5 ;  /* 0x8000000500057308 */ /* 0x000ea20000000800 */
[----:B0-----:R-:W-:-:S04]  /*1960*/  FMUL.FTZ R10, R10, R11 ;  /* 0x0000000b0a0a7220 */ /* 0x001fc80000410000 */
[----:B------:R-:W-:-:S03]  /*1970*/  FMUL.FTZ R11, R10, 13.28771209716796875 ;  /* 0x41549a780a0b7820 */ /* 0x000fc60000410000 */
[----:B------:R-:W0:Y:S08]  /*1980*/  MUFU.EX2 R7, -R7 ;  /* 0x8000000700077308 */ /* 0x000e300000000800 */
[----:B------:R-:W3:Y:S01]  /*1990*/  MUFU.EX2 R9, -R9 ;  /* 0x8000000900097308 */ /* 0x000ee20000000800 */
[----:B--2---:R-:W-:-:S04]  /*19a0*/  FMUL.FTZ R6, R4, R5 ;  /* 0x0000000504067220 */ /* 0x004fc80000410000 */
[----:B------:R-:W-:-:S03]  /*19b0*/  FMUL.RZ R13, R6, 0.15915493667125701904 ;  /* 0x3e22f983060d7820 */ /* 0x000fc6000040c000 */
[----:B------:R-:W2:Y:S01]  /*19c0*/  MUFU.EX2 R11, -R11 ;  /* 0x8000000b000b7308 */ /* 0x000ea20000000800 */
[----:B0-----:R-:W-:-:S04]  /*19d0*/  FMUL.FTZ R8, R4, R7 ;  /* 0x0000000704087220 */ /* 0x001fc80000410000 */
[----:B------:R-:W-:-:S03]  /*19e0*/  FMUL.RZ R8, R8, 0.15915493667125701904 ;  /* 0x3e22f98308087820 */ /* 0x000fc6000040c000 */
[----:B------:R-:W0:Y:S01]  /*19f0*/  MUFU.COS R5, R13 ;  /* 0x0000000d00057308 */ /* 0x000e220000000000 */
[----:B---3--:R-:W-:-:S04]  /*1a00*/  FMUL.FTZ R7, R4, R9 ;  /* 0x0000000904077220 */ /* 0x008fc80000410000 */
[----:B------:R-:W-:-:S03]  /*1a10*/  FMUL.RZ R9, R7, 0.15915493667125701904 ;  /* 0x3e22f98307097820 */ /* 0x000fc6000040c000 */
[----:B------:R3:W4:Y:S01]  /*1a20*/  MUFU.SIN R6, R13 ;  /* 0x0000000d00067308 */ /* 0x0007220000000400 */
[----:B--2---:R-:W-:-:S04]  /*1a30*/  FMUL.FTZ R4, R4, R11 ;  /* 0x0000000b04047220 */ /* 0x004fc80000410000 */
[----:B------:R-:W-:-:S03]  /*1a40*/  FMUL.RZ R21, R4, 0.15915493667125701904 ;  /* 0x3e22f98304157820 */ /* 0x000fc6000040c000 */
[----:B------:R-:W2:Y:S01]  /*1a50*/  MUFU.SIN R12, R8 ;  /* 0x00000008000c7308 */ /* 0x000ea20000000400 */
[--C-:B---3--:R-:W-:Y:S01]  /*1a60*/  HADD2.F32 R13, -RZ, R25.reuse.H1_H1 ;  /* 0x30000019ff0d7230 */ /* 0x108fe20000004100 */
[----:B0-----:R-:W-:Y:S01]  /*1a70*/  FMUL.FTZ R7, R19, R5 ;  /* 0x0000000513077220 */ /* 0x001fe20000410000 */
[----:B------:R-:W-:-:S05]  /*1a80*/  HADD2.F32 R25, -RZ, R25.H0_H0 ;  /* 0x20000019ff197230 */ /* 0x000fca0000004100 */
[----:B------:R0:W3:Y:S01]  /*1a90*/  MUFU.COS R10, R8 ;  /* 0x00000008000a7308 */ /* 0x0000e20000000000 */
[-C--:B----4-:R-:W-:Y:S02]  /*1aa0*/  FMUL.FTZ R4, R19, R6.reuse ;  /* 0x0000000613047220 */ /* 0x090fe40000410000 */
[C---:B------:R-:W-:Y:S02]  /*1ab0*/  FFMA.FTZ R7, R32.reuse, R6, R7 ;  /* 0x0000000620077223 */ /* 0x040fe40000010007 */
[----:B------:R-:W-:-:S03]  /*1ac0*/  FFMA.FTZ R4, R32, R5, -R4 ;  /* 0x0000000520047223 */ /* 0x000fc60000010804 */
[----:B------:R-:W4:Y:S01]  /*1ad0*/  MUFU.SIN R15, R9 ;  /* 0x00000009000f7308 */ /* 0x000f220000000400 */
[--C-:B0-----:R-:W-:Y:S01]  /*1ae0*/  HADD2.F32 R8, -RZ, R24.reuse.H1_H1 ;  /* 0x30000018ff087230 */ /* 0x101fe20000004100 */
[----:B------:R-:W-:Y:S01]  /*1af0*/  F2FP.PACK_AB R32, R7, R4 ;  /* 0x000000040720723e */ /* 0x000fe200000000ff */
[----:B------:R-:W-:-:S03]  /*1b00*/  HADD2.F32 R24, -RZ, R24.H0_H0 ;  /* 0x20000018ff187230 */ /* 0x000fc60000004100 */
[-C--:B------:R-:W-:Y:S02]  /*1b10*/  FMUL.FTZ R11, R5, R8.reuse ;  /* 0x00000008050b7220 */ /* 0x080fe40000410000 */
[----:B------:R0:W5:Y:S08]  /*1b20*/  MUFU.COS R14, R9 ;  /* 0x00000009000e7308 */ /* 0x0001700000000000 */
[----:B------:R-:W1:Y:S01]  /*1b30*/  MUFU.SIN R19, R21 ;  /* 0x0000001500137308 */ /* 0x000e620000000400 */
[----:B0-----:R-:W-:-:S02]  /*1b40*/  FMUL.FTZ R9, R6, R8 ;  /* 0x0000000806097220 */ /* 0x001fc40000410000 */
[-C--:B--2---:R-:W-:Y:S02]  /*1b50*/  FMUL.FTZ R8, R12, R13.reuse ;  /* 0x0000000d0c087220 */ /* 0x084fe40000410000 */
[-C--:B------:R-:W-:Y:S02]  /*1b60*/  FFMA.FTZ R9, R5, R24.reuse, -R9 ;  /* 0x0000001805097223 */ /* 0x080fe40000010809 */
[----:B---3--:R-:W-:Y:S01]  /*1b70*/  FMUL.FTZ R13, R10, R13 ;  /* 0x0000000d0a0d7220 */ /* 0x008fe20000410000 */
[----:B------:R-:W0:Y:S01]  /*1b80*/  MUFU.COS R17, R21 ;  /* 0x0000001500117308 */ /* 0x000e220000000000 */
[----:B------:R-:W-:Y:S02]  /*1b90*/  FFMA.FTZ R24, R6, R24, R11 ;  /* 0x0000001806187223 */ /* 0x000fe4000001000b */
[C---:B------:R-:W-:Y:S02]  /*1ba0*/  FMUL.FTZ R5, R43.reuse, R12 ;  /* 0x0000000c2b057220 */ /* 0x040fe40000410000 */
[----:B------:R-:W-:Y:S01]  /*1bb0*/  FMUL.FTZ R11, R43, R10 ;  /* 0x0000000a2b0b7220 */ /* 0x000fe20000410000 */
[----:B------:R-:W-:Y:S01]  /*1bc0*/  F2FP.PACK_AB R24, R24, R9 ;  /* 0x000000091818723e */ /* 0x000fe200000000ff */
[----:B------:R-:W-:-:S02]  /*1bd0*/  FFMA.FTZ R8, R10, R25, -R8 ;  /* 0x000000190a087223 */ /* 0x000fc40000010808 */
[----:B------:R-:W-:Y:S02]  /*1be0*/  FFMA.FTZ R25, R12, R25, R13 ;  /* 0x000000190c197223 */ /* 0x000fe4000001000d */
[----:B------:R-:W-:Y:S02]  /*1bf0*/  FFMA.FTZ R5, R33, R10, -R5 ;  /* 0x0000000a21057223 */ /* 0x000fe40000010805 */
[----:B----4-:R-:W-:Y:S01]  /*1c00*/  FMUL.FTZ R13, R15, R16 ;  /* 0x000000100f0d7220 */ /* 0x010fe20000410000 */
[----:B------:R-:W-:Y:S01]  /*1c10*/  F2FP.PACK_AB R25, R25, R8 ;  /* 0x000000081919723e */ /* 0x000fe200000000ff */
[----:B------:R-:W-:Y:S02]  /*1c20*/  FFMA.FTZ R6, R33, R12, R11 ;  /* 0x0000000c21067223 */ /* 0x000fe4000001000b */
[----:B-----5:R-:W-:Y:S02]  /*1c30*/  FMUL.FTZ R10, R36, R14 ;  /* 0x0000000e240a7220 */ /* 0x020fe40000410000 */
[----:B------:R-:W-:Y:S01]  /*1c40*/  FMUL.FTZ R16, R14, R16 ;  /* 0x000000100e107220 */ /* 0x000fe20000410000 */
[----:B------:R-:W-:Y:S01]  /*1c50*/  F2FP.PACK_AB R33, R6, R5 ;  /* 0x000000050621723e */ /* 0x000fe200000000ff */
[----:B------:R-:W-:-:S02]  /*1c60*/  FMUL.FTZ R11, R36, R15 ;  /* 0x0000000f240b7220 */ /* 0x000fc40000410000 */
[-C--:B------:R-:W-:Y:S02]  /*1c70*/  FFMA.FTZ R13, R14, R26.reuse, -R13 ;  /* 0x0000001a0e0d7223 */ /* 0x080fe4000001080d */
[C---:B------:R-:W-:Y:S02]  /*1c80*/  FFMA.FTZ R10, R34.reuse, R15, R10 ;  /* 0x0000000f220a7223 */ /* 0x040fe4000001000a */
[----:B------:R-:W-:Y:S02]  /*1c90*/  FFMA.FTZ R26, R15, R26, R16 ;  /* 0x0000001a0f1a7223 */ /* 0x000fe40000010010 */
[----:B------:R-:W-:Y:S02]  /*1ca0*/  FFMA.FTZ R11, R34, R14, -R11 ;  /* 0x0000000e220b7223 */ /* 0x000fe4000001080b */
[----:B-1----:R-:W-:Y:S01]  /*1cb0*/  FMUL.FTZ R12, R38, R19 ;  /* 0x00000013260c7220 */ /* 0x002fe20000410000 */
[----:B------:R-:W-:Y:S01]  /*1cc0*/  F2FP.PACK_AB R26, R26, R13 ;  /* 0x0000000d1a1a723e */ /* 0x000fe200000000ff */
[----:B------:R-:W-:Y:S01]  /*1cd0*/  FMUL.FTZ R15, R19, R22 ;  /* 0x00000016130f7220 */ /* 0x000fe20000410000 */
[----:B------:R-:W-:Y:S01]  /*1ce0*/  F2FP.PACK_AB R34, R10, R11 ;  /* 0x0000000b0a22723e */ /* 0x000fe200000000ff */
[----:B0-----:R-:W-:-:S02]  /*1cf0*/  FMUL.FTZ R14, R38, R17 ;  /* 0x00000011260e7220 */ /* 0x001fc40000410000 */
[----:B------:R-:W-:Y:S02]  /*1d00*/  FMUL.FTZ R22, R17, R22 ;  /* 0x0000001611167220 */ /* 0x000fe40000410000 */
[C---:B------:R-:W-:Y:S02]  /*1d10*/  FFMA.FTZ R12, R35.reuse, R17, -R12 ;  /* 0x00000011230c7223 */ /* 0x040fe4000001080c */
[----:B------:R-:W-:Y:S02]  /*1d20*/  FFMA.FTZ R35, R35, R19, R14 ;  /* 0x0000001323237223 */ /* 0x000fe4000001000e */
[-C--:B------:R-:W-:Y:S02]  /*1d30*/  FFMA.FTZ R15, R17, R20.reuse, -R15 ;  /* 0x00000014110f7223 */ /* 0x080fe4000001080f */
[----:B------:R-:W-:Y:S01]  /*1d40*/  FFMA.FTZ R22, R19, R20, R22 ;  /* 0x0000001413167223 */ /* 0x000fe20000010016 */
[----:B------:R-:W-:-:S04]  /*1d50*/  F2FP.PACK_AB R35, R35, R12 ;  /* 0x0000000c2323723e */ /* 0x000fc800000000ff */
[----:B------:R-:W-:Y:S02]  /*1d60*/  F2FP.PACK_AB R27, R22, R15 ;  /* 0x0000000f161b723e */ /* 0x000fe400000000ff */
.L_x_16:
[----:B------:R-:W-:Y:S05]  /*1d70*/  BSYNC B2 ;  /* 0x0000000000027941 */ /* 0x000fea0003800000 */
.L_x_15:
[C---:B------:R-:W-:Y:S02]  /*1d80*/  LOP3.LUT R4, R25.reuse, 0xffff, RZ, 0xc0, !PT ;  /* 0x0000ffff19047812 */ /* 0x040fe400078ec0ff */
[----:B------:R-:W-:Y:S02]  /*1d90*/  PRMT R6, R25, 0x7732, RZ ;  /* 0x0000773219067816 */ /* 0x000fe400000000ff */
[----:B------:R-:W-:Y:S01]  /*1da0*/  PRMT R8, R27, 0x7732, RZ ;  /* 0x000077321b087816 */ /* 0x000fe200000000ff */
[----:B------:R-:W-:Y:S01]  /*1db0*/  IMAD.WIDE.U32 R4, R4, 0x10000, RZ ;  /* 0x0001000004047825 */ /* 0x000fe200078e00ff */
[----:B------:R-:W-:Y:S02]  /*1dc0*/  PRMT R9, R26, 0x7732, RZ ;  /* 0x000077321a097816 */ /* 0x000fe400000000ff */
[----:B------:R-:W-:Y:S01]  /*1dd0*/  PRMT R10, R24, 0x7732, RZ ;  /* 0x00007732180a7816 */ /* 0x000fe200000000ff */
[----:B------:R-:W-:Y:S01]  /*1de0*/  IMAD.WIDE.U32 R6, R6, 0x10000, RZ ;  /* 0x0001000006067825 */ /* 0x000fe200078e00ff */
[----:B------:R-:W-:-:S02]  /*1df0*/  PRMT R11, R9, 0x5410, R8 ;  /* 0x00005410090b7816 */ /* 0x000fc40000000008 */
[----:B------:R-:W-:Y:S01]  /*1e00*/  PRMT R13, R26, 0x5410, R27 ;  /* 0x000054101a0d7816 */ /* 0x000fe2000000001b */
[----:B------:R-:W-:Y:S01]  /*1e10*/  IMAD.MOV.U32 R9, RZ, RZ, R10 ;  /* 0x000000ffff097224 */ /* 0x000fe200078e000a */
[----:B------:R-:W-:Y:S02]  /*1e20*/  LOP3.LUT R4, R4, 0xffff, R24, 0xf8, !PT ;  /* 0x0000ffff04047812 */ /* 0x000fe400078ef818 */
[----:B------:R-:W-:Y:S02]  /*1e30*/  LOP3.LUT R5, R13, R5, RZ, 0xfc, !PT ;  /* 0x000000050d057212 */ /* 0x000fe400078efcff */
[----:B------:R-:W-:Y:S02]  /*1e40*/  LOP3.LUT R7, R11, R7, RZ, 0xfc, !PT ;  /* 0x000000070b077212 */ /* 0x000fe400078efcff */
[----:B------:R-:W-:Y:S01]  /*1e50*/  LOP3.LUT R6, R6, R9, RZ, 0xfc, !PT ;  /* 0x0000000906067212 */ /* 0x000fe200078efcff */
[----:B------:R0:W-:Y:S04]  /*1e60*/  STS.64 [R39], R4 ;  /* 0x0000000427007388 */ /* 0x0001e80000000a00 */
[----:B------:R0:W-:Y:S02]  /*1e70*/  STS.64 [R41], R6 ;  /* 0x0000000629007388 */ /* 0x0001e40000000a00 */
.L_x_14:
[----:B------:R-:W-:Y:S05]  /*1e80*/  BSYNC B1 ;  /* 0x0000000000017941 */ /* 0x000fea0003800000 */
.L_x_12:
[C---:B0-----:R-:W-:Y:S02]  /*1e90*/  LOP3.LUT R4, R33.reuse, 0xffff, RZ, 0xc0, !PT ;  /* 0x0000ffff21047812 */ /* 0x041fe400078ec0ff */
[----:B------:R-:W-:-:S02]  /*1ea0*/  PRMT R6, R33, 0x7732, RZ ;  /* 0x0000773221067816 */ /* 0x000fc400000000ff */
[----:B------:R-:W-:Y:S01]  /*1eb0*/  PRMT R8, R35, 0x7732, RZ ;  /* 0x0000773223087816 */ /* 0x000fe200000000ff */
[----:B------:R-:W-:Y:S01]  /*1ec0*/  IMAD.WIDE.U32 R4, R4, 0x10000, RZ ;  /* 0x0001000004047825 */ /* 0x000fe200078e00ff */
[----:B------:R-:W-:Y:S02]  /*1ed0*/  PRMT R9, R34, 0x7732, RZ ;  /* 0x0000773222097816 */ /* 0x000fe400000000ff */
[----:B------:R-:W-:Y:S01]  /*1ee0*/  PRMT R10, R32, 0x7732, RZ ;  /* 0x00007732200a7816 */ /* 0x000fe200000000ff */
[----:B------:R-:W-:Y:S01]  /*1ef0*/  IMAD.WIDE.U32 R6, R6, 0x10000, RZ ;  /* 0x0001000006067825 */ /* 0x000fe200078e00ff */
[----:B------:R-:W-:Y:S02]  /*1f00*/  PRMT R11, R9, 0x5410, R8 ;  /* 0x00005410090b7816 */ /* 0x000fe40000000008 */
[----:B------:R-:W-:Y:S01]  /*1f10*/  PRMT R13, R34, 0x5410, R35 ;  /* 0x00005410220d7816 */ /* 0x000fe20000000023 */
[----:B------:R-:W-:Y:S01]  /*1f20*/  IMAD.MOV.U32 R9, RZ, RZ, R10 ;  /* 0x000000ffff097224 */ /* 0x000fe200078e000a */
[----:B------:R-:W-:-:S02]  /*1f30*/  LOP3.LUT R4, R4, 0xffff, R32, 0xf8, !PT ;  /* 0x0000ffff04047812 */ /* 0x000fc400078ef820 */
[----:B------:R-:W-:Y:S02]  /*1f40*/  LOP3.LUT R5, R13, R5, RZ, 0xfc, !PT ;  /* 0x000000050d057212 */ /* 0x000fe400078efcff */
[----:B------:R-:W-:Y:S02]  /*1f50*/  LOP3.LUT R7, R11, R7, RZ, 0xfc, !PT ;  /* 0x000000070b077212 */ /* 0x000fe400078efcff */
[----:B------:R-:W-:Y:S01]  /*1f60*/  LOP3.LUT R6, R6, R9, RZ, 0xfc, !PT ;  /* 0x0000000906067212 */ /* 0x000fe200078efcff */
[----:B------:R0:W-:Y:S04]  /*1f70*/  STS.64 [R23], R4 ;  /* 0x0000000417007388 */ /* 0x0001e80000000a00 */
[----:B------:R0:W-:Y:S02]  /*1f80*/  STS.64 [R37], R6 ;  /* 0x0000000625007388 */ /* 0x0001e40000000a00 */
.L_x_11:
[----:B------:R-:W-:Y:S05]  /*1f90*/  BSYNC B0 ;  /* 0x0000000000007941 */ /* 0x000fea0003800000 */
.L_x_10:
[----:B------:R-:W-:Y:S06]  /*1fa0*/  BAR.SYNC.DEFER_BLOCKING 0x0 ;  /* 0x0000000000007b1d */ /* 0x000fec0000010000 */
[----:B------:R-:W-:Y:S01]  /*1fb0*/  BSSY B0, `(.L_x_17) ;  /* 0x0000005000007945 */ /* 0x000fe20003800000 */
[----:B------:R-:W-:Y:S05]  /*1fc0*/  @!P6 BRA `(.L_x_18) ;  /* 0x000000300000e947 */ /* 0x000fea0003800000 */
[----:B------:R-:W-:Y:S01]  /*1fd0*/  ISETP.NE.AND P0, PT, RZ, c[0x0][0x1ec], PT ;  /* 0x00007b00ff007a0c */ /* 0x000fe20003f05270 */
[----:B0-----:R0:W2:-:S12]  /*1fe0*/  LDS.128 R32, [R0] ;  /* 0x0000000000207984 */ /* 0x0010980000000c00 */
[----:B------:R0:W3:Y:S02]  /*1ff0*/  @!P0 LDS.128 R24, [R3] ;  /* 0x0000000003188984 */ /* 0x0000e40000000c00 */
.L_x_18:
[----:B------:R-:W-:Y:S05]  /*2000*/  BSYNC B0 ;  /* 0x0000000000007941 */ /* 0x000fea0003800000 */
.L_x_17:
[----:B------:R-:W-:Y:S06]  /*2010*/  BAR.SYNC.DEFER_BLOCKING 0x0 ;  /* 0x0000000000007b1d */ /* 0x000fec0000010000 */
[----:B------:R-:W-:Y:S05]  /*2020*/  BRA `(.L_x_7) ;  /* 0x00000aa000007947 */ /* 0x000fea0003800000 */
.L_x_6:
[----:B------:R-:W-:Y:S01]  /*2030*/  ISETP.NE.AND P0, PT, RZ, c[0x0][0x1ec], PT ;  /* 0x00007b00ff007a0c */ /* 0x000fe20003f05270 */
[----:B------:R-:W-:Y:S01]  /*2040*/  BSSY B0, `(.L_x_7) ;  /* 0x00000a8000007945 */ /* 0x000fe20003800000 */
[----:B0-----:R-:W-:-:S11]  /*2050*/  IADD3 R0, -R44, c[0x0][0x1ec], RZ ;  /* 0x00007b002c007a10 */ /* 0x001fd60007ffe1ff */
[----:B------:R-:W-:Y:S05]  /*2060*/  @!P0 BRA `(.L_x_19) ;  /* 0x0000045000008947 */ /* 0x000fea0003800000 */
        /* <DEDUP_REMOVED lines=8> */
[----:B------:R2:W-:Y:S08]  /*20f0*/  I2F R3, R17 ;  /* 0x0000001100037306 */ /* 0x0005f00000201400 */
[----:B0-----:R-:W0:Y:S01]  /*2100*/  MUFU.RCP R9, R7 ;  /* 0x0000000700097308 */ /* 0x001e220000001000 */
[--C-:B--2---:R-:W-:Y:S02]  /*2110*/  HADD2.F32 R17, -RZ, R35.reuse.H1_H1 ;  /* 0x30000023ff117230 */ /* 0x104fe40000004100 */
[----:B------:R-:W-:-:S05]  /*2120*/  HADD2.F32 R35, -RZ, R35.H0_H0 ;  /* 0x20000023ff237230 */ /* 0x000fca0000004100 */
        /* <DEDUP_REMOVED lines=8> */
[----:B------:R-:W-:Y:S03]  /*21b0*/  I2F R0, R0 ;  /* 0x0000000000007306 */ /* 0x000fe60000201400 */
        /* <DEDUP_REMOVED lines=8> */
[----:B------:R0:W4:Y:S01]  /*2240*/  MUFU.EX2 R9, -R8 ;  /* 0x8000000800097308 */ /* 0x0001220000000800 */
[----:B--2---:R-:W-:-:S04]  /*2250*/  FMUL.FTZ R6, R0, R5 ;  /* 0x0000000500067220 */ /* 0x004fc80000410000 */
[----:B------:R-:W-:Y:S02]  /*2260*/  FMUL.RZ R14, R6, 0.15915493667125701904 ;  /* 0x3e22f983060e7820 */ /* 0x000fe4000040c000 */
[C---:B---3--:R-:W-:Y:S01]  /*2270*/  FMUL.FTZ R5, R0.reuse, R7 ;  /* 0x0000000700057220 */ /* 0x048fe20000410000 */
[----:B------:R-:W-:Y:S01]  /*2280*/  MUFU.COS R3, R12 ;  /* 0x0000000c00037308 */ /* 0x000fe20000000000 */
[--C-:B0-----:R-:W-:Y:S02]  /*2290*/  HADD2.F32 R8, -RZ, R32.reuse.H1_H1 ;  /* 0x30000020ff087230 */ /* 0x101fe40000004100 */
[----:B------:R-:W-:Y:S01]  /*22a0*/  FMUL.RZ R5, R5, 0.15915493667125701904 ;  /* 0x3e22f98305057820 */ /* 0x000fe2000040c000 */
[----:B------:R-:W-:Y:S01]  /*22b0*/  HADD2.F32 R32, -RZ, R32.H0_H0 ;  /* 0x20000020ff207230 */ /* 0x000fe20000004100 */
[----:B----4-:R-:W-:-:S03]  /*22c0*/  FMUL.FTZ R0, R0, R9 ;  /* 0x0000000900007220 */ /* 0x010fc60000410000 */
[----:B------:R-:W0:Y:S01]  /*22d0*/  MUFU.SIN R4, R12 ;  /* 0x0000000c00047308 */ /* 0x000e220000000400 */
[----:B------:R-:W-:-:S07]  /*22e0*/  FMUL.RZ R15, R0, 0.15915493667125701904 ;  /* 0x3e22f983000f7820 */ /* 0x000fce000040c000 */
[----:B------:R-:W-:Y:S08]  /*22f0*/  MUFU.COS R6, R14 ;  /* 0x0000000e00067308 */ /* 0x000ff00000000000 */
[----:B------:R2:W3:Y:S01]  /*2300*/  MUFU.SIN R7, R14 ;  /* 0x0000000e00077308 */ /* 0x0004e20000000400 */
[----:B0-----:R-:W-:-:S04]  /*2310*/  FMUL.FTZ R0, R4, R8 ;  /* 0x0000000804007220 */ /* 0x001fc80000410000 */
[----:B------:R-:W-:-:S03]  /*2320*/  FFMA.FTZ R0, R3, R32, -R0 ;  /* 0x0000002003007223 */ /* 0x000fc60000010800 */
[----:B------:R-:W-:Y:S01]  /*2330*/  MUFU.COS R10, R5 ;  /* 0x00000005000a7308 */ /* 0x000fe20000000000 */
[--C-:B--2---:R-:W-:Y:S02]  /*2340*/  HADD2.F32 R14, -RZ, R34.reuse.H1_H1 ;  /* 0x30000022ff0e7230 */ /* 0x104fe40000004100 */
[----:B------:R-:W-:-:S05]  /*2350*/  HADD2.F32 R34, -RZ, R34.H0_H0 ;  /* 0x20000022ff227230 */ /* 0x000fca0000004100 */
[----:B------:R0:W2:Y:S01]  /*2360*/  MUFU.SIN R11, R5 ;  /* 0x00000005000b7308 */ /* 0x0000a20000000400 */
[----:B---3--:R-:W-:-:S04]  /*2370*/  FMUL.FTZ R9, R7, R16 ;  /* 0x0000001007097220 */ /* 0x008fc80000410000 */
[----:B------:R-:W-:-:S03]  /*2380*/  FFMA.FTZ R9, R6, R33, -R9 ;  /* 0x0000002106097223 */ /* 0x000fc60000010809 */
[----:B------:R-:W3:Y:S01]  /*2390*/  MUFU.SIN R13, R15 ;  /* 0x0000000f000d7308 */ /* 0x000ee20000000400 */
[----:B0-----:R-:W-:Y:S02]  /*23a0*/  FMUL.FTZ R5, R3, R8 ;  /* 0x0000000803057220 */ /* 0x001fe40000410000 */
[----:B------:R-:W-:Y:S02]  /*23b0*/  FMUL.FTZ R8, R6, R16 ;  /* 0x0000001006087220 */ /* 0x000fe40000410000 */
[----:B------:R-:W-:Y:S02]  /*23c0*/  FFMA.FTZ R5, R4, R32, R5 ;  /* 0x0000002004057223 */ /* 0x000fe40000010005 */
[----:B------:R-:W-:Y:S01]  /*23d0*/  FFMA.FTZ R8, R7, R33, R8 ;  /* 0x0000002107087223 */ /* 0x000fe20000010008 */
[----:B------:R-:W0:Y:S01]  /*23e0*/  MUFU.COS R12, R15 ;  /* 0x0000000f000c7308 */ /* 0x000e220000000000 */
[----:B--2---:R-:W-:Y:S01]  /*23f0*/  FMUL.FTZ R3, R11, R14 ;  /* 0x0000000e0b037220 */ /* 0x004fe20000410000 */
[----:B------:R-:W-:Y:S01]  /*2400*/  F2FP.PACK_AB R32, R5, R0 ;  /* 0x000000000520723e */ /* 0x000fe200000000ff */
[----:B------:R-:W-:Y:S01]  /*2410*/  FMUL.FTZ R4, R10, R14 ;  /* 0x0000000e0a047220 */ /* 0x000fe20000410000 */
[----:B------:R-:W-:Y:S01]  /*2420*/  F2FP.PACK_AB R33, R8, R9 ;  /* 0x000000090821723e */ /* 0x000fe200000000ff */
[----:B------:R-:W-:-:S02]  /*2430*/  FFMA.FTZ R3, R10, R34, -R3 ;  /* 0x000000220a037223 */ /* 0x000fc40000010803 */
[----:B------:R-:W-:Y:S02]  /*2440*/  FFMA.FTZ R4, R11, R34, R4 ;  /* 0x000000220b047223 */ /* 0x000fe40000010004 */
[----:B---3--:R-:W-:-:S03]  /*2450*/  FMUL.FTZ R7, R13, R17 ;  /* 0x000000110d077220 */ /* 0x008fc60000410000 */
[----:B------:R-:W-:Y:S01]  /*2460*/  F2FP.PACK_AB R34, R4, R3 ;  /* 0x000000030422723e */ /* 0x000fe200000000ff */
[C---:B0-----:R-:W-:Y:S02]  /*2470*/  FMUL.FTZ R6, R12.reuse, R17 ;  /* 0x000000110c067220 */ /* 0x041fe40000410000 */
[-C--:B------:R-:W-:Y:S02]  /*2480*/  FFMA.FTZ R7, R12, R35.reuse, -R7 ;  /* 0x000000230c077223 */ /* 0x080fe40000010807 */
[----:B------:R-:W-:-:S05]  /*2490*/  FFMA.FTZ R6, R13, R35, R6 ;  /* 0x000000230d067223 */ /* 0x000fca0000010006 */
[----:B------:R-:W-:Y:S01]  /*24a0*/  F2FP.PACK_AB R35, R6, R7 ;  /* 0x000000070623723e */ /* 0x000fe200000000ff */
[----:B------:R-:W-:Y:S05]  /*24b0*/  BRA `(.L_x_20) ;  /* 0x0000060000007947 */ /* 0x000fea0003800000 */
.L_x_19:
[----:B------:R-:W-:-:S13]  /*24c0*/  ISETP.GE.AND P0, PT, R17, c[0x0][0x1e0], PT ;  /* 0x0000780011007a0c */ /* 0x000fda0003f06270 */
[----:B------:R-:W-:Y:S05]  /*24d0*/  @P0 BRA `(.L_x_20) ;  /* 0x000005e000000947 */ /* 0x000fea0003800000 */
[----:B------:R-:W0:Y:S01]  /*24e0*/  I2F R3, c[0x0][0x1e0] ;  /* 0x0000780000037b06 */ /* 0x000e220000201400 */
[C---:B------:R-:W-:Y:S01]  /*24f0*/  IADD3 R6, R17.reuse, 0x2, RZ ;  /* 0x0000000211067810 */ /* 0x040fe20007ffe0ff */
[--C-:B------:R-:W-:Y:S01]  /*2500*/  HADD2.F32 R14, -RZ, R25.reuse.H1_H1 ;  /* 0x30000019ff0e7230 */ /* 0x100fe20000004100 */
[C---:B------:R-:W-:Y:S01]  /*2510*/  IADD3 R10, R17.reuse, 0x4, RZ ;  /* 0x00000004110a7810 */ /* 0x040fe20007ffe0ff */
[----:B------:R-:W-:Y:S01]  /*2520*/  HADD2.F32 R25, -RZ, R25.H0_H0 ;  /* 0x20000019ff197230 */ /* 0x000fe20000004100 */
[----:B------:R-:W-:Y:S01]  /*2530*/  IADD3 R11, R17, 0x6, RZ ;  /* 0x00000006110b7810 */ /* 0x000fe20007ffe0ff */
[----:B------:R-:W-:Y:S02]  /*2540*/  HADD2.F32 R23, -RZ, R35.H1_H1 ;  /* 0x30000023ff177230 */ /* 0x000fe40000004100 */
[----:B------:R2:W-:Y:S01]  /*2550*/  I2F R4, R17 ;  /* 0x0000001100047306 */ /* 0x0005e20000201400 */
[----:B------:R-:W-:Y:S02]  /*2560*/  HADD2.F32 R19, -RZ, R26.H1_H1 ;  /* 0x3000001aff137230 */ /* 0x000fe40000004100 */
[----:B------:R-:W-:-:S02]  /*2570*/  HADD2.F32 R36, -RZ, R27.H1_H1 ;  /* 0x3000001bff247230 */ /* 0x000fc40000004100 */
[----:B------:R-:W-:Y:S02]  /*2580*/  HADD2.F32 R35, -RZ, R35.H0_H0 ;  /* 0x20000023ff237230 */ /* 0x000fe40000004100 */
[----:B------:R-:W-:Y:S01]  /*2590*/  HADD2.F32 R26, -RZ, R26.H0_H0 ;  /* 0x2000001aff1a7230 */ /* 0x000fe20000004100 */
[----:B0-----:R-:W0:Y:S01]  /*25a0*/  MUFU.RCP R3, R3 ;  /* 0x0000000300037308 */ /* 0x001e220000001000 */
[--C-:B--2---:R-:W-:Y:S02]  /*25b0*/  HADD2.F32 R17, -RZ, R34.reuse.H1_H1 ;  /* 0x30000022ff117230 */ /* 0x104fe40000004100 */
[----:B------:R-:W-:Y:S02]  /*25c0*/  HADD2.F32 R34, -RZ, R34.H0_H0 ;  /* 0x20000022ff227230 */ /* 0x000fe40000004100 */
[----:B------:R-:W-:-:S03]  /*25d0*/  HADD2.F32 R27, -RZ, R27.H0_H0 ;  /* 0x2000001bff1b7230 */ /* 0x000fc60000004100 */
[----:B------:R-:W2:Y:S08]  /*25e0*/  I2F R6, R6 ;  /* 0x0000000600067306 */ /* 0x000eb00000201400 */
        /* <DEDUP_REMOVED lines=13> */
[----:B------:R3:W4:Y:S01]  /*26c0*/  MUFU.EX2 R3, -R6 ;  /* 0x8000000600037308 */ /* 0x0007220000000800 */
[----:B--2---:R-:W-:-:S04]  /*26d0*/  FMUL.FTZ R5, R0, R5 ;  /* 0x0000000500057220 */ /* 0x004fc80000410000 */
[----:B------:R-:W-:-:S03]  /*26e0*/  FMUL.RZ R5, R5, 0.15915493667125701904 ;  /* 0x3e22f98305057820 */ /* 0x000fc6000040c000 */
[----:B------:R2:W5:Y:S01]  /*26f0*/  MUFU.EX2 R11, -R12 ;  /* 0x8000000c000b7308 */ /* 0x0005620000000800 */
[----:B0-----:R-:W-:Y:S01]  /*2700*/  FMUL.FTZ R9, R0, R9 ;  /* 0x0000000900097220 */ /* 0x001fe20000410000 */
[--C-:B---3--:R-:W-:Y:S02]  /*2710*/  HADD2.F32 R6, -RZ, R24.reuse.H1_H1 ;  /* 0x30000018ff067230 */ /* 0x108fe40000004100 */
[----:B------:R-:W-:Y:S01]  /*2720*/  HADD2.F32 R24, -RZ, R24.H0_H0 ;  /* 0x20000018ff187230 */ /* 0x000fe20000004100 */
[----:B------:R-:W-:-:S03]  /*2730*/  FMUL.RZ R9, R9, 0.15915493667125701904 ;  /* 0x3e22f98309097820 */ /* 0x000fc6000040c000 */
[----:B------:R-:W0:Y:S01]  /*2740*/  MUFU.SIN R4, R5 ;  /* 0x0000000500047308 */ /* 0x000e220000000400 */
[----:B----4-:R-:W-:Y:S01]  /*2750*/  FMUL.FTZ R10, R0, R3 ;  /* 0x00000003000a7220 */ /* 0x010fe20000410000 */
[--C-:B------:R-:W-:Y:S02]  /*2760*/  HADD2.F32 R3, -RZ, R32.reuse.H1_H1 ;  /* 0x30000020ff037230 */ /* 0x100fe40000004100 */
[----:B------:R-:W-:Y:S01]  /*2770*/  HADD2.F32 R32, -RZ, R32.H0_H0 ;  /* 0x20000020ff207230 */ /* 0x000fe20000004100 */
[----:B------:R-:W-:Y:S01]  /*2780*/  FMUL.RZ R10, R10, 0.15915493667125701904 ;  /* 0x3e22f9830a0a7820 */ /* 0x000fe2000040c000 */
[--C-:B--2---:R-:W-:Y:S02]  /*2790*/  HADD2.F32 R12, -RZ, R33.reuse.H1_H1 ;  /* 0x30000021ff0c7230 */ /* 0x104fe40000004100 */
[----:B------:R0:W2:Y:S01]  /*27a0*/  MUFU.COS R7, R5 ;  /* 0x0000000500077308 */ /* 0x0000a20000000000 */
[----:B-----5:R-:W-:Y:S01]  /*27b0*/  FMUL.FTZ R11, R0, R11 ;  /* 0x0000000b000b7220 */ /* 0x020fe20000410000 */
[----:B------:R-:W-:-:S03]  /*27c0*/  HADD2.F32 R33, -RZ, R33.H0_H0 ;  /* 0x20000021ff217230 */ /* 0x000fc60000004100 */
[----:B------:R-:W-:-:S03]  /*27d0*/  FMUL.RZ R20, R11, 0.15915493667125701904 ;  /* 0x3e22f9830b147820 */ /* 0x000fc6000040c000 */
[----:B------:R-:W3:Y:S01]  /*27e0*/  MUFU.SIN R8, R9 ;  /* 0x0000000900087308 */ /* 0x000ee20000000400 */
[C---:B0-----:R-:W-:Y:S02]  /*27f0*/  FMUL.FTZ R5, R4.reuse, R3 ;  /* 0x0000000304057220 */ /* 0x041fe40000410000 */
[----:B------:R-:W-:-:S05]  /*2800*/  FMUL.FTZ R0, R4, R6 ;  /* 0x0000000604007220 */ /* 0x000fca0000410000 */
[----:B------:R0:W4:Y:S01]  /*2810*/  MUFU.COS R13, R9 ;  /* 0x00000009000d7308 */ /* 0x0001220000000000 */
[----:B--2---:R-:W-:-:S07]  /*2820*/  FFMA.FTZ R0, R7, R24, -R0 ;  /* 0x0000001807007223 */ /* 0x004fce0000010800 */
[----:B------:R-:W2:Y:S01]  /*2830*/  MUFU.SIN R16, R10 ;  /* 0x0000000a00107308 */ /* 0x000ea20000000400 */
[C---:B0-----:R-:W-:Y:S02]  /*2840*/  FMUL.FTZ R9, R7.reuse, R3 ;  /* 0x0000000307097220 */ /* 0x041fe40000410000 */
[----:B------:R-:W-:Y:S02]  /*2850*/  FMUL.FTZ R3, R7, R6 ;  /* 0x0000000607037220 */ /* 0x000fe40000410000 */
[----:B---3--:R-:W-:Y:S02]  /*2860*/  FMUL.FTZ R6, R8, R12 ;  /* 0x0000000c08067220 */ /* 0x008fe40000410000 */
[C---:B------:R-:W-:Y:S01]  /*2870*/  FFMA.FTZ R11, R4.reuse, R32, R9 ;  /* 0x00000020040b7223 */ /* 0x040fe20000010009 */
[----:B------:R0:W3:Y:S01]  /*2880*/  MUFU.COS R15, R10 ;  /* 0x0000000a000f7308 */ /* 0x0000e20000000000 */
[----:B------:R-:W-:Y:S02]  /*2890*/  FFMA.FTZ R3, R4, R24, R3 ;  /* 0x0000001804037223 */ /* 0x000fe40000010003 */
[----:B------:R-:W-:-:S03]  /*28a0*/  FMUL.FTZ R4, R8, R14 ;  /* 0x0000000e08047220 */ /* 0x000fc60000410000 */
[----:B------:R-:W-:Y:S01]  /*28b0*/  F2FP.PACK_AB R24, R3, R0 ;  /* 0x000000000318723e */ /* 0x000fe200000000ff */
[----:B----4-:R-:W-:Y:S01]  /*28c0*/  FFMA.FTZ R4, R13, R25, -R4 ;  /* 0x000000190d047223 */ /* 0x010fe20000010804 */
[----:B------:R-:W4:Y:S01]  /*28d0*/  MUFU.SIN R22, R20 ;  /* 0x0000001400167308 */ /* 0x000f220000000400 */
[----:B0-----:R-:W-:Y:S02]  /*28e0*/  FFMA.FTZ R10, R7, R32, -R5 ;  /* 0x00000020070a7223 */ /* 0x001fe40000010805 */
[C---:B------:R-:W-:Y:S02]  /*28f0*/  FMUL.FTZ R7, R13.reuse, R12 ;  /* 0x0000000c0d077220 */ /* 0x040fe40000410000 */
[----:B------:R-:W-:Y:S01]  /*2900*/  FMUL.FTZ R5, R13, R14 ;  /* 0x0000000e0d057220 */ /* 0x000fe20000410000 */
[----:B------:R-:W-:Y:S01]  /*2910*/  F2FP.PACK_AB R32, R11, R10 ;  /* 0x0000000a0b20723e */ /* 0x000fe200000000ff */
[-C--:B------:R-:W-:Y:S01]  /*2920*/  FFMA.FTZ R12, R13, R33.reuse, -R6 ;  /* 0x000000210d0c7223 */ /* 0x080fe20000010806 */
[----:B------:R-:W0:Y:S01]  /*2930*/  MUFU.COS R21, R20 ;  /* 0x0000001400157308 */ /* 0x000e220000000000 */
[----:B------:R-:W-:-:S02]  /*2940*/  FFMA.FTZ R33, R8, R33, R7 ;  /* 0x0000002108217223 */ /* 0x000fc40000010007 */
[----:B------:R-:W-:Y:S02]  /*2950*/  FFMA.FTZ R5, R8, R25, R5 ;  /* 0x0000001908057223 */ /* 0x000fe40000010005 */
[-C--:B--2---:R-:W-:Y:S01]  /*2960*/  FMUL.FTZ R8, R16, R17.reuse ;  /* 0x0000001110087220 */ /* 0x084fe20000410000 */
[----:B------:R-:W-:Y:S01]  /*2970*/  F2FP.PACK_AB R33, R33, R12 ;  /* 0x0000000c2121723e */ /* 0x000fe200000000ff */
[----:B---3--:R-:W-:Y:S01]  /*2980*/  FMUL.FTZ R17, R15, R17 ;  /* 0x000000110f117220 */ /* 0x008fe20000410000 */
[----:B------:R-:W-:Y:S01]  /*2990*/  F2FP.PACK_AB R25, R5, R4 ;  /* 0x000000040519723e */ /* 0x000fe200000000ff */
[----:B------:R-:W-:Y:S02]  /*29a0*/  FFMA.FTZ R13, R15, R34, -R8 ;  /* 0x000000220f0d7223 */ /* 0x000fe40000010808 */
[----:B----4-:R-:W-:Y:S02]  /*29b0*/  FMUL.FTZ R14, R22, R23 ;  /* 0x00000017160e7220 */ /* 0x010fe40000410000 */
[----:B------:R-:W-:-:S02]  /*29c0*/  FMUL.FTZ R6, R16, R19 ;  /* 0x0000001310067220 */ /* 0x000fc40000410000 */
[----:B------:R-:W-:Y:S02]  /*29d0*/  FMUL.FTZ R7, R15, R19 ;  /* 0x000000130f077220 */ /* 0x000fe40000410000 */
[C---:B0-----:R-:W-:Y:S02]  /*29e0*/  FMUL.FTZ R23, R21.reuse, R23 ;  /* 0x0000001715177220 */ /* 0x041fe40000410000 */
[-C--:B------:R-:W-:Y:S02]  /*29f0*/  FMUL.FTZ R8, R22, R36.reuse ;  /* 0x0000002416087220 */ /* 0x080fe40000410000 */
[C---:B------:R-:W-:Y:S02]  /*2a00*/  FMUL.FTZ R9, R21.reuse, R36 ;  /* 0x0000002415097220 */ /* 0x040fe40000410000 */
[----:B------:R-:W-:Y:S02]  /*2a10*/  FFMA.FTZ R14, R21, R35, -R14 ;  /* 0x00000023150e7223 */ /* 0x000fe4000001080e */
[----:B------:R-:W-:-:S02]  /*2a20*/  FFMA.FTZ R34, R16, R34, R17 ;  /* 0x0000002210227223 */ /* 0x000fc40000010011 */
[-C--:B------:R-:W-:Y:S02]  /*2a30*/  FFMA.FTZ R6, R15, R26.reuse, -R6 ;  /* 0x0000001a0f067223 */ /* 0x080fe40000010806 */
[----:B------:R-:W-:Y:S01]  /*2a40*/  FFMA.FTZ R7, R16, R26, R7 ;  /* 0x0000001a10077223 */ /* 0x000fe20000010007 */
[----:B------:R-:W-:Y:S01]  /*2a50*/  F2FP.PACK_AB R34, R34, R13 ;  /* 0x0000000d2222723e */ /* 0x000fe200000000ff */
[C---:B------:R-:W-:Y:S02]  /*2a60*/  FFMA.FTZ R35, R22.reuse, R35, R23 ;  /* 0x0000002316237223 */ /* 0x040fe40000010017 */
[-C--:B------:R-:W-:Y:S01]  /*2a70*/  FFMA.FTZ R8, R21, R27.reuse, -R8 ;  /* 0x0000001b15087223 */ /* 0x080fe20000010808 */
[----:B------:R-:W-:Y:S01]  /*2a80*/  F2FP.PACK_AB R26, R7, R6 ;  /* 0x00000006071a723e */ /* 0x000fe200000000ff */
[----:B------:R-:W-:Y:S01]  /*2a90*/  FFMA.FTZ R9, R22, R27, R9 ;  /* 0x0000001b16097223 */ /* 0x000fe20000010009 */
[----:B------:R-:W-:-:S04]  /*2aa0*/  F2FP.PACK_AB R35, R35, R14 ;  /* 0x0000000e2323723e */ /* 0x000fc800000000ff */
[----:B------:R-:W-:Y:S02]  /*2ab0*/  F2FP.PACK_AB R27, R9, R8 ;  /* 0x00000008091b723e */ /* 0x000fe400000000ff */
.L_x_20:
[----:B------:R-:W-:Y:S05]  /*2ac0*/  BSYNC B0 ;  /* 0x0000000000007941 */ /* 0x000fea0003800000 */
.L_x_7:
[----:B------:R-:W-:Y:S01]  /*2ad0*/  ISETP.GT.AND P0, PT, R40, 0x1f, PT ;  /* 0x0000001f2800780c */ /* 0x000fe20003f04270 */
[----:B------:R-:W-:Y:S01]  /*2ae0*/  BSSY B0, `(.L_x_21) ;  /* 0x000001f000007945 */ /* 0x000fe20003800000 */
[----:B0-----:R-:W-:-:S11]  /*2af0*/  IMAD.MOV.U32 R0, RZ, RZ, RZ ;  /* 0x000000ffff007224 */ /* 0x001fd600078e00ff */
[----:B------:R-:W-:Y:S05]  /*2b00*/  @P0 BRA `(.L_x_22) ;  /* 0x000001c000000947 */ /* 0x000fea0003800000 */
[----:B------:R-:W-:Y:S01]  /*2b10*/  ISETP.NE.AND P1, PT, RZ, c[0x0][0x1ec], PT ;  /* 0x00007b00ff007a0c */ /* 0x000fe20003f25270 */
[----:B--23--:R-:W-:Y:S01]  /*2b20*/  HMUL2 R12, R33, R25 ;  /* 0x00000019210c7232 */ /* 0x00cfe20000000000 */
[----:B------:R0:W-:Y:S02]  /*2b30*/  STS.128 [R40.X16+0x40], R32 ;  /* 0x0000402028007388 */ /* 0x0001e4000000cc00 */
[----:B------:R-:W-:-:S03]  /*2b40*/  ISETP.GT.OR P0, PT, R40, 0x17, P1 ;  /* 0x000000172800780c */ /* 0x000fc60000f04670 */
[----:B------:R-:W-:-:S06]  /*2b50*/  HFMA2.MMA R13, R32, R24, R12 ;  /* 0x00000018200d7235 */ /* 0x000fcc000000000c */
[----:B------:R0:W-:Y:S04]  /*2b60*/  @!P1 STS.128 [R40.X16+0x240], R28 ;  /* 0x0002401c28009388 */ /* 0x0001e8000000cc00 */
[----:B------:R-:W-:Y:S01]  /*2b70*/  @!P0 IMAD.SHL.U32 R3, R42, 0x8, RZ ;  /* 0x000000082a038824 */ /* 0x000fe200078e00ff */
[----:B------:R-:W-:Y:S01]  /*2b80*/  HFMA2 R13, R34, R26, R13 ;  /* 0x0000001a220d7231 */ /* 0x000fe2000000000d */
[----:B------:R-:W-:Y:S02]  /*2b90*/  @!P0 IMAD.MOV.U32 R4, RZ, RZ, 0x2 ;  /* 0x00000002ff048424 */ /* 0x000fe400078e00ff */
[----:B------:R-:W-:-:S03]  /*2ba0*/  @!P0 IMAD R3, R18, c[0x0][0x1d4], R3 ;  /* 0x0000750012038a24 */ /* 0x000fc600078e0203 */
[----:B------:R-:W-:Y:S01]  /*2bb0*/  HFMA2.MMA R13, R35, R27, R13 ;  /* 0x0000001b230d7235 */ /* 0x000fe2000000000d */
[----:B------:R-:W-:-:S05]  /*2bc0*/  @!P0 IMAD.WIDE R4, R3, R4, c[0x0][0x198] ;  /* 0x0000660003048625 */ /* 0x000fca00078e0204 */
[----:B------:R0:W-:Y:S04]  /*2bd0*/  @!P0 STG.E.128 [R4.64], R24 ;  /* 0x0000001804008986 */ /* 0x0001e8000c101d24 */
[--C-:B------:R-:W-:Y:S02]  /*2be0*/  HADD2.F32 R0, -RZ, R13.reuse.H0_H0 ;  /* 0x2000000dff007230 */ /* 0x100fe40000004100 */
[----:B------:R-:W-:-:S05]  /*2bf0*/  HADD2.F32 R13, -RZ, R13.H1_H1 ;  /* 0x3000000dff0d7230 */ /* 0x000fca0000004100 */
[----:B------:R-:W-:Y:S01]  /*2c00*/  FADD.FTZ R6, R0, R13 ;  /* 0x0000000d00067221 */ /* 0x000fe20000010000 */
[----:B------:R-:W-:Y:S05]  /*2c10*/  BRA.DIV ~URZ, `(.L_x_23) ;  /* 0x0000b7f27f007947 */ /* 0x000fea000b800000 */
[----:B------:R2:W3:Y:S02]  /*2c20*/  SHFL.BFLY PT, R0, R6, 0x10, 0x1f ;  /* 0x0e001f0006007f89 */ /* 0x0004e400000e0000 */
.L_x_166:
[----:B---3--:R-:W-:Y:S01]  /*2c30*/  FADD.FTZ R9, R6, R0 ;  /* 0x0000000006097221 */ /* 0x008fe20000010000 */
[----:B------:R-:W-:Y:S05]  /*2c40*/  BRA.DIV ~URZ, `(.L_x_24) ;  /* 0x0000b8227f007947 */ /* 0x000fea000b800000 */
[----:B------:R-:W3:Y:S02]  /*2c50*/  SHFL.BFLY PT, R0, R9, 0x8, 0x1f ;  /* 0x0d001f0009007f89 */ /* 0x000ee400000e0000 */
[----:B---3--:R-:W-:-:S05]  /*2c60*/  FADD.FTZ R0, R9, R0 ;  /* 0x0000000009007221 */ /* 0x008fca0000010000 */
[----:B------:R-:W3:Y:S02]  /*2c70*/  SHFL.BFLY PT, R3, R0, 0x4, 0x1f ;  /* 0x0c801f0000037f89 */ /* 0x000ee400000e0000 */
[----:B---3--:R-:W-:-:S05]  /*2c80*/  FADD.FTZ R3, R0, R3 ;  /* 0x0000000300037221 */ /* 0x008fca0000010000 */
[----:B0-----:R-:W0:Y:S02]  /*2c90*/  SHFL.BFLY PT, R4, R3, 0x2, 0x1f ;  /* 0x0c401f0003047f89 */ /* 0x001e2400000e0000 */
[----:B0-2---:R-:W-:-:S05]  /*2ca0*/  FADD.FTZ R6, R3, R4 ;  /* 0x0000000403067221 */ /* 0x005fca0000010000 */
[----:B------:R0:W2:Y:S02]  /*2cb0*/  SHFL.BFLY PT, R5, R6, 0x1, 0x1f ;  /* 0x0c201f0006057f89 */ /* 0x0000a400000e0000 */
.L_x_167:
[----:B--2---:R-:W-:Y:S02]  /*2cc0*/  FADD.FTZ R0, R5, R6 ;  /* 0x0000000605007221 */ /* 0x004fe40000010000 */
.L_x_22:
[----:B------:R-:W-:Y:S05]  /*2cd0*/  BSYNC B0 ;  /* 0x0000000000007941 */ /* 0x000fea0003800000 */
.L_x_21:
[----:B0-----:R-:W0:Y:S01]  /*2ce0*/  S2R R6, SR_TID.X ;  /* 0x0000000000067919 */ /* 0x001e220000002100 */
[C---:B------:R-:W-:Y:S01]  /*2cf0*/  IADD3 R248, R250.reuse, -c[0x0][0x1d4], RZ ;  /* 0x80007500faf87a10 */ /* 0x040fe20007ffe0ff */
[----:B------:R-:W-:Y:S01]  /*2d00*/  IMAD.MOV.U32 R252, RZ, RZ, -0x800001 ;  /* 0xff7ffffffffc7424 */ /* 0x000fe200078e00ff */
[----:B------:R-:W-:Y:S01]  /*2d10*/  IADD3 R9, R250, -0x1, RZ ;  /* 0xfffffffffa097810 */ /* 0x000fe20007ffe0ff */
[----:B------:R-:W4:Y:S01]  /*2d20*/  S2R R8, SR_CTAID.X ;  /* 0x0000000000087919 */ /* 0x000f220000002500 */
[----:B------:R-:W-:Y:S02]  /*2d30*/  IMNMX R248, RZ, R248, !PT ;  /* 0x000000f8fff87217 */ /* 0x000fe40007800200 */
[----:B0-----:R-:W-:-:S13]  /*2d40*/  ISETP.NE.AND P0, PT, R6, RZ, PT ;  /* 0x000000ff0600720c */ /* 0x001fda0003f05270 */
[----:B------:R-:W-:Y:S05]  /*2d50*/  @P0 BRA `(.L_x_25) ;  /* 0x000000f000000947 */ /* 0x000fea0003800000 */
[----:B----4-:R-:W-:Y:S01]  /*2d60*/  ISETP.NE.U32.AND P0, PT, RZ, c[0x0][0x218], PT ;  /* 0x00008600ff007a0c */ /* 0x010fe20003f05070 */
[----:B------:R-:W-:Y:S02]  /*2d70*/  IMAD.IADD R7, R9, 0x1, -R248 ;  /* 0x0000000109077824 */ /* 0x000fe400078e0af8 */
[----:B------:R-:W-:Y:S01]  /*2d80*/  FMUL.FTZ R252, R0, c[0x0][0x1f0] ;  /* 0x00007c0000fc7a20 */ /* 0x000fe20000410000 */
[----:B------:R-:W-:-:S13]  /*2d90*/  ISETP.NE.AND.EX P0, PT, RZ, c[0x0][0x21c], PT, P0 ;  /* 0x00008700ff007a0c */ /* 0x000fda0003f05300 */
[----:B------:R-:W-:Y:S05]  /*2da0*/  @!P0 BRA `(.L_x_26) ;  /* 0x0000009000008947 */ /* 0x000fea0003800000 */
[----:B------:R-:W4:Y:S01]  /*2db0*/  LDL R3, [R1+0x260] ;  /* 0x0002600001037983 */ /* 0x000f220000100800 */
[----:B------:R-:W-:Y:S02]  /*2dc0*/  IMAD.MOV.U32 R4, RZ, RZ, 0x2 ;  /* 0x00000002ff047424 */ /* 0x000fe400078e00ff */
[----:B----4-:R-:W-:-:S04]  /*2dd0*/  IMAD.IADD R0, R9, 0x1, -R3 ;  /* 0x0000000109007824 */ /* 0x010fc800078e0a03 */
[----:B------:R-:W-:-:S04]  /*2de0*/  IMAD R3, R8, c[0x0][0x220], R0 ;  /* 0x0000880008037a24 */ /* 0x000fc800078e0200 */
[----:B------:R-:W-:-:S04]  /*2df0*/  IMAD R3, R3, c[0x0][0x220], R0 ;  /* 0x0000880003037a24 */ /* 0x000fc800078e0200 */
[----:B------:R-:W-:-:S06]  /*2e00*/  IMAD.WIDE R4, R3, R4, c[0x0][0x218] ;  /* 0x0000860003047625 */ /* 0x000fcc00078e0204 */
[----:B------:R-:W4:Y:S02]  /*2e10*/  LDG.E.U16 R4, [R4.64] ;  /* 0x0000002404047981 */ /* 0x000f24000c1e1500 */
[----:B----4-:R-:W-:-:S05]  /*2e20*/  HADD2.F32 R3, -RZ, R4.H0_H0 ;  /* 0x20000004ff037230 */ /* 0x010fca0000004100 */
[----:B------:R-:W-:-:S05]  /*2e30*/  FADD.FTZ R252, R252, R3 ;  /* 0x00000003fcfc7221 */ /* 0x000fca0000010000 */
.L_x_26:
[----:B------:R0:W-:Y:S02]  /*2e40*/  STS [R7.X4+0x440], R252 ;  /* 0x000440fc07007388 */ /* 0x0001e40000004800 */
.L_x_25:
[----:B----4-:R-:W-:Y:S02]  /*2e50*/  WARPSYNC 0xffffffff ;  /* 0xffffffff00007948 */ /* 0x010fe40003800000 */
[----:B------:R-:W-:Y:S06]  /*2e60*/  BAR.SYNC.DEFER_BLOCKING 0x0 ;  /* 0x0000000000007b1d */ /* 0x000fec0000010000 */
[----:B------:R-:W-:Y:S02]  /*2e70*/  ULDC UR4, c[0x0][0x1ec] ;  /* 0x00007b0000047ab9 */ /* 0x000fe40000000800 */
[----:B------:R-:W-:-:S06]  /*2e80*/  UISETP.NE.AND UP0, UPT, URZ, UR4, UPT ;  /* 0x000000043f00728c */ /* 0x000fcc000bf05270 */
[----:B------:R-:W-:Y:S01]  /*2e90*/  PLOP3.LUT P2, PT, PT, PT, UP0, 0x80, 0x0 ;  /* 0x000000000000781c */ /* 0x000fe20003f4f008 */
[----:B------:R-:W4:Y:S04]  /*2ea0*/  LDS.128 R20, [0x40] ;  /* 0x00004000ff147984 */ /* 0x000f280000000c00 */
[----:B------:R-:W5:Y:S04]  /*2eb0*/  LDS.128 R16, [0x50] ;  /* 0x00005000ff107984 */ /* 0x000f680000000c00 */
[----:B------:R-:W0:Y:S04]  /*2ec0*/  LDS.128 R12, [0x60] ;  /* 0x00006000ff0c7984 */ /* 0x000e280000000c00 */
[----:B----4-:R-:W-:Y:S04]  /*2ed0*/  STL.64 [R1+0x250], R20 ;  /* 0x0002501401007387 */ /* 0x010fe80000100a00 */
[----:B------:R-:W-:Y:S04]  /*2ee0*/  STL.64 [R1+0x258], R22 ;  /* 0x0002581601007387 */ /* 0x000fe80000100a00 */
[----:B------:R-:W4:Y:S04]  /*2ef0*/  LDS.128 R20, [0x70] ;  /* 0x00007000ff147984 */ /* 0x000f280000000c00 */
[----:B-----5:R-:W-:Y:S04]  /*2f00*/  STL.64 [R1+0x240], R16 ;  /* 0x0002401001007387 */ /* 0x020fe80000100a00 */
[----:B------:R-:W-:Y:S04]  /*2f10*/  STL.64 [R1+0x248], R18 ;  /* 0x0002481201007387 */ /* 0x000fe80000100a00 */
[----:B------:R-:W5:Y:S04]  /*2f20*/  LDS.128 R16, [0x80] ;  /* 0x00008000ff107984 */ /* 0x000f680000000c00 */
[----:B0-----:R-:W-:Y:S04]  /*2f30*/  STL.64 [R1+0x230], R12 ;  /* 0x0002300c01007387 */ /* 0x001fe80000100a00 */
[----:B------:R-:W-:Y:S04]  /*2f40*/  STL.64 [R1+0x238], R14 ;  /* 0x0002380e01007387 */ /* 0x000fe80000100a00 */
        /* <DEDUP_REMOVED lines=64> */
[----:B----4-:R4:W-:Y:S04]  /*3350*/  STL.64 [R1+0xd0], R20 ;  /* 0x0000d01401007387 */ /* 0x0109e80000100a00 */
[----:B------:R4:W-:Y:S04]  /*3360*/  STL.64 [R1+0xd8], R22 ;  /* 0x0000d81601007387 */ /* 0x0009e80000100a00 */
[----:B-----5:R4:W-:Y:S04]  /*3370*/  STL.64 [R1+0xc0], R16 ;  /* 0x0000c01001007387 */ /* 0x0209e80000100a00 */
[----:B------:R4:W-:Y:S04]  /*3380*/  STL.64 [R1+0xc8], R18 ;  /* 0x0000c81201007387 */ /* 0x0009e80000100a00 */
[----:B0-----:R4:W-:Y:S04]  /*3390*/  STL.64 [R1+0xb0], R12 ;  /* 0x0000b00c01007387 */ /* 0x0019e80000100a00 */
[----:B------:R4:W-:Y:S01]  /*33a0*/  STL.64 [R1+0xb8], R14 ;  /* 0x0000b80e01007387 */ /* 0x0009e20000100a00 */
[----:B------:R-:W-:Y:S05]  /*33b0*/  @P2 BRA `(.L_x_27) ;  /* 0x000002c000002947 */ /* 0x000fea0003800000 */
[----:B----4-:R-:W0:Y:S04]  /*33c0*/  LDS.128 R20, [0x240] ;  /* 0x00024000ff147984 */ /* 0x010e280000000c00 */
[----:B------:R-:W4:Y:S04]  /*33d0*/  LDS.128 R16, [0x250] ;  /* 0x00025000ff107984 */ /* 0x000f280000000c00 */
[----:B------:R-:W5:Y:S04]  /*33e0*/  LDS.128 R12, [0x260] ;  /* 0x00026000ff0c7984 */ /* 0x000f680000000c00 */
[----:B------:R-:W-:Y:S04]  /*33f0*/  LDS.128 R244, [0x2a0] ;  /* 0x0002a000fff47984 */ /* 0x000fe80000000c00 */
[----:B------:R-:W-:Y:S04]  /*3400*/  LDS.128 R240, [0x2b0] ;  /* 0x0002b000fff07984 */ /* 0x000fe80000000c00 */
[----:B------:R-:W-:Y:S04]  /*3410*/  LDS.128 R236, [0x2c0] ;  /* 0x0002c000ffec7984 */ /* 0x000fe80000000c00 */
[----:B------:R-:W-:Y:S04]  /*3420*/  LDS.128 R232, [0x2d0] ;  /* 0x0002d000ffe87984 */ /* 0x000fe80000000c00 */
[----:B---3--:R-:W-:Y:S04]  /*3430*/  LDS.128 R24, [0x300] ;  /* 0x00030000ff187984 */ /* 0x008fe80000000c00 */
[----:B------:R-:W-:Y:S04]  /*3440*/  LDS.128 R28, [0x310] ;  /* 0x00031000ff1c7984 */ /* 0x000fe80000000c00 */
[----:B--2---:R-:W-:Y:S04]  /*3450*/  LDS.128 R32, [0x320] ;  /* 0x00032000ff207984 */ /* 0x004fe80000000c00 */
[----:B0-----:R-:W-:Y:S04]  /*3460*/  STL.64 [R1+0x50], R20 ;  /* 0x0000501401007387 */ /* 0x001fe80000100a00 */
[----:B------:R-:W-:Y:S04]  /*3470*/  STL.64 [R1+0x58], R22 ;  /* 0x0000581601007387 */ /* 0x000fe80000100a00 */
[----:B------:R-:W0:Y:S04]  /*3480*/  LDS.128 R20, [0x270] ;  /* 0x00027000ff147984 */ /* 0x000e280000000c00 */
[----:B----4-:R-:W-:Y:S04]  /*3490*/  STL.64 [R1+0x40], R16 ;  /* 0x0000401001007387 */ /* 0x010fe80000100a00 */
[----:B------:R-:W-:Y:S04]  /*34a0*/  STL.64 [R1+0x48], R18 ;  /* 0x0000481201007387 */ /* 0x000fe80000100a00 */
[----:B------:R-:W2:Y:S04]  /*34b0*/  LDS.128 R16, [0x280] ;  /* 0x00028000ff107984 */ /* 0x000ea80000000c00 */
[----:B-----5:R-:W-:Y:S04]  /*34c0*/  STL.64 [R1+0x30], R12 ;  /* 0x0000300c01007387 */ /* 0x020fe80000100a00 */
[----:B------:R-:W-:Y:S04]  /*34d0*/  STL.64 [R1+0x38], R14 ;  /* 0x0000380e01007387 */ /* 0x000fe80000100a00 */
[----:B------:R-:W3:Y:S04]  /*34e0*/  LDS.128 R12, [0x290] ;  /* 0x00029000ff0c7984 */ /* 0x000ee80000000c00 */
[----:B------:R-:W4:Y:S04]  /*34f0*/  LDS.128 R36, [0x330] ;  /* 0x00033000ff247984 */ /* 0x000f280000000c00 */
[----:B-1----:R-:W1:Y:S04]  /*3500*/  LDS.128 R40, [0x340] ;  /* 0x00034000ff287984 */ /* 0x002e680000000c00 */
[----:B------:R-:W1:Y:S04]  /*3510*/  LDS.128 R44, [0x350] ;  /* 0x00035000ff2c7984 */ /* 0x000e680000000c00 */
[----:B0-----:R0:W-:Y:S04]  /*3520*/  STL.64 [R1+0x20], R20 ;  /* 0x0000201401007387 */ /* 0x0011e80000100a00 */
[----:B------:R0:W-:Y:S04]  /*3530*/  STL.64 [R1+0x28], R22 ;  /* 0x0000281601007387 */ /* 0x0001e80000100a00 */
[----:B------:R-:W0:Y:S04]  /*3540*/  LDS.128 R20, [0x2f0] ;  /* 0x0002f000ff147984 */ /* 0x000e280000000c00 */
[----:B--2---:R2:W-:Y:S04]  /*3550*/  STL.64 [R1+0x10], R16 ;  /* 0x0000101001007387 */ /* 0x0045e80000100a00 */
[----:B------:R2:W-:Y:S04]  /*3560*/  STL.64 [R1+0x18], R18 ;  /* 0x0000181201007387 */ /* 0x0005e80000100a00 */
[----:B------:R-:W0:Y:S04]  /*3570*/  LDS.128 R16, [0x2e0] ;  /* 0x0002e000ff107984 */ /* 0x000e280000000c00 */
        /* <DEDUP_REMOVED lines=14> */
[----:B---3--:R2:W-:Y:S04]  /*3660*/  STL.64 [R1], R12 ;  /* 0x0000000c01007387 */ /* 0x0085e80000100a00 */
[----:B------:R2:W-:Y:S02]  /*3670*/  STL.64 [R1+0x8], R14 ;  /* 0x0000080e01007387 */ /* 0x0005e40000100a00 */
.L_x_27:
[----:B-1--4-:R-:W1:Y:S01]  /*3680*/  LDS.128 R108, [0x1f0] ;  /* 0x0001f000ff6c7984 */ /* 0x012e620000000c00 */
[--C-:B------:R-:W-:Y:S01]  /*3690*/  IADD3 R0, R9, 0x1f, -R248.reuse ;  /* 0x0000001f09007810 */ /* 0x100fe20007ffe8f8 */
[----:B------:R-:W-:Y:S01]  /*36a0*/  IMAD.IADD R6, R6, 0x1, R248 ;  /* 0x0000000106067824 */ /* 0x000fe200078e02f8 */
[----:B------:R-:W-:Y:S01]  /*36b0*/  BSSY B0, `(.L_x_28) ;  /* 0x0000700000007945 */ /* 0x000fe20003800000 */
[----:B--2---:R-:W2:Y:S01]  /*36c0*/  LDS.128 R12, [0x200] ;  /* 0x00020000ff0c7984 */ /* 0x004ea20000000c00 */
[----:B------:R-:W-:-:S03]  /*36d0*/  SHF.R.S32.HI R3, RZ, 0x1f, R0 ;  /* 0x0000001fff037819 */ /* 0x000fc60000011400 */
[----:B------:R-:W4:Y:S01]  /*36e0*/  LDS.128 R112, [0x210] ;  /* 0x00021000ff707984 */ /* 0x000f220000000c00 */
[----:B------:R-:W-:-:S04]  /*36f0*/  LEA.HI R0, R3, R0, RZ, 0x5 ;  /* 0x0000000003007211 */ /* 0x000fc800078f28ff */
[----:B------:R-:W-:-:S05]  /*3700*/  LOP3.LUT R0, R0, 0xffffffe0, RZ, 0xc0, !PT ;  /* 0xffffffe000007812 */ /* 0x000fca00078ec0ff */
[----:B------:R-:W-:Y:S02]  /*3710*/  IMAD.IADD R4, R0, 0x1, R248 ;  /* 0x0000000100047824 */ /* 0x000fe400078e02f8 */
[----:B------:R-:W-:-:S03]  /*3720*/  IMAD R0, R105, c[0x0][0x1d0], R8 ;  /* 0x0000740069007a24 */ /* 0x000fc600078e0208 */
[----:B------:R-:W-:Y:S01]  /*3730*/  ISETP.GE.AND P0, PT, R6, R4, PT ;  /* 0x000000040600720c */ /* 0x000fe20003f06270 */
[----:B------:R-:W-:Y:S01]  /*3740*/  IMAD R0, R0, 0xc0, RZ ;  /* 0x000000c000007824 */ /* 0x000fe200078e02ff */
[----:B-1----:R-:W-:Y:S04]  /*3750*/  STL.64 [R1+0xa0], R108 ;  /* 0x0000a06c01007387 */ /* 0x002fe80000100a00 */
[----:B------:R-:W-:Y:S04]  /*3760*/  STL.64 [R1+0xa8], R110 ;  /* 0x0000a86e01007387 */ /* 0x000fe80000100a00 */
[----:B------:R-:W1:Y:S04]  /*3770*/  LDS.128 R108, [0x220] ;  /* 0x00022000ff6c7984 */ /* 0x000e680000000c00 */
[----:B--2---:R-:W-:Y:S04]  /*3780*/  STL.64 [R1+0x90], R12 ;  /* 0x0000900c01007387 */ /* 0x004fe80000100a00 */
[----:B------:R-:W-:Y:S04]  /*3790*/  STL.64 [R1+0x98], R14 ;  /* 0x0000980e01007387 */ /* 0x000fe80000100a00 */
[----:B------:R-:W2:Y:S04]  /*37a0*/  LDS.128 R12, [0x230] ;  /* 0x00023000ff0c7984 */ /* 0x000ea80000000c00 */
[----:B----4-:R4:W-:Y:S04]  /*37b0*/  STL.64 [R1+0x80], R112 ;  /* 0x0000807001007387 */ /* 0x0109e80000100a00 */
[----:B------:R4:W-:Y:S04]  /*37c0*/  STL.64 [R1+0x88], R114 ;  /* 0x0000887201007387 */ /* 0x0009e80000100a00 */
[----:B-1----:R4:W-:Y:S04]  /*37d0*/  STL.64 [R1+0x70], R108 ;  /* 0x0000706c01007387 */ /* 0x0029e80000100a00 */
[----:B------:R4:W-:Y:S04]  /*37e0*/  STL.64 [R1+0x78], R110 ;  /* 0x0000786e01007387 */ /* 0x0009e80000100a00 */
[----:B--2---:R4:W-:Y:S04]  /*37f0*/  STL.64 [R1+0x60], R12 ;  /* 0x0000600c01007387 */ /* 0x0049e80000100a00 */
[----:B------:R4:W-:Y:S04]  /*3800*/  STL.64 [R1+0x68], R14 ;  /* 0x0000680e01007387 */ /* 0x0009e80000100a00 */
[----:B------:R4:W-:Y:S01]  /*3810*/  STL [R1+0x264], R4 ;  /* 0x0002640401007387 */ /* 0x0009e20000100800 */
[----:B------:R-:W-:Y:S05]  /*3820*/  @P0 BRA `(.L_x_29) ;  /* 0x00006e8000000947 */ /* 0x000fea0003800000 */
[----:B------:R-:W-:-:S05]  /*3830*/  IABS R3, c[0x0][0x1d4] ;  /* 0x0000750000037a13 */ /* 0x000fca0000000000 */
[----:B------:R-:W-:-:S04]  /*3840*/  IMAD.MOV.U32 R7, RZ, RZ, R3 ;  /* 0x000000ffff077224 */ /* 0x000fc800078e0003 */
[----:B----4-:R-:W1:Y:S08]  /*3850*/  I2F.RP R4, R7 ;  /* 0x0000000700047306 */ /* 0x010e700000209400 */
[----:B-1----:R-:W1:Y:S02]  /*3860*/  MUFU.RCP R4, R4 ;  /* 0x0000000400047308 */ /* 0x002e640000001000 */
[----:B-1----:R-:W-:-:S06]  /*3870*/  IADD3 R4, R4, 0xffffffe, RZ ;  /* 0x0ffffffe04047810 */ /* 0x002fcc0007ffe0ff */
[----:B------:R1:W2:Y:S02]  /*3880*/  F2I.FTZ.U32.TRUNC.NTZ R5, R4 ;  /* 0x0000000400057305 */ /* 0x0002a4000021f000 */
[----:B-1----:R-:W-:Y:S02]  /*3890*/  IMAD.MOV.U32 R4, RZ, RZ, RZ ;  /* 0x000000ffff047224 */ /* 0x002fe400078e00ff */
[----:B--2---:R-:W-:-:S04]  /*38a0*/  IMAD.MOV R3, RZ, RZ, -R5 ;  /* 0x000000ffff037224 */ /* 0x004fc800078e0a05 */
[----:B------:R-:W-:-:S04]  /*38b0*/  IMAD R3, R3, R7, RZ ;  /* 0x0000000703037224 */ /* 0x000fc800078e02ff */
[----:B------:R-:W-:-:S04]  /*38c0*/  IMAD.HI.U32 R5, R5, R3, R4 ;  /* 0x0000000305057227 */ /* 0x000fc800078e0004 */
[----:B------:R-:W-:Y:S01]  /*38d0*/  IMAD R3, R104, c[0x0][0x1d4], RZ ;  /* 0x0000750068037a24 */ /* 0x000fe200078e02ff */
[----:B------:R1:W-:Y:S01]  /*38e0*/  STL [R1+0x268], R5 ;  /* 0x0002680501007387 */ /* 0x0003e20000100800 */
[----:B------:R-:W-:-:S03]  /*38f0*/  IMAD.MOV.U32 R4, RZ, RZ, R6 ;  /* 0x000000ffff047224 */ /* 0x000fc600078e0006 */
[----:B-1----:R-:W-:Y:S02]  /*3900*/  SHF.R.S32.HI R5, RZ, 0x1f, R3 ;  /* 0x0000001fff057819 */ /* 0x002fe40000011403 */
.L_x_96:
[----:B------:R-:W2:Y:S04]  /*3910*/  LDL R10, [R1+0x268] ;  /* 0x00026800010a7983 */ /* 0x000ea80000100800 */
[----:B------:R-:W1:Y:S01]  /*3920*/  S2R R5, SR_CTAID.Y ;  /* 0x0000000000057919 */ /* 0x000e620000002600 */
[----:B------:R-:W-:-:S04]  /*3930*/  ISETP.NE.U32.AND P0, PT, RZ, c[0x0][0x200], PT ;  /* 0x00008000ff007a0c */ /* 0x000fc80003f05070 */
[----:B------:R-:W-:Y:S01]  /*3940*/  ISETP.NE.AND.EX P0, PT, RZ, c[0x0][0x204], PT, P0 ;  /* 0x00008100ff007a0c */ /* 0x000fe20003f05300 */
[----:B-1----:R-:W-:-:S12]  /*3950*/  IMAD R8, R5, c[0x0][0x1d4], RZ ;  /* 0x0000750005087a24 */ /* 0x002fd800078e02ff */
[----:B------:R-:W-:Y:S02]  /*3960*/  @P0 SHF.R.S32.HI R5, RZ, 0x1f, R4 ;  /* 0x0000001fff050819 */ /* 0x000fe40000011404 */
[--C-:B------:R-:W-:Y:S02]  /*3970*/  @P0 SHF.R.S32.HI R7, RZ, 0x1f, R8.reuse ;  /* 0x0000001fff070819 */ /* 0x100fe40000011408 */
[----:B------:R-:W-:-:S04]  /*3980*/  @P0 IADD3 R6, P1, P3, R4, c[0x0][0x200], R8 ;  /* 0x0000800004060a10 */ /* 0x000fc80007b3e008 */
[----:B------:R-:W-:-:S05]  /*3990*/  @P0 IADD3.X R7, R5, c[0x0][0x204], R7, P1, P3 ;  /* 0x0000810005070a10 */ /* 0x000fca0000fe6407 */
[----:B------:R2:W4:Y:S01]  /*39a0*/  @P0 LDG.E.U8 R6, [R6.64] ;  /* 0x0000002406060981 */ /* 0x000522000c1e1100 */
[----:B------:R-:W-:Y:S02]  /*39b0*/  IABS R5, R4 ;  /* 0x0000000400057213 */ /* 0x000fe40000000000 */
[----:B------:R-:W-:Y:S02]  /*39c0*/  IABS R9, c[0x0][0x1d4] ;  /* 0x0000750000097a13 */ /* 0x000fe40000000000 */
[----:B------:R-:W-:Y:S01]  /*39d0*/  ISETP.GE.AND P3, PT, R4, RZ, PT ;  /* 0x000000ff0400720c */ /* 0x000fe20003f66270 */
[----:B------:R-:W1:Y:S01]  /*39e0*/  S2R R229, SR_CTAID.X ;  /* 0x0000000000e57919 */ /* 0x000e620000002500 */
[----:B------:R-:W-:Y:S01]  /*39f0*/  BSSY B1, `(.L_x_30) ;  /* 0x0000044000017945 */ /* 0x000fe20003800000 */
[----:B--2---:R-:W-:-:S04]  /*3a00*/  IMAD.HI.U32 R7, R10, R5, RZ ;  /* 0x000000050a077227 */ /* 0x004fc800078e00ff */
[----:B------:R-:W-:Y:S01]  /*3a10*/  IMAD.MOV R7, RZ, RZ, -R7 ;  /* 0x000000ffff077224 */ /* 0x000fe200078e0a07 */
[----:B------:R-:W-:-:S03]  /*3a20*/  IABS R10, c[0x0][0x1d4] ;  /* 0x00007500000a7a13 */ /* 0x000fc60000000000 */
[----:B------:R-:W-:-:S05]  /*3a30*/  IMAD R5, R9, R7, R5 ;  /* 0x0000000709057224 */ /* 0x000fca00078e0205 */
[----:B------:R-:W-:-:S13]  /*3a40*/  ISETP.GT.U32.AND P1, PT, R10, R5, PT ;  /* 0x000000050a00720c */ /* 0x000fda0003f24070 */
[----:B------:R-:W-:-:S05]  /*3a50*/  @!P1 IMAD.IADD R5, R5, 0x1, -R9 ;  /* 0x0000000105059824 */ /* 0x000fca00078e0a09 */
[----:B------:R-:W-:-:S13]  /*3a60*/  ISETP.GT.U32.AND P1, PT, R10, R5, PT ;  /* 0x000000050a00720c */ /* 0x000fda0003f24070 */
[----:B------:R-:W-:Y:S01]  /*3a70*/  @!P1 IMAD.IADD R5, R5, 0x1, -R9 ;  /* 0x0000000105059824 */ /* 0x000fe200078e0a09 */
[----:B------:R-:W-:-:S03]  /*3a80*/  ISETP.NE.AND P1, PT, RZ, c[0x0][0x1d4], PT ;  /* 0x00007500ff007a0c */ /* 0x000fc60003f25270 */
[----:B------:R-:W-:Y:S01]  /*3a90*/  @!P3 IMAD.MOV R5, RZ, RZ, -R5 ;  /* 0x000000ffff05b224 */ /* 0x000fe200078e0a05 */
[----:B----4-:R-:W-:Y:S02]  /*3aa0*/  ISETP.NE.AND P0, PT, R6, RZ, P0 ;  /* 0x000000ff0600720c */ /* 0x010fe40000705270 */
[----:B------:R-:W-:-:S07]  /*3ab0*/  IADD3 R10, R250, -0x1, RZ ;  /* 0xfffffffffa0a7810 */ /* 0x000fce0007ffe0ff */
[----:B------:R-:W-:-:S04]  /*3ac0*/  @!P1 LOP3.LUT R5, RZ, c[0x0][0x1d4], RZ, 0x33, !PT ;  /* 0x00007500ff059a12 */ /* 0x000fc800078e33ff */
[----:B------:R-:W-:Y:S02]  /*3ad0*/  SHF.R.S32.HI R6, RZ, 0x1f, R5 ;  /* 0x0000001fff067819 */ /* 0x000fe40000011405 */
[----:B------:R-:W-:-:S04]  /*3ae0*/  IADD3 R7, P1, R5, R8, RZ ;  /* 0x0000000805077210 */ /* 0x000fc80007f3e0ff */
[----:B------:R-:W-:Y:S02]  /*3af0*/  LEA.HI.X.SX32 R8, R8, R6, 0x1, P1 ;  /* 0x0000000608087211 */ /* 0x000fe400008f0eff */
[----:B------:R-:W-:Y:S02]  /*3b00*/  ISETP.GE.AND P1, PT, R4, R10, PT ;  /* 0x0000000a0400720c */ /* 0x000fe40003f26270 */
[----:B------:R-:W-:-:S04]  /*3b10*/  LEA R6, P3, R7, c[0x0][0x1a8], 0x2 ;  /* 0x00006a0007067a11 */ /* 0x000fc800078610ff */
[----:B------:R-:W-:-:S07]  /*3b20*/  LEA.HI.X R7, R7, c[0x0][0x1ac], R8, 0x2, P3 ;  /* 0x00006b0007077a11 */ /* 0x000fce00018f1408 */
[----:B---3-5:R-:W-:Y:S05]  /*3b30*/  @P1 BRA `(.L_x_31) ;  /* 0x000002f000001947 */ /* 0x028fea0003800000 */
[----:B-1----:R-:W-:Y:S02]  /*3b40*/  IMAD.MOV.U32 R10, RZ, RZ, c[0x0][0x1d4] ;  /* 0x00007500ff0a7624 */ /* 0x002fe400078e00ff */
[----:B------:R-:W-:Y:S02]  /*3b50*/  IMAD.SHL.U32 R228, R5, 0x8, RZ ;  /* 0x0000000805e47824 */ /* 0x000fe400078e00ff */
[----:B------:R-:W-:-:S05]  /*3b60*/  IMAD R10, R10, 0xc0, RZ ;  /* 0x000000c00a0a7824 */ /* 0x000fca00078e02ff */
[----:B------:R-:W-:-:S13]  /*3b70*/  ISETP.GE.AND P3, PT, R228, R10, PT ;  /* 0x0000000ae400720c */ /* 0x000fda0003f66270 */
[----:B------:R-:W2:Y:S01]  /*3b80*/  @!P3 LDG.E R8, [R6.64] ;  /* 0x000000240608b981 */ /* 0x000ea2000c1e1900 */
[----:B------:R-:W-:Y:S01]  /*3b90*/  @!P3 IMAD R9, R0, c[0x0][0x1d4], RZ ;  /* 0x000075000009ba24 */ /* 0x000fe200078e02ff */
[----:B------:R-:W-:Y:S01]  /*3ba0*/  CS2R R106, SRZ ;  /* 0x00000000006a7805 */ /* 0x000fe2000001ff00 */
[----:B------:R-:W-:Y:S01]  /*3bb0*/  CS2R R104, SRZ ;  /* 0x0000000000687805 */ /* 0x000fe2000001ff00 */
[----:B--2---:R-:W-:-:S04]  /*3bc0*/  @!P3 IMAD R8, R8, c[0x0][0x1d8], RZ ;  /* 0x000076000808ba24 */ /* 0x004fc800078e02ff */
[----:B------:R-:W-:-:S04]  /*3bd0*/  @!P3 IMAD R8, R8, 0xc0, RZ ;  /* 0x000000c00808b824 */ /* 0x000fc800078e02ff */
[----:B------:R-:W-:Y:S01]  /*3be0*/  @!P3 IMAD R10, R8, c[0x0][0x1d4], R228 ;  /* 0x00007500080aba24 */ /* 0x000fe200078e02e4 */
[----:B------:R-:W-:-:S04]  /*3bf0*/  @!P3 SHF.R.S32.HI R8, RZ, 0x1f, R9 ;  /* 0x0000001fff08b819 */ /* 0x000fc80000011409 */
[----:B------:R-:W-:-:S04]  /*3c00*/  @!P3 IADD3 R9, P2, R10, R9, RZ ;  /* 0x000000090a09b210 */ /* 0x000fc80007f5e0ff */
[----:B------:R-:W-:Y:S02]  /*3c10*/  @!P3 LEA.HI.X.SX32 R10, R10, R8, 0x1, P2 ;  /* 0x000000080a0ab211 */ /* 0x000fe400010f0eff */
[----:B------:R-:W-:-:S04]  /*3c20*/  @!P3 LEA R8, P2, R9, c[0x0][0x198], 0x1 ;  /* 0x000066000908ba11 */ /* 0x000fc800078408ff */
[----:B------:R-:W-:-:S05]  /*3c30*/  @!P3 LEA.HI.X R9, R9, c[0x0][0x19c], R10, 0x1, P2 ;  /* 0x000067000909ba11 */ /* 0x000fca00010f0c0a */
[----:B------:R1:W5:Y:S01]  /*3c40*/  @!P3 LDG.E.128 R104, [R8.64] ;  /* 0x000000240868b981 */ /* 0x000362000c1e1d00 */
[----:B------:R-:W-:Y:S02]  /*3c50*/  ULDC UR4, c[0x0][0x1ec] ;  /* 0x00007b0000047ab9 */ /* 0x000fe40000000800 */
[----:B------:R-:W-:-:S06]  /*3c60*/  UISETP.NE.AND UP0, UPT, URZ, UR4, UPT ;  /* 0x000000043f00728c */ /* 0x000fcc000bf05270 */
[----:B------:R-:W-:-:S13]  /*3c70*/  PLOP3.LUT P2, PT, PT, PT, UP0, 0x80, 0x0 ;  /* 0x000000000000781c */ /* 0x000fda0003f4f008 */
[----:B------:R-:W-:Y:S05]  /*3c80*/  @P2 BRA `(.L_x_31) ;  /* 0x000001a000002947 */ /* 0x000fea0003800000 */
[----:B-1----:R1:W-:Y:S01]  /*3c90*/  STL [R1+0x270], R0 ;  /* 0x0002700001007387 */ /* 0x0023e20000100800 */
[----:B------:R-:W-:-:S03]  /*3ca0*/  ISETP.NE.AND P5, PT, R2, RZ, PT ;  /* 0x000000ff0200720c */ /* 0x000fc60003fa5270 */
[----:B------:R-:W2:Y:S04]  /*3cb0*/  LDL R249, [R1+0x54] ;  /* 0x0000540001f97983 */ /* 0x000ea80000100800 */
[----:B------:R-:W4:Y:S04]  /*3cc0*/  LDL R230, [R1+0x58] ;  /* 0x0000580001e67983 */ /* 0x000f280000100800 */
[----:B-1-3--:R-:W3:Y:S02]  /*3cd0*/  LDL R0, [R1+0x50] ;  /* 0x0000500001007983 */ /* 0x00aee40000100800 */
[----:B------:R-:W-:-:S02]  /*3ce0*/  @P5 IMAD R8, R251, c[0x0][0x1d8], R229 ;  /* 0x00007600fb085a24 */ /* 0x000fc400078e02e5 */
[----:B------:R-:W-:Y:S01]  /*3cf0*/  @P5 IMAD.MOV.U32 R9, RZ, RZ, 0x2 ;  /* 0x00000002ff095424 */ /* 0x000fe200078e00ff */
[----:B------:R-:W4:Y:S01]  /*3d00*/  LDL R231, [R1+0x5c] ;  /* 0x00005c0001e77983 */ /* 0x000f220000100800 */
[----:B------:R-:W-:-:S04]  /*3d10*/  @P5 IMAD R8, R8, 0xc0, RZ ;  /* 0x000000c008085824 */ /* 0x000fc800078e02ff */
[----:B------:R-:W-:-:S06]  /*3d20*/  @P5 IMAD.WIDE R8, R8, R9, c[0x0][0x230] ;  /* 0x00008c0008085625 */ /* 0x000fcc00078e0209 */
[----:B------:R-:W4:Y:S01]  /*3d30*/  @P5 LDG.E.128 R8, [R8.64] ;  /* 0x0000002408085981 */ /* 0x000f22000c1e1d00 */
[----:B---3-5:R-:W-:-:S03]  /*3d40*/  HFMA2.MMA R104, R104, 1, 1, R0 ;  /* 0x3c003c0068687835 */ /* 0x028fc60000000000 */
[----:B------:R1:W5:Y:S01]  /*3d50*/  LDL.LU R0, [R1+0x270] ;  /* 0x0002700001007983 */ /* 0x0003620000300800 */
[----:B--2---:R-:W-:Y:S01]  /*3d60*/  HADD2 R105, R105, R249 ;  /* 0x000000f969697230 */ /* 0x004fe20000000000 */
[----:B----4-:R-:W-:Y:S01]  /*3d70*/  HFMA2.MMA R106, R106, 1, 1, R230 ;  /* 0x3c003c006a6a7835 */ /* 0x010fe200000000e6 */
[----:B------:R-:W-:Y:S01]  /*3d80*/  SHF.R.S32.HI R230, RZ, 0x1f, R3 ;  /* 0x0000001fffe67819 */ /* 0x000fe20000011403 */
[----:B------:R-:W-:-:S03]  /*3d90*/  HADD2 R107, R107, R231 ;  /* 0x000000e76b6b7230 */ /* 0x000fc60000000000 */
[----:B------:R-:W-:Y:S01]  /*3da0*/  @P5 HFMA2.MMA R105, R105, R9, -RZ ;  /* 0x0000000969695235 */ /* 0x000fe200001000ff */
[----:B------:R-:W-:-:S04]  /*3db0*/  @!P3 IADD3 R9, P4, R3, R228, RZ ;  /* 0x000000e40309b210 */ /* 0x000fc80007f9e0ff */
[----:B------:R-:W-:Y:S02]  /*3dc0*/  @P5 HMUL2 R106, R106, R10 ;  /* 0x0000000a6a6a5232 */ /* 0x000fe40000000000 */
[----:B------:R-:W-:Y:S01]  /*3dd0*/  @P5 HMUL2 R104, R104, R8 ;  /* 0x0000000868685232 */ /* 0x000fe20000000000 */
[----:B------:R-:W-:Y:S02]  /*3de0*/  @!P3 LEA.HI.X.SX32 R10, R228, R230, 0x1, P4 ;  /* 0x000000e6e40ab211 */ /* 0x000fe400020f0eff */
[----:B------:R-:W-:Y:S01]  /*3df0*/  @!P3 LEA R8, P4, R9, c[0x0][0x198], 0x1 ;  /* 0x000066000908ba11 */ /* 0x000fe200078808ff */
[----:B------:R-:W-:-:S03]  /*3e00*/  @P5 HFMA2.MMA R107, R107, R11, -RZ ;  /* 0x0000000b6b6b5235 */ /* 0x000fc600001000ff */
[----:B------:R-:W-:-:S05]  /*3e10*/  @!P3 LEA.HI.X R9, R9, c[0x0][0x19c], R10, 0x1, P4 ;  /* 0x000067000909ba11 */ /* 0x000fca00020f0c0a */
[----:B------:R1:W-:Y:S04]  /*3e20*/  @!P3 STG.E.128 [R8.64], R104 ;  /* 0x000000680800b986 */ /* 0x0003e8000c101d24 */
.L_x_31:
[----:B-1----:R-:W-:Y:S05]  /*3e30*/  BSYNC B1 ;  /* 0x0000000000017941 */ /* 0x002fea0003800000 */
.L_x_30:
[----:B------:R-:W-:Y:S01]  /*3e40*/  IMAD.MOV.U32 R9, RZ, RZ, 0xc0 ;  /* 0x000000c0ff097424 */ /* 0x000fe200078e00ff */
[----:B------:R-:W-:Y:S01]  /*3e50*/  BSSY B1, `(.L_x_32) ;  /* 0x0000032000017945 */ /* 0x000fe20003800000 */
[----:B------:R-:W-:Y:S02]  /*3e60*/  IMAD R8, R251, c[0x0][0x1d8], R229 ;  /* 0x00007600fb087a24 */ /* 0x000fe400078e02e5 */
[----:B------:R-:W-:Y:S02]  /*3e70*/  IMAD.MOV.U32 R10, RZ, RZ, 0x2 ;  /* 0x00000002ff0a7424 */ /* 0x000fe400078e00ff */
[----:B------:R-:W-:-:S04]  /*3e80*/  IMAD R8, R8, R9, 0x8 ;  /* 0x0000000808087424 */ /* 0x000fc800078e0209 */
[----:B------:R-:W-:Y:S01]  /*3e90*/  IMAD.WIDE R8, R8, R10, c[0x0][0x230] ;  /* 0x00008c0008087625 */ /* 0x000fe200078e020a */
[----:B------:R-:W-:Y:S05]  /*3ea0*/  @P1 BRA `(.L_x_33) ;  /* 0x000002c000001947 */ /* 0x000fea0003800000 */
[----:B------:R-:W-:Y:S01]  /*3eb0*/  IADD3 R10, R5, c[0x0][0x1d4], RZ ;  /* 0x00007500050a7a10 */ /* 0x000fe20007ffe0ff */
[----:B------:R-:W-:-:S04]  /*3ec0*/  IMAD.MOV.U32 R11, RZ, RZ, c[0x0][0x1d4] ;  /* 0x00007500ff0b7624 */ /* 0x000fc800078e00ff */
[----:B------:R-:W-:Y:S02]  /*3ed0*/  IMAD R11, R11, 0xc0, RZ ;  /* 0x000000c00b0b7824 */ /* 0x000fe400078e02ff */
[----:B------:R-:W-:-:S05]  /*3ee0*/  IMAD.SHL.U32 R249, R10, 0x8, RZ ;  /* 0x000000080af97824 */ /* 0x000fca00078e00ff */
[----:B------:R-:W-:-:S13]  /*3ef0*/  ISETP.GE.AND P3, PT, R249, R11, PT ;  /* 0x0000000bf900720c */ /* 0x000fda0003f66270 */
[----:B------:R-:W2:Y:S01]  /*3f00*/  @!P3 LDG.E R10, [R6.64] ;  /* 0x00000024060ab981 */ /* 0x000ea2000c1e1900 */
[----:B------:R-:W-:Y:S01]  /*3f10*/  CS2R R110, SRZ ;  /* 0x00000000006e7805 */ /* 0x000fe2000001ff00 */
[----:B--2---:R-:W-:-:S04]  /*3f20*/  @!P3 IMAD R10, R10, c[0x0][0x1d8], RZ ;  /* 0x000076000a0aba24 */ /* 0x004fc800078e02ff */
[----:B------:R-:W-:-:S04]  /*3f30*/  @!P3 IMAD R10, R10, 0xc0, RZ ;  /* 0x000000c00a0ab824 */ /* 0x000fc800078e02ff */
[----:B------:R-:W-:Y:S02]  /*3f40*/  @!P3 IMAD R11, R10, c[0x0][0x1d4], R249 ;  /* 0x000075000a0bba24 */ /* 0x000fe400078e02f9 */
[----:B-----5:R-:W-:-:S03]  /*3f50*/  @!P3 IMAD R10, R0, c[0x0][0x1d4], RZ ;  /* 0x00007500000aba24 */ /* 0x020fc600078e02ff */
[----:B------:R-:W-:Y:S02]  /*3f60*/  @!P3 SHF.R.S32.HI R108, RZ, 0x1f, R11 ;  /* 0x0000001fff6cb819 */ /* 0x000fe4000001140b */
[----:B------:R-:W-:-:S04]  /*3f70*/  @!P3 IADD3 R11, P2, R10, R11, RZ ;  /* 0x0000000b0a0bb210 */ /* 0x000fc80007f5e0ff */
[----:B------:R-:W-:Y:S02]  /*3f80*/  @!P3 LEA.HI.X.SX32 R108, R10, R108, 0x1, P2 ;  /* 0x0000006c0a6cb211 */ /* 0x000fe400010f0eff */
[----:B------:R-:W-:-:S04]  /*3f90*/  @!P3 LEA R10, P2, R11, c[0x0][0x198], 0x1 ;  /* 0x000066000b0aba11 */ /* 0x000fc800078408ff */
[----:B------:R-:W-:Y:S02]  /*3fa0*/  @!P3 LEA.HI.X R11, R11, c[0x0][0x19c], R108, 0x1, P2 ;  /* 0x000067000b0bba11 */ /* 0x000fe400010f0c6c */
[----:B------:R-:W-:-:S06]  /*3fb0*/  CS2R R108, SRZ ;  /* 0x00000000006c7805 */ /* 0x000fcc000001ff00 */
[----:B------:R1:W5:Y:S01]  /*3fc0*/  @!P3 LDG.E.128 R108, [R10.64] ;  /* 0x000000240a6cb981 */ /* 0x000362000c1e1d00 */
[----:B------:R-:W-:Y:S02]  /*3fd0*/  ULDC UR4, c[0x0][0x1ec] ;  /* 0x00007b0000047ab9 */ /* 0x000fe40000000800 */
[----:B------:R-:W-:-:S06]  /*3fe0*/  UISETP.NE.AND UP0, UPT, URZ, UR4, UPT ;  /* 0x000000043f00728c */ /* 0x000fcc000bf05270 */
[----:B------:R-:W-:-:S13]  /*3ff0*/  PLOP3.LUT P2, PT, PT, PT, UP0, 0x80, 0x0 ;  /* 0x000000000000781c */ /* 0x000fda0003f4f008 */
[----:B------:R-:W-:Y:S05]  /*4000*/  @P2 BRA `(.L_x_33) ;  /* 0x0000016000002947 */ /* 0x000fea0003800000 */
[----:B-1----:R-:W-:Y:S01]  /*4010*/  ISETP.NE.AND P5, PT, R2, RZ, PT ;  /* 0x000000ff0200720c */ /* 0x002fe20003fa5270 */
[----:B------:R1:W-:Y:S04]  /*4020*/  STL [R1+0x270], R0 ;  /* 0x0002700001007387 */ /* 0x0003e80000100800 */
[----:B------:R-:W2:Y:S04]  /*4030*/  LDL R10, [R1+0x44] ;  /* 0x00004400010a7983 */ /* 0x000ea80000100800 */
[----:B------:R-:W4:Y:S04]  /*4040*/  LDL R11, [R1+0x48] ;  /* 0x00004800010b7983 */ /* 0x000f280000100800 */
[----:B-1-3--:R-:W3:Y:S04]  /*4050*/  LDL R0, [R1+0x40] ;  /* 0x0000400001007983 */ /* 0x00aee80000100800 */
[----:B------:R-:W2:Y:S01]  /*4060*/  @P5 LDG.E.128 R228, [R8.64] ;  /* 0x0000002408e45981 */ /* 0x000ea2000c1e1d00 */
[----:B---3-5:R-:W-:-:S03]  /*4070*/  HADD2 R108, R108, R0 ;  /* 0x000000006c6c7230 */ /* 0x028fc60000000000 */
[----:B------:R1:W5:Y:S01]  /*4080*/  LDL.LU R0, [R1+0x270] ;  /* 0x0002700001007983 */ /* 0x0003620000300800 */
[----:B--2---:R-:W-:-:S03]  /*4090*/  @P5 HMUL2 R108, R108, R228 ;  /* 0x000000e46c6c5232 */ /* 0x004fc60000000000 */
[----:B------:R-:W2:Y:S01]  /*40a0*/  LDL R228, [R1+0x4c] ;  /* 0x00004c0001e47983 */ /* 0x000ea20000100800 */
[----:B------:R-:W-:Y:S01]  /*40b0*/  HFMA2.MMA R109, R109, 1, 1, R10 ;  /* 0x3c003c006d6d7835 */ /* 0x000fe2000000000a */
[----:B----4-:R-:W-:Y:S01]  /*40c0*/  HADD2 R110, R110, R11 ;  /* 0x0000000b6e6e7230 */ /* 0x010fe20000000000 */
[----:B------:R-:W-:Y:S02]  /*40d0*/  SHF.R.S32.HI R10, RZ, 0x1f, R3 ;  /* 0x0000001fff0a7819 */ /* 0x000fe40000011403 */
[----:B------:R-:W-:Y:S02]  /*40e0*/  @!P3 IADD3 R11, P4, R3, R249, RZ ;  /* 0x000000f9030bb210 */ /* 0x000fe40007f9e0ff */
[----:B------:R-:W-:Y:S01]  /*40f0*/  @P5 HFMA2.MMA R109, R109, R229, -RZ ;  /* 0x000000e56d6d5235 */ /* 0x000fe200001000ff */
[----:B------:R-:W-:Y:S02]  /*4100*/  @P5 HMUL2 R110, R110, R230 ;  /* 0x000000e66e6e5232 */ /* 0x000fe40000000000 */
[----:B--2---:R-:W-:Y:S01]  /*4110*/  HADD2 R111, R111, R228 ;  /* 0x000000e46f6f7230 */ /* 0x004fe20000000000 */
[----:B------:R-:W-:-:S02]  /*4120*/  @!P3 LEA.HI.X.SX32 R228, R249, R10, 0x1, P4 ;  /* 0x0000000af9e4b211 */ /* 0x000fc400020f0eff */
[----:B------:R-:W-:-:S03]  /*4130*/  @!P3 LEA R10, P4, R11, c[0x0][0x198], 0x1 ;  /* 0x000066000b0aba11 */ /* 0x000fc600078808ff */
[----:B------:R-:W-:Y:S01]  /*4140*/  @P5 HFMA2.MMA R111, R111, R231, -RZ ;  /* 0x000000e76f6f5235 */ /* 0x000fe200001000ff */
[----:B------:R-:W-:-:S06]  /*4150*/  @!P3 LEA.HI.X R11, R11, c[0x0][0x19c], R228, 0x1, P4 ;  /* 0x000067000b0bba11 */ /* 0x000fcc00020f0ce4 */
[----:B------:R1:W-:Y:S04]  /*4160*/  @!P3 STG.E.128 [R10.64], R108 ;  /* 0x0000006c0a00b986 */ /* 0x0003e8000c101d24 */
.L_x_33:
[----:B-1----:R-:W-:Y:S05]  /*4170*/  BSYNC B1 ;  /* 0x0000000000017941 */ /* 0x002fea0003800000 */
.L_x_32:
[----:B------:R-:W-:Y:S01]  /*4180*/  BSSY B1, `(.L_x_34) ;  /* 0x000002f000017945 */ /* 0x000fe20003800000 */
[----:B------:R-:W-:Y:S05]  /*4190*/  @P1 BRA `(.L_x_35) ;  /* 0x000002d000001947 */ /* 0x000fea0003800000 */
[----:B------:R-:W-:Y:S02]  /*41a0*/  IMAD.MOV.U32 R10, RZ, RZ, c[0x0][0x1d4] ;  /* 0x00007500ff0a7624 */ /* 0x000fe400078e00ff */
[----:B------:R-:W-:Y:S02]  /*41b0*/  IMAD.MOV.U32 R11, RZ, RZ, c[0x0][0x1d4] ;  /* 0x00007500ff0b7624 */ /* 0x000fe400078e00ff */
[----:B------:R-:W-:Y:S02]  /*41c0*/  IMAD R10, R10, 0x2, R5 ;  /* 0x000000020a0a7824 */ /* 0x000fe400078e0205 */
        /* <DEDUP_REMOVED lines=25> */
[----:B------:R-:W2:Y:S01]  /*4360*/  @P5 LDG.E.128 R228, [R8.64+0x10] ;  /* 0x0000102408e45981 */ /* 0x000ea2000c1e1d00 */
        /* <DEDUP_REMOVED lines=16> */
.L_x_35:
[----:B-1----:R-:W-:Y:S05]  /*4470*/  BSYNC B1 ;  /* 0x0000000000017941 */ /* 0x002fea0003800000 */
.L_x_34:
[----:B------:R-:W-:Y:S01]  /*4480*/  BSSY B1, `(.L_x_36) ;  /* 0x000002f000017945 */ /* 0x000fe20003800000 */
[----:B------:R-:W-:Y:S01]  /*4490*/  IMAD.MOV.U32 R10, RZ, RZ, c[0x0][0x1d4] ;  /* 0x00007500ff0a7624 */ /* 0x000fe200078e00ff */
[----:B------:R-:W-:Y:S05]  /*44a0*/  @P1 BRA `(.L_x_37) ;  /* 0x000002c000001947 */ /* 0x000fea0003800000 */
        /* <DEDUP_REMOVED lines=44> */
.L_x_37:
[----:B-1----:R-:W-:Y:S05]  /*4770*/  BSYNC B1 ;  /* 0x0000000000017941 */ /* 0x002fea0003800000 */
.L_x_36:
        /* <DEDUP_REMOVED lines=47> */
.L_x_39:
[----:B-1----:R-:W-:Y:S05]  /*4a70*/  BSYNC B1 ;  /* 0x0000000000017941 */ /* 0x002fea0003800000 */
.L_x_38:
        /* <DEDUP_REMOVED lines=29> */
[----:B-1-3--:R-:W3:Y:S04]  /*4c50*/  LDL R0, [R1] ;  /* 0x0000000001007983 */ /* 0x00aee80000100800 */
        /* <DEDUP_REMOVED lines=17> */
.L_x_41:
[----:B-1----:R-:W-:Y:S05]  /*4d70*/  BSYNC B1 ;  /* 0x0000000000017941 */ /* 0x002fea0003800000 */
.L_x_40:
        /* <DEDUP_REMOVED lines=25> */
[----:B-1----:R-:W-:-:S13]  /*4f10*/  ISETP.NE.AND P5, PT, R2, RZ, PT ;  /* 0x000000ff0200720c */ /* 0x002fda0003fa5270 */
[----:B------:R-:W2:Y:S01]  /*4f20*/  @P5 LDG.E.128 R228, [R8.64+0x50] ;  /* 0x0000502408e45981 */ /* 0x000ea2000c1e1d00 */
[----:B-----5:R-:W-:Y:S01]  /*4f30*/  HADD2 R124, R124, R244 ;  /* 0x000000f47c7c7230 */ /* 0x020fe20000000000 */
[----:B------:R-:W-:Y:S01]  /*4f40*/  SHF.R.S32.HI R10, RZ, 0x1f, R3 ;  /* 0x0000001fff0a7819 */ /* 0x000fe20000011403 */
[----:B------:R-:W-:Y:S01]  /*4f50*/  HFMA2.MMA R125, R125, 1, 1, R245 ;  /* 0x3c003c007d7d7835 */ /* 0x000fe200000000f5 */
[----:B------:R-:W-:Y:S01]  /*4f60*/  @!P3 IADD3 R11, P4, R3, R249, RZ ;  /* 0x000000f9030bb210 */ /* 0x000fe20007f9e0ff */
[----:B------:R-:W-:Y:S02]  /*4f70*/  HADD2 R127, R127, R247 ;  /* 0x000000f77f7f7230 */ /* 0x000fe40000000000 */
[----:B------:R-:W-:Y:S02]  /*4f80*/  HADD2 R126, R126, R246 ;  /* 0x000000f67e7e7230 */ /* 0x000fe40000000000 */
[----:B--2---:R-:W-:Y:S01]  /*4f90*/  @P5 HMUL2 R124, R124, R228 ;  /* 0x000000e47c7c5232 */ /* 0x004fe20000000000 */
[----:B------:R-:W-:Y:S01]  /*4fa0*/  @!P3 LEA.HI.X.SX32 R228, R249, R10, 0x1, P4 ;  /* 0x0000000af9e4b211 */ /* 0x000fe200020f0eff */
[----:B------:R-:W-:Y:S01]  /*4fb0*/  @P5 HFMA2.MMA R125, R125, R229, -RZ ;  /* 0x000000e57d7d5235 */ /* 0x000fe200001000ff */
[----:B------:R-:W-:Y:S01]  /*4fc0*/  @!P3 LEA R10, P4, R11, c[0x0][0x198], 0x1 ;  /* 0x000066000b0aba11 */ /* 0x000fe200078808ff */
[----:B------:R-:W-:Y:S01]  /*4fd0*/  @P5 HFMA2.MMA R127, R127, R231, -RZ ;  /* 0x000000e77f7f5235 */ /* 0x000fe200001000ff */
[----:B------:R-:W-:-:S02]  /*4fe0*/  @P5 HMUL2 R126, R126, R230 ;  /* 0x000000e67e7e5232 */ /* 0x000fc40000000000 */
[----:B------:R-:W-:-:S05]  /*4ff0*/  @!P3 LEA.HI.X R11, R11, c[0x0][0x19c], R228, 0x1, P4 ;  /* 0x000067000b0bba11 */ /* 0x000fca00020f0ce4 */
[----:B------:R1:W-:Y:S04]  /*5000*/  @!P3 STG.E.128 [R10.64], R124 ;  /* 0x0000007c0a00b986 */ /* 0x0003e8000c101d24 */
.L_x_43:
[----:B-1----:R-:W-:Y:S05]  /*5010*/  BSYNC B1 ;  /* 0x0000000000017941 */ /* 0x002fea0003800000 */
.L_x_42:
        /* <DEDUP_REMOVED lines=41> */
.L_x_45:
[----:B-1----:R-:W-:Y:S05]  /*52b0*/  BSYNC B1 ;  /* 0x0000000000017941 */ /* 0x002fea0003800000 */
.L_x_44:
        /* <DEDUP_REMOVED lines=41> */
.L_x_47:
[----:B-1----:R-:W-:Y:S05]  /*5550*/  BSYNC B1 ;  /* 0x0000000000017941 */ /* 0x002fea0003800000 */
.L_x_46:
        /* <DEDUP_REMOVED lines=41> */
.L_x_49:
[----:B-1----:R-:W-:Y:S05]  /*57f0*/  BSYNC B1 ;  /* 0x0000000000017941 */ /* 0x002fea0003800000 */
.L_x_48:
        /* <DEDUP_REMOVED lines=27> */
[----:B0----5:R-:W-:Y:S01]  /*59b0*/  HADD2 R140, R140, R16 ;  /* 0x000000108c8c7230 */ /* 0x021fe20000000000 */
        /* <DEDUP_REMOVED lines=13> */
.L_x_51:
[----:B-1----:R-:W-:Y:S05]  /*5a90*/  BSYNC B1 ;  /* 0x0000000000017941 */ /* 0x002fea0003800000 */
.L_x_50:
[----:B------:R-:W-:Y:S01]  /*5aa0*/  BSSY B1, `(.L_x_52) ;  /* 0x0000029000017945 */ /* 0x000fe20003800000 */
[----:B------:R-:W-:Y:S05]  /*5ab0*/  @P1 BRA `(.L_x_53) ;  /* 0x0000027000001947 */ /* 0x000fea0003800000 */
[----:B0-----:R-:W-:Y:S02]  /*5ac0*/  IMAD.MOV.U32 R10, RZ, RZ, c[0x0][0x1d4] ;  /* 0x00007500ff0a7624 */ /* 0x001fe400078e00ff */
        /* <DEDUP_REMOVED lines=22> */
[----:B0-----:R-:W-:-:S13]  /*5c30*/  ISETP.NE.AND P5, PT, R2, RZ, PT ;  /* 0x000000ff0200720c */ /* 0x001fda0003fa5270 */
        /* <DEDUP_REMOVED lines=15> */
.L_x_53:
[----:B0-----:R-:W-:Y:S05]  /*5d30*/  BSYNC B1 ;  /* 0x0000000000017941 */ /* 0x001fea0003800000 */
.L_x_52:
        /* <DEDUP_REMOVED lines=27> */
[----:B---3-5:R-:W-:Y:S01]  /*5ef0*/  HADD2 R148, R148, R24 ;  /* 0x0000001894947230 */ /* 0x028fe20000000000 */
        /* <DEDUP_REMOVED lines=13> */
.L_x_55:
[----:B0-----:R-:W-:Y:S05]  /*5fd0*/  BSYNC B1 ;  /* 0x0000000000017941 */ /* 0x001fea0003800000 */
.L_x_54:
        /* <DEDUP_REMOVED lines=41> */
.L_x_57:
[----:B0-----:R-:W-:Y:S05]  /*6270*/  BSYNC B1 ;  /* 0x0000000000017941 */ /* 0x001fea0003800000 */
.L_x_56:
        /* <DEDUP_REMOVED lines=41> */
.L_x_59:
[----:B0-----:R-:W-:Y:S05]  /*6510*/  BSYNC B1 ;  /* 0x0000000000017941 */ /* 0x001fea0003800000 */
.L_x_58:
        /* <DEDUP_REMOVED lines=41> */
.L_x_61:
[----:B0-----:R-:W-:Y:S05]  /*67b0*/  BSYNC B1 ;  /* 0x0000000000017941 */ /* 0x001fea0003800000 */
.L_x_60:
        /* <DEDUP_REMOVED lines=41> */
.L_x_63:
[----:B0-----:R-:W-:Y:S05]  /*6a50*/  BSYNC B1 ;  /* 0x0000000000017941 */ /* 0x001fea0003800000 */
.L_x_62:
        /* <DEDUP_REMOVED lines=41> */
.L_x_65:
[----:B0-----:R-:W-:Y:S05]  /*6cf0*/  BSYNC B1 ;  /* 0x0000000000017941 */ /* 0x001fea0003800000 */
.L_x_64:
        /* <DEDUP_REMOVED lines=41> */
.L_x_67:
[----:B0-----:R-:W-:Y:S05]  /*6f90*/  BSYNC B1 ;  /* 0x0000000000017941 */ /* 0x001fea0003800000 */
.L_x_66:
        /* <DEDUP_REMOVED lines=41> */
.L_x_69:
[----:B0-----:R-:W-:Y:S05]  /*7230*/  BSYNC B1 ;  /* 0x0000000000017941 */ /* 0x001fea0003800000 */
.L_x_68:
        /* <DEDUP_REMOVED lines=41> */
.L_x_71:
[----:B0-----:R-:W-:Y:S05]  /*74d0*/  BSYNC B1 ;  /* 0x0000000000017941 */ /* 0x001fea0003800000 */
.L_x_70:
        /* <DEDUP_REMOVED lines=41> */
.L_x_73:
[----:B0-----:R-:W-:Y:S05]  /*7770*/  BSYNC B1 ;  /* 0x0000000000017941 */ /* 0x001fea0003800000 */
.L_x_72:
        /* <DEDUP_REMOVED lines=41> */
.L_x_75:
[----:B0-----:R-:W-:Y:S05]  /*7a10*/  BSYNC B1 ;  /* 0x0000000000017941 */ /* 0x001fea0003800000 */
.L_x_74:
        /* <DEDUP_REMOVED lines=41> */
.L_x_77:
[----:B0-----:R-:W-:Y:S05]  /*7cb0*/  BSYNC B1 ;  /* 0x0000000000017941 */ /* 0x001fea0003800000 */
.L_x_76:
        /* <DEDUP_REMOVED lines=41> */
.L_x_79:
[----:B0-----:R-:W-:Y:S05]  /*7f50*/  BSYNC B1 ;  /* 0x0000000000017941 */ /* 0x001fea0003800000 */
.L_x_78:
        /* <DEDUP_REMOVED lines=41> */
.L_x_81:
[----:B0-----:R-:W-:Y:S05]  /*81f0*/  BSYNC B1 ;  /* 0x0000000000017941 */ /* 0x001fea0003800000 */
.L_x_80:
        /* <DEDUP_REMOVED lines=41> */
.L_x_83:
[----:B0-----:R-:W-:Y:S05]  /*8490*/  BSYNC B1 ;  /* 0x0000000000017941 */ /* 0x001fea0003800000 */
.L_x_82:
        /* <DEDUP_REMOVED lines=41> */
.L_x_85:
[----:B0-----:R-:W-:Y:S05]  /*8730*/  BSYNC B1 ;  /* 0x0000000000017941 */ /* 0x001fea0003800000 */
.L_x_84:
        /* <DEDUP_REMOVED lines=41> */
.L_x_87:
[----:B0-----:R-:W-:Y:S05]  /*89d0*/  BSYNC B1 ;  /* 0x0000000000017941 */ /* 0x001fea0003800000 */
.L_x_86:
        /* <DEDUP_REMOVED lines=41> */
.L_x_89:
[----:B0-----:R-:W-:Y:S05]  /*8c70*/  BSYNC B1 ;  /* 0x0000000000017941 */ /* 0x001fea0003800000 */
.L_x_88:
        /* <DEDUP_REMOVED lines=41> */
.L_x_91:
[----:B0-----:R-:W-:Y:S05]  /*8f10*/  BSYNC B1 ;  /* 0x0000000000017941 */ /* 0x001fea0003800000 */
.L_x_90:
[----:B------:R-:W-:Y:S01]  /*8f20*/  IMAD.MOV.U32 R10, RZ, RZ, c[0x0][0x1d4] ;  /* 0x00007500ff0a7624 */ /* 0x000fe200078e00ff */
[----:B------:R-:W-:Y:S03]  /*8f30*/  BSSY B1, `(.L_x_92) ;  /* 0x0000028000017945 */ /* 0x000fe60003800000 */
[----:B------:R-:W-:Y:S01]  /*8f40*/  IMAD R5, R10, 0x1f, R5 ;  /* 0x0000001f0a057824 */ /* 0x000fe200078e0205 */
[----:B------:R-:W-:Y:S05]  /*8f50*/  @P1 BRA `(.L_x_93) ;  /* 0x0000025000001947 */ /* 0x000fea0003800000 */
[----:B------:R-:W-:Y:S02]  /*8f60*/  IMAD.MOV.U32 R10, RZ, RZ, c[0x0][0x1d4] ;  /* 0x00007500ff0a7624 */ /* 0x000fe400078e00ff */
[----:B------:R-:W-:Y:S02]  /*8f70*/  IMAD.SHL.U32 R5, R5, 0x8, RZ ;  /* 0x0000000805057824 */ /* 0x000fe400078e00ff */
[----:B------:R-:W-:-:S05]  /*8f80*/  IMAD R10, R10, 0xc0, RZ ;  /* 0x000000c00a0a7824 */ /* 0x000fca00078e02ff */
[----:B------:R-:W-:-:S13]  /*8f90*/  ISETP.GE.AND P3, PT, R5, R10, PT ;  /* 0x0000000a0500720c */ /* 0x000fda0003f66270 */
[----:B------:R-:W2:Y:S01]  /*8fa0*/  @!P3 LDG.E R6, [R6.64] ;  /* 0x000000240606b981 */ /* 0x000ea2000c1e1900 */
[----:B------:R-:W-:Y:S01]  /*8fb0*/  CS2R R226, SRZ ;  /* 0x0000000000e27805 */ /* 0x000fe2000001ff00 */
        /* <DEDUP_REMOVED lines=15> */
[----:B0-----:R-:W-:-:S13]  /*90b0*/  ISETP.NE.AND P5, PT, R2, RZ, PT ;  /* 0x000000ff0200720c */ /* 0x001fda0003fa5270 */
[----:B------:R-:W2:Y:S01]  /*90c0*/  @P5 LDG.E.128 R8, [R8.64+0x1e0] ;  /* 0x0001e02408085981 */ /* 0x000ea2000c1e1d00 */
[----:B------:R-:W-:Y:S01]  /*90d0*/  SHF.R.S32.HI R228, RZ, 0x1f, R3 ;  /* 0x0000001fffe47819 */ /* 0x000fe20000011403 */
[----:B-----5:R-:W-:Y:S01]  /*90e0*/  HFMA2.MMA R225, R225, 1, 1, R101 ;  /* 0x3c003c00e1e17835 */ /* 0x020fe20000000065 */
[----:B------:R-:W-:Y:S01]  /*90f0*/  @!P3 IADD3 R7, P4, R3, R5, RZ ;  /* 0x000000050307b210 */ /* 0x000fe20007f9e0ff */
[----:B------:R-:W-:Y:S02]  /*9100*/  HADD2 R227, R227, R103 ;  /* 0x00000067e3e37230 */ /* 0x000fe40000000000 */
[----:B------:R-:W-:Y:S01]  /*9110*/  HADD2 R224, R224, R100 ;  /* 0x00000064e0e07230 */ /* 0x000fe20000000000 */
[----:B------:R-:W-:Y:S01]  /*9120*/  @!P3 LEA.HI.X.SX32 R5, R5, R228, 0x1, P4 ;  /* 0x000000e40505b211 */ /* 0x000fe200020f0eff */
[----:B------:R-:W-:Y:S01]  /*9130*/  HADD2 R226, R226, R102 ;  /* 0x00000066e2e27230 */ /* 0x000fe20000000000 */
[----:B------:R-:W-:-:S04]  /*9140*/  @!P3 LEA R6, P4, R7, c[0x0][0x198], 0x1 ;  /* 0x000066000706ba11 */ /* 0x000fc800078808ff */
[----:B------:R-:W-:Y:S01]  /*9150*/  @!P3 LEA.HI.X R7, R7, c[0x0][0x19c], R5, 0x1, P4 ;  /* 0x000067000707ba11 */ /* 0x000fe200020f0c05 */
[----:B--2---:R-:W-:Y:S01]  /*9160*/  @P5 HFMA2.MMA R225, R225, R9, -RZ ;  /* 0x00000009e1e15235 */ /* 0x004fe200001000ff */
[----:B------:R-:W-:Y:S01]  /*9170*/  @P5 HMUL2 R224, R224, R8 ;  /* 0x00000008e0e05232 */ /* 0x000fe20000000000 */
[----:B------:R-:W-:Y:S01]  /*9180*/  @P5 HFMA2.MMA R227, R227, R11, -RZ ;  /* 0x0000000be3e35235 */ /* 0x000fe200001000ff */
[----:B------:R-:W-:-:S06]  /*9190*/  @P5 HMUL2 R226, R226, R10 ;  /* 0x0000000ae2e25232 */ /* 0x000fcc0000000000 */
[----:B------:R0:W-:Y:S04]  /*91a0*/  @!P3 STG.E.128 [R6.64], R224 ;  /* 0x000000e00600b986 */ /* 0x0001e8000c101d24 */
.L_x_93:
[----:B0-----:R-:W-:Y:S05]  /*91b0*/  BSYNC B1 ;  /* 0x0000000000017941 */ /* 0x001fea0003800000 */
.L_x_92:
[----:B------:R-:W-:Y:S01]  /*91c0*/  BSSY B1, `(.L_x_94) ;  /* 0x0000149000017945 */ /* 0x000fe20003800000 */
[----:B------:R-:W-:Y:S05]  /*91d0*/  @P1 BRA `(.L_x_95) ;  /* 0x0000147000001947 */ /* 0x000fea0003800000 */
[----:B------:R-:W2:Y:S04]  /*91e0*/  LDL R230, [R1+0x250] ;  /* 0x0002500001e67983 */ /* 0x000ea80000100800 */
[----:B------:R-:W4:Y:S04]  /*91f0*/  LDL R228, [R1+0x240] ;  /* 0x0002400001e47983 */ /* 0x000f280000100800 */
[----:B---3--:R-:W3:Y:S04]  /*9200*/  LDL R229, [R1+0x254] ;  /* 0x0002540001e57983 */ /* 0x008ee80000100800 */
[----:B------:R-:W3:Y:S04]  /*9210*/  LDL R11, [R1+0x244] ;  /* 0x00024400010b7983 */ /* 0x000ee80000100800 */
[----:B------:R-:W3:Y:S04]  /*9220*/  LDL R10, [R1+0x230] ;  /* 0x00023000010a7983 */ /* 0x000ee80000100800 */
[----:B------:R-:W3:Y:S04]  /*9230*/  LDL R7, [R1+0x234] ;  /* 0x0002340001077983 */ /* 0x000ee80000100800 */
[----:B------:R-:W3:Y:S04]  /*9240*/  LDL R9, [R1+0x220] ;  /* 0x0002200001097983 */ /* 0x000ee80000100800 */
[----:B------:R-:W3:Y:S04]  /*9250*/  LDL R8, [R1+0x224] ;  /* 0x0002240001087983 */ /* 0x000ee80000100800 */
[----:B------:R-:W-:Y:S04]  /*9260*/  STL [R1+0x2b4], R30 ;  /* 0x0002b41e01007387 */ /* 0x000fe80000100800 */
        /* <DEDUP_REMOVED lines=14> */
[----:B------:R0:W-:Y:S04]  /*9350*/  STL [R1+0x278], R3 ;  /* 0x0002780301007387 */ /* 0x0001e80000100800 */
[----:B------:R-:W-:Y:S04]  /*9360*/  STL [R1+0x274], R2 ;  /* 0x0002740201007387 */ /* 0x000fe80000100800 */
[----:B-----5:R1:W-:Y:S04]  /*9370*/  STL [R1+0x270], R0 ;  /* 0x0002700001007387 */ /* 0x0203e80000100800 */
[----:B0-----:R-:W3:Y:S04]  /*9380*/  LDL R3, [R1+0x210] ;  /* 0x0002100001037983 */ /* 0x001ee80000100800 */
[----:B------:R-:W3:Y:S04]  /*9390*/  LDL R30, [R1+0x200] ;  /* 0x00020000011e7983 */ /* 0x000ee80000100800 */
[----:B-1----:R-:W3:Y:S04]  /*93a0*/  LDL R0, [R1+0x214] ;  /* 0x0002140001007983 */ /* 0x002ee80000100800 */
[----:B------:R-:W3:Y:S04]  /*93b0*/  LDL R28, [R1+0x1f0] ;  /* 0x0001f000011c7983 */ /* 0x000ee80000100800 */
        /* <DEDUP_REMOVED lines=15> */
[----:B------:R-:W3:Y:S01]  /*94b0*/  LDL R2, [R1+0x154] ;  /* 0x0001540001027983 */ /* 0x000ee20000100800 */
[----:B--2---:R-:W-:-:S03]  /*94c0*/  HMUL2 R6, R230, R104 ;  /* 0x00000068e6067232 */ /* 0x004fc60000000000 */
[----:B------:R-:W2:Y:S03]  /*94d0*/  LDL R230, [R1+0x1c0] ;  /* 0x0001c00001e67983 */ /* 0x000ea60000100800 */
[----:B----4-:R-:W-:Y:S02]  /*94e0*/  HFMA2.MMA R6, R228, R108, R6 ;  /* 0x0000006ce4067235 */ /* 0x010fe40000000006 */
[----:B------:R-:W4:Y:S01]  /*94f0*/  LDL R228, [R1+0x1b0] ;  /* 0x0001b00001e47983 */ /* 0x000f220000100800 */
[----:B---3--:R-:W-:-:S03]  /*9500*/  HFMA2.MMA R5, R229, R105, -RZ ;  /* 0x00000069e5057235 */ /* 0x008fc600001000ff */
[----:B------:R-:W3:Y:S07]  /*9510*/  LDL R229, [R1+0x1c4] ;  /* 0x0001c40001e57983 */ /* 0x000eee0000100800 */
[----:B------:R-:W-:Y:S02]  /*9520*/  HFMA2 R5, R11, R109, R5 ;  /* 0x0000006d0b057231 */ /* 0x000fe40000000005 */
[----:B------:R-:W3:Y:S01]  /*9530*/  LDL R11, [R1+0x160] ;  /* 0x00016000010b7983 */ /* 0x000ee20000100800 */
[----:B------:R-:W-:Y:S01]  /*9540*/  HFMA2.MMA R6, R10, R12, R6 ;  /* 0x0000000c0a067235 */ /* 0x000fe20000000006 */
[----:B------:R-:W-:-:S02]  /*9550*/  HFMA2 R5, R7, R13, R5 ;  /* 0x0000000d07057231 */ /* 0x000fc40000000005 */
[----:B------:R-:W3:Y:S03]  /*9560*/  LDL R7, [R1+0x150] ;  /* 0x0001500001077983 */ /* 0x000ee60000100800 */
[----:B------:R-:W-:Y:S01]  /*9570*/  HFMA2.MMA R6, R9, R112, R6 ;  /* 0x0000007009067235 */ /* 0x000fe20000000006 */
[----:B------:R-:W3:Y:S04]  /*9580*/  LDL R10, [R1+0x164] ;  /* 0x00016400010a7983 */ /* 0x000ee80000100800 */
[----:B------:R-:W3:Y:S01]  /*9590*/  LDL R9, [R1+0x140] ;  /* 0x0001400001097983 */ /* 0x000ee20000100800 */
[----:B------:R-:W-:-:S03]  /*95a0*/  HFMA2 R5, R8, R113, R5 ;  /* 0x0000007108057231 */ /* 0x000fc60000000005 */
[----:B------:R-:W3:Y:S01]  /*95b0*/  LDL R8, [R1+0x144] ;  /* 0x0001440001087983 */ /* 0x000ee20000100800 */
[----:B------:R-:W-:-:S03]  /*95c0*/  HFMA2.MMA R6, R3, R116, R6 ;  /* 0x0000007403067235 */ /* 0x000fc60000000006 */
[----:B------:R-:W3:Y:S01]  /*95d0*/  LDL R3, [R1+0x130] ;  /* 0x0001300001037983 */ /* 0x000ee20000100800 */
[----:B------:R-:W-:-:S03]  /*95e0*/  HFMA2 R5, R0, R117, R5 ;  /* 0x0000007500057231 */ /* 0x000fc60000000005 */
[----:B------:R-:W3:Y:S01]  /*95f0*/  LDL R0, [R1+0x134] ;  /* 0x0001340001007983 */ /* 0x000ee20000100800 */
[----:B------:R-:W-:-:S03]  /*9600*/  HFMA2.MMA R6, R30, R120, R6 ;  /* 0x000000781e067235 */ /* 0x000fc60000000006 */
[----:B------:R0:W5:Y:S03]  /*9610*/  LDL.LU R30, [R1+0x2b4] ;  /* 0x0002b400011e7983 */ /* 0x0001660000300800 */
[----:B------:R-:W-:-:S06]  /*9620*/  HFMA2.MMA R6, R28, R124, R6 ;  /* 0x0000007c1c067235 */ /* 0x000fcc0000000006 */
[----:B------:R-:W-:Y:S01]  /*9630*/  HFMA2.MMA R6, R26, R128, R6 ;  /* 0x000000801a067235 */ /* 0x000fe20000000006 */
[----:B------:R-:W-:Y:S02]  /*9640*/  HFMA2 R5, R29, R121, R5 ;  /* 0x000000791d057231 */ /* 0x000fe40000000005 */
[----:B------:R0:W5:Y:S03]  /*9650*/  LDL.LU R29, [R1+0x2b0] ;  /* 0x0002b000011d7983 */ /* 0x0001660000300800 */
[----:B------:R-:W-:Y:S01]  /*9660*/  HFMA2.MMA R6, R249, R132, R6 ;  /* 0x00000084f9067235 */ /* 0x000fe20000000006 */
[----:B------:R-:W-:Y:S01]  /*9670*/  HFMA2 R5, R27, R125, R5 ;  /* 0x0000007d1b057231 */ /* 0x000fe20000000005 */
[----:B------:R0:W5:Y:S03]  /*9680*/  LDL.LU R28, [R1+0x2ac] ;  /* 0x0002ac00011c7983 */ /* 0x0001660000300800 */
[----:B------:R-:W-:Y:S01]  /*9690*/  HFMA2 R5, R25, R129, R5 ;  /* 0x0000008119057231 */ /* 0x000fe20000000005 */
[----:B------:R0:W5:Y:S03]  /*96a0*/  LDL.LU R27, [R1+0x2a8] ;  /* 0x0002a800011b7983 */ /* 0x0001660000300800 */
[----:B------:R-:W-:Y:S01]  /*96b0*/  HFMA2 R5, R231, R133, R5 ;  /* 0x00000085e7057231 */ /* 0x000fe20000000005 */
[----:B------:R0:W5:Y:S04]  /*96c0*/  LDL.LU R26, [R1+0x2a4] ;  /* 0x0002a400011a7983 */ /* 0x0001680000300800 */
[----:B------:R0:W5:Y:S04]  /*96d0*/  LDL.LU R25, [R1+0x2a0] ;  /* 0x0002a00001197983 */ /* 0x0001680000300800 */
[----:B------:R-:W3:Y:S04]  /*96e0*/  LDL R249, [R1+0xf0] ;  /* 0x0000f00001f97983 */ /* 0x000ee80000100800 */
[----:B------:R-:W3:Y:S01]  /*96f0*/  LDL R231, [R1+0xf4] ;  /* 0x0000f40001e77983 */ /* 0x000ee20000100800 */
[----:B--2---:R-:W-:-:S03]  /*9700*/  HFMA2.MMA R6, R230, R136, R6 ;  /* 0x00000088e6067235 */ /* 0x004fc60000000006 */
[----:B------:R-:W2:Y:S03]  /*9710*/  LDL R230, [R1+0xe0] ;  /* 0x0000e00001e67983 */ /* 0x000ea60000100800 */
[----:B----4-:R-:W-:Y:S02]  /*9720*/  HFMA2.MMA R6, R228, R140, R6 ;  /* 0x0000008ce4067235 */ /* 0x010fe40000000006 */
[----:B------:R-:W4:Y:S01]  /*9730*/  LDL R228, [R1+0xd0] ;  /* 0x0000d00001e47983 */ /* 0x000f220000100800 */
[----:B---3--:R-:W-:-:S03]  /*9740*/  HFMA2 R5, R229, R137, R5 ;  /* 0x00000089e5057231 */ /* 0x008fc60000000005 */
[----:B------:R-:W-:Y:S01]  /*9750*/  HFMA2.MMA R6, R23, R144, R6 ;  /* 0x0000009017067235 */ /* 0x000fe20000000006 */
[----:B------:R-:W3:Y:S01]  /*9760*/  LDL R229, [R1+0xe4] ;  /* 0x0000e40001e57983 */ /* 0x000ee20000100800 */
[----:B------:R-:W-:-:S03]  /*9770*/  HFMA2 R5, R24, R141, R5 ;  /* 0x0000008d18057231 */ /* 0x000fc60000000005 */
[----:B------:R-:W2:Y:S01]  /*9780*/  LDL R24, [R1+0x120] ;  /* 0x0001200001187983 */ /* 0x000ea20000100800 */
[----:B------:R-:W-:Y:S01]  /*9790*/  HFMA2.MMA R6, R21, R148, R6 ;  /* 0x0000009415067235 */ /* 0x000fe20000000006 */
[----:B------:R-:W-:Y:S02]  /*97a0*/  HFMA2 R5, R22, R145, R5 ;  /* 0x0000009116057231 */ /* 0x000fe40000000005 */
[----:B------:R-:W3:Y:S03]  /*97b0*/  LDL R22, [R1+0x110] ;  /* 0x0001100001167983 */ /* 0x000ee60000100800 */
[----:B------:R-:W-:Y:S01]  /*97c0*/  HFMA2.MMA R6, R19, R152, R6 ;  /* 0x0000009813067235 */ /* 0x000fe20000000006 */
[----:B------:R-:W-:Y:S01]  /*97d0*/  HFMA2 R5, R20, R149, R5 ;  /* 0x0000009514057231 */ /* 0x000fe20000000005 */
[----:B------:R-:W4:Y:S04]  /*97e0*/  LDL R23, [R1+0x124] ;  /* 0x0001240001177983 */ /* 0x000f280000100800 */
[----:B------:R-:W-:Y:S01]  /*97f0*/  HFMA2.MMA R6, R17, R156, R6 ;  /* 0x0000009c11067235 */ /* 0x000fe20000000006 */
[----:B------:R-:W4:Y:S01]  /*9800*/  LDL R20, [R1+0x100] ;  /* 0x0001000001147983 */ /* 0x000f220000100800 */
[----:B------:R-:W-:-:S03]  /*9810*/  HFMA2 R5, R18, R153, R5 ;  /* 0x0000009912057231 */ /* 0x000fc60000000005 */
[----:B------:R-:W4:Y:S01]  /*9820*/  LDL R21, [R1+0x114] ;  /* 0x0001140001157983 */ /* 0x000f220000100800 */
[----:B------:R-:W-:Y:S01]  /*9830*/  HFMA2.MMA R6, R11, R160, R6 ;  /* 0x000000a00b067235 */ /* 0x000fe20000000006 */
[----:B------:R-:W-:Y:S02]  /*9840*/  HFMA2 R5, R16, R157, R5 ;  /* 0x0000009d10057231 */ /* 0x000fe40000000005 */
[----:B------:R-:W4:Y:S03]  /*9850*/  LDL R19, [R1+0x104] ;  /* 0x0001040001137983 */ /* 0x000f260000100800 */
[----:B------:R-:W-:Y:S01]  /*9860*/  HFMA2.MMA R6, R7, R164, R6 ;  /* 0x000000a407067235 */ /* 0x000fe20000000006 */
[----:B------:R-:W-:Y:S01]  /*9870*/  HFMA2 R5, R10, R161, R5 ;  /* 0x000000a10a057231 */ /* 0x000fe20000000005 */
[----:B------:R-:W4:Y:S04]  /*9880*/  LDL R18, [R1+0xd4] ;  /* 0x0000d40001127983 */ /* 0x000f280000100800 */
[----:B------:R-:W-:Y:S01]  /*9890*/  HFMA2.MMA R6, R9, R168, R6 ;  /* 0x000000a809067235 */ /* 0x000fe20000000006 */
[----:B------:R-:W-:Y:S01]  /*98a0*/  HFMA2 R5, R2, R165, R5 ;  /* 0x000000a502057231 */ /* 0x000fe20000000005 */
[----:B------:R-:W4:Y:S03]  /*98b0*/  LDL R17, [R1+0xb0] ;  /* 0x0000b00001117983 */ /* 0x000f260000100800 */
[----:B------:R-:W-:Y:S01]  /*98c0*/  HFMA2 R5, R8, R169, R5 ;  /* 0x000000a908057231 */ /* 0x000fe20000000005 */
[----:B------:R-:W4:Y:S04]  /*98d0*/  LDL R16, [R1+0xb4] ;  /* 0x0000b40001107983 */ /* 0x000f280000100800 */
[----:B------:R-:W4:Y:S04]  /*98e0*/  LDL R10, [R1+0xa4] ;  /* 0x0000a400010a7983 */ /* 0x000f280000100800 */
[----:B------:R-:W4:Y:S04]  /*98f0*/  LDL R11, [R1+0xa0] ;  /* 0x0000a000010b7983 */ /* 0x000f280000100800 */
[----:B------:R-:W4:Y:S04]  /*9900*/  LDL R8, [R1+0x94] ;  /* 0x0000940001087983 */ /* 0x000f280000100800 */
[----:B------:R-:W4:Y:S04]  /*9910*/  LDL R2, [R1+0x84] ;  /* 0x0000840001027983 */ /* 0x000f280000100800 */
[----:B------:R-:W4:Y:S04]  /*9920*/  LDL R9, [R1+0x90] ;  /* 0x0000900001097983 */ /* 0x000f280000100800 */
[----:B------:R-:W4:Y:S01]  /*9930*/  LDL R7, [R1+0x80] ;  /* 0x0000800001077983 */ /* 0x000f220000100800 */
[----:B------:R-:W-:-:S03]  /*9940*/  HFMA2.MMA R6, R3, R172, R6 ;  /* 0x000000ac03067235 */ /* 0x000fc60000000006 */
[----:B------:R-:W4:Y:S01]  /*9950*/  LDL R3, [R1+0xc0] ;  /* 0x0000c00001037983 */ /* 0x000f220000100800 */
[----:B------:R-:W-:-:S03]  /*9960*/  HFMA2 R5, R0, R173, R5 ;  /* 0x000000ad00057231 */ /* 0x000fc60000000005 */
[----:B------:R-:W4:Y:S01]  /*9970*/  LDL R0, [R1+0xc4] ;  /* 0x0000c40001007983 */ /* 0x000f220000100800 */
[----:B--2---:R-:W-:-:S03]  /*9980*/  HFMA2.MMA R6, R24, R176, R6 ;  /* 0x000000b018067235 */ /* 0x004fc60000000006 */
[----:B------:R0:W5:Y:S03]  /*9990*/  LDL.LU R24, [R1+0x29c] ;  /* 0x00029c0001187983 */ /* 0x0001660000300800 */
[----:B---3--:R-:W-:-:S06]  /*99a0*/  HFMA2.MMA R6, R22, R180, R6 ;  /* 0x000000b416067235 */ /* 0x008fcc0000000006 */
[----:B----4-:R-:W-:Y:S01]  /*99b0*/  HFMA2.MMA R6, R20, R184, R6 ;  /* 0x000000b814067235 */ /* 0x010fe20000000006 */
[----:B------:R-:W-:Y:S02]  /*99c0*/  HFMA2 R5, R23, R177, R5 ;  /* 0x000000b117057231 */ /* 0x000fe40000000005 */
[----:B------:R0:W5:Y:S03]  /*99d0*/  LDL.LU R23, [R1+0x298] ;  /* 0x0002980001177983 */ /* 0x0001660000300800 */
[----:B------:R-:W-:Y:S01]  /*99e0*/  HFMA2.MMA R6, R249, R188, R6 ;  /* 0x000000bcf9067235 */ /* 0x000fe20000000006 */
[----:B------:R-:W-:Y:S01]  /*99f0*/  HFMA2 R5, R21, R181, R5 ;  /* 0x000000b515057231 */ /* 0x000fe20000000005 */
[----:B------:R0:W5:Y:S04]  /*9a00*/  LDL.LU R22, [R1+0x294] ;  /* 0x0002940001167983 */ /* 0x0001680000300800 */
[----:B------:R-:W-:Y:S01]  /*9a10*/  HFMA2.MMA R6, R230, R192, R6 ;  /* 0x000000c0e6067235 */ /* 0x000fe20000000006 */
[----:B------:R-:W-:Y:S01]  /*9a20*/  HFMA2 R5, R19, R185, R5 ;  /* 0x000000b913057231 */ /* 0x000fe20000000005 */
[----:B------:R0:W5:Y:S03]  /*9a30*/  LDL.LU R21, [R1+0x290] ;  /* 0x0002900001157983 */ /* 0x0001660000300800 */
[----:B------:R-:W-:Y:S01]  /*9a40*/  HFMA2 R5, R231, R189, R5 ;  /* 0x000000bde7057231 */ /* 0x000fe20000000005 */
[----:B------:R-:W-:Y:S01]  /*9a50*/  HFMA2.MMA R6, R228, R196, R6 ;  /* 0x000000c4e4067235 */ /* 0x000fe20000000006 */
[----:B------:R0:W5:Y:S02]  /*9a60*/  LDL.LU R20, [R1+0x28c] ;  /* 0x00028c0001147983 */ /* 0x0001640000300800 */
[----:B------:R-:W-:-:S02]  /*9a70*/  HFMA2 R5, R229, R193, R5 ;  /* 0x000000c1e5057231 */ /* 0x000fc40000000005 */
[----:B------:R0:W5:Y:S02]  /*9a80*/  LDL.LU R19, [R1+0x288] ;  /* 0x0002880001137983 */ /* 0x0001640000300800 */
[----:B------:R-:W-:Y:S02]  /*9a90*/  HFMA2 R5, R18, R197, R5 ;  /* 0x000000c512057231 */ /* 0x000fe40000000005 */
[----:B------:R-:W2:Y:S04]  /*9aa0*/  LDL R249, [R1+0x60] ;  /* 0x0000600001f97983 */ /* 0x000ea80000100800 */
[----:B------:R-:W3:Y:S04]  /*9ab0*/  LDL R231, [R1+0x64] ;  /* 0x0000640001e77983 */ /* 0x000ee80000100800 */
[----:B------:R-:W4:Y:S04]  /*9ac0*/  LDL R230, [R1+0x258] ;  /* 0x0002580001e67983 */ /* 0x000f280000100800 */
[----:B------:R-:W2:Y:S04]  /*9ad0*/  LDL R229, [R1+0x248] ;  /* 0x0002480001e57983 */ /* 0x000ea80000100800 */
[----:B------:R-:W2:Y:S04]  /*9ae0*/  LDL R228, [R1+0x238] ;  /* 0x0002380001e47983 */ /* 0x000ea80000100800 */
[----:B------:R-:W2:Y:S01]  /*9af0*/  LDL R18, [R1+0x228] ;  /* 0x0002280001127983 */ /* 0x000ea20000100800 */
[----:B------:R-:W-:-:S03]  /*9b00*/  HFMA2.MMA R6, R3, R200, R6 ;  /* 0x000000c803067235 */ /* 0x000fc60000000006 */
[----:B------:R-:W2:Y:S01]  /*9b10*/  LDL R3, [R1+0x70] ;  /* 0x0000700001037983 */ /* 0x000ea20000100800 */
[----:B------:R-:W-:-:S03]  /*9b20*/  HFMA2 R5, R0, R201, R5 ;  /* 0x000000c900057231 */ /* 0x000fc60000000005 */
[----:B------:R-:W3:Y:S01]  /*9b30*/  LDL R0, [R1+0x74] ;  /* 0x0000740001007983 */ /* 0x000ee20000100800 */
[----:B------:R-:W-:-:S03]  /*9b40*/  HFMA2.MMA R6, R17, R204, R6 ;  /* 0x000000cc11067235 */ /* 0x000fc60000000006 */
[----:B------:R-:W4:Y:S01]  /*9b50*/  LDL R17, [R1+0x218] ;  /* 0x0002180001117983 */ /* 0x000f220000100800 */
[----:B------:R-:W-:-:S03]  /*9b60*/  HFMA2 R5, R16, R205, R5 ;  /* 0x000000cd10057231 */ /* 0x000fc60000000005 */
[----:B------:R-:W4:Y:S01]  /*9b70*/  LDL R16, [R1+0x208] ;  /* 0x0002080001107983 */ /* 0x000f220000100800 */
[----:B------:R-:W-:Y:S01]  /*9b80*/  HFMA2 R5, R10, R209, R5 ;  /* 0x000000d10a057231 */ /* 0x000fe20000000005 */
[----:B------:R-:W-:Y:S02]  /*9b90*/  HFMA2.MMA R6, R11, R208, R6 ;  /* 0x000000d00b067235 */ /* 0x000fe40000000006 */
[----:B------:R-:W4:Y:S01]  /*9ba0*/  LDL R11, [R1+0x1f8] ;  /* 0x0001f800010b7983 */ /* 0x000f220000100800 */
[----:B------:R-:W-:-:S03]  /*9bb0*/  HFMA2 R5, R8, R213, R5 ;  /* 0x000000d508057231 */ /* 0x000fc60000000005 */
[----:B------:R-:W4:Y:S01]  /*9bc0*/  LDL R10, [R1+0x1d8] ;  /* 0x0001d800010a7983 */ /* 0x000f220000100800 */
[----:B------:R-:W-:-:S03]  /*9bd0*/  HFMA2 R5, R2, R217, R5 ;  /* 0x000000d902057231 */ /* 0x000fc60000000005 */
[----:B------:R-:W4:Y:S01]  /*9be0*/  LDL R2, [R1+0x1e8] ;  /* 0x0001e80001027983 */ /* 0x000f220000100800 */
[----:B------:R-:W-:-:S03]  /*9bf0*/  HFMA2.MMA R6, R9, R212, R6 ;  /* 0x000000d409067235 */ /* 0x000fc60000000006 */
[----:B------:R-:W4:Y:S04]  /*9c00*/  LDL R9, [R1+0x1c8] ;  /* 0x0001c80001097983 */ /* 0x000f280000100800 */
[----:B------:R-:W4:Y:S01]  /*9c10*/  LDL R8, [R1+0x1b8] ;  /* 0x0001b80001087983 */ /* 0x000f220000100800 */
[----:B------:R-:W-:-:S03]  /*9c20*/  HFMA2.MMA R6, R7, R216, R6 ;  /* 0x000000d807067235 */ /* 0x000fc60000000006 */
[----:B------:R-:W4:Y:S03]  /*9c30*/  LDL R7, [R1+0x1a8] ;  /* 0x0001a80001077983 */ /* 0x000f260000100800 */
[----:B--2---:R-:W-:Y:S02]  /*9c40*/  HFMA2.MMA R6, R3, R220, R6 ;  /* 0x000000dc03067235 */ /* 0x004fe40000000006 */
[----:B------:R-:W2:Y:S01]  /*9c50*/  LDL R3, [R1+0x198] ;  /* 0x0001980001037983 */ /* 0x000ea20000100800 */
[----:B---3--:R-:W-:-:S03]  /*9c60*/  HFMA2 R5, R0, R221, R5 ;  /* 0x000000dd00057231 */ /* 0x008fc60000000005 */
[----:B------:R-:W3:Y:S01]  /*9c70*/  LDL R0, [R1+0x188] ;  /* 0x0001880001007983 */ /* 0x000ee20000100800 */
[----:B------:R-:W-:Y:S01]  /*9c80*/  HFMA2.MMA R6, R249, R224, R6 ;  /* 0x000000e0f9067235 */ /* 0x000fe20000000006 */
[----:B------:R-:W-:Y:S02]  /*9c90*/  HFMA2 R5, R231, R225, R5 ;  /* 0x000000e1e7057231 */ /* 0x000fe40000000005 */
[----:B------:R-:W3:Y:S04]  /*9ca0*/  LDL R249, [R1+0x168] ;  /* 0x0001680001f97983 */ /* 0x000ee80000100800 */
[----:B------:R-:W3:Y:S03]  /*9cb0*/  LDL R231, [R1+0x158] ;  /* 0x0001580001e77983 */ /* 0x000ee60000100800 */
[----:B------:R-:W-:-:S02]  /*9cc0*/  HADD2 R5, R6, R5 ;  /* 0x0000000506057230 */ /* 0x000fc40000000000 */
[----:B----4-:R-:W-:Y:S02]  /*9cd0*/  HMUL2 R6, R230, R106 ;  /* 0x0000006ae6067232 */ /* 0x010fe40000000000 */
[----:B------:R-:W4:Y:S04]  /*9ce0*/  LDL R230, [R1+0x148] ;  /* 0x0001480001e67983 */ /* 0x000f280000100800 */
[----:B------:R-:W-:Y:S02]  /*9cf0*/  HFMA2.MMA R6, R229, R110, R6 ;  /* 0x0000006ee5067235 */ /* 0x000fe40000000006 */
[----:B------:R-:W4:Y:S08]  /*9d00*/  LDL R229, [R1+0x138] ;  /* 0x0001380001e57983 */ /* 0x000f300000100800 */
[----:B------:R-:W-:-:S02]  /*9d10*/  HFMA2 R6, R228, R14, R6 ;  /* 0x0000000ee4067231 */ /* 0x000fc40000000006 */
        /* <DEDUP_REMOVED lines=19> */
[----:B--2---:R-:W-:-:S02]  /*9e50*/  HFMA2 R6, R3, R150, R6 ;  /* 0x0000009603067231 */ /* 0x004fc40000000006 */
[----:B------:R-:W2:Y:S04]  /*9e60*/  LDL R3, [R1+0x88] ;  /* 0x0000880001037983 */ /* 0x000ea80000100800 */
[----:B---3--:R-:W-:Y:S02]  /*9e70*/  HFMA2.MMA R6, R0, R154, R6 ;  /* 0x0000009a00067235 */ /* 0x008fe40000000006 */
[----:B------:R-:W3:Y:S08]  /*9e80*/  LDL R0, [R1+0xd8] ;  /* 0x0000d80001007983 */ /* 0x000ef00000100800 */
[----:B----4-:R-:W-:-:S02]  /*9e90*/  HFMA2 R6, R2, R158, R6 ;  /* 0x0000009e02067231 */ /* 0x010fc40000000006 */
        /* <DEDUP_REMOVED lines=19> */
[----:B---3--:R-:W-:-:S02]  /*9fd0*/  HFMA2 R6, R0, R198, R6 ;  /* 0x000000c600067231 */ /* 0x008fc40000000006 */
[----:B------:R-:W3:Y:S04]  /*9fe0*/  LDL R0, [R1+0x68] ;  /* 0x0000680001007983 */ /* 0x000ee80000100800 */
[----:B------:R-:W-:Y:S02]  /*9ff0*/  HFMA2.MMA R6, R10, R202, R6 ;  /* 0x000000ca0a067235 */ /* 0x000fe40000000006 */
[----:B------:R-:W3:Y:S08]  /*a000*/  LDL R10, [R1+0x1dc] ;  /* 0x0001dc00010a7983 */ /* 0x000ef00000100800 */
[----:B------:R-:W-:-:S02]  /*a010*/  HFMA2 R6, R9, R206, R6 ;  /* 0x000000ce09067231 */ /* 0x000fc40000000006 */
[----:B------:R-:W3:Y:S04]  /*a020*/  LDL R9, [R1+0x1bc] ;  /* 0x0001bc0001097983 */ /* 0x000ee80000100800 */
[----:B------:R-:W-:Y:S02]  /*a030*/  HFMA2.MMA R6, R8, R210, R6 ;  /* 0x000000d208067235 */ /* 0x000fe40000000006 */
[----:B------:R-:W3:Y:S08]  /*a040*/  LDL R8, [R1+0x1ac] ;  /* 0x0001ac0001087983 */ /* 0x000ef00000100800 */
[----:B------:R-:W-:-:S02]  /*a050*/  HFMA2 R6, R7, R214, R6 ;  /* 0x000000d607067231 */ /* 0x000fc40000000006 */
[----:B------:R-:W3:Y:S04]  /*a060*/  LDL R7, [R1+0x1cc] ;  /* 0x0001cc0001077983 */ /* 0x000ee80000100800 */
[----:B--2---:R-:W-:Y:S02]  /*a070*/  HFMA2.MMA R6, R3, R218, R6 ;  /* 0x000000da03067235 */ /* 0x004fe40000000006 */
[----:B------:R-:W2:Y:S08]  /*a080*/  LDL R3, [R1+0x19c] ;  /* 0x00019c0001037983 */ /* 0x000eb00000100800 */
[----:B----4-:R-:W-:-:S02]  /*a090*/  HFMA2 R6, R2, R222, R6 ;  /* 0x000000de02067231 */ /* 0x010fc40000000006 */
[----:B------:R-:W4:Y:S04]  /*a0a0*/  LDL R2, [R1+0x18c] ;  /* 0x00018c0001027983 */ /* 0x000f280000100800 */
[----:B---3--:R-:W-:Y:S02]  /*a0b0*/  HFMA2.MMA R6, R0, R226, R6 ;  /* 0x000000e200067235 */ /* 0x008fe40000000006 */
[----:B------:R-:W3:Y:S08]  /*a0c0*/  LDL R0, [R1+0x17c] ;  /* 0x00017c0001007983 */ /* 0x000ef00000100800 */
[----:B------:R-:W-:-:S02]  /*a0d0*/  HADD2 R5, R5, R6 ;  /* 0x0000000605057230 */ /* 0x000fc40000000000 */
[----:B------:R-:W-:Y:S02]  /*a0e0*/  HMUL2 R6, R231, R107 ;  /* 0x0000006be7067232 */ /* 0x000fe40000000000 */
[----:B------:R-:W3:Y:S02]  /*a0f0*/  LDL R231, [R1+0xec] ;  /* 0x0000ec0001e77983 */ /* 0x000ee40000100800 */
[----:B------:R-:W-:Y:S02]  /*a100*/  HFMA2 R6, R230, R111, R6 ;  /* 0x0000006fe6067231 */ /* 0x000fe40000000006 */
[----:B------:R-:W3:Y:S04]  /*a110*/  LDL R230, [R1+0xdc] ;  /* 0x0000dc0001e67983 */ /* 0x000ee80000100800 */
[----:B------:R-:W-:-:S02]  /*a120*/  HFMA2.MMA R6, R229, R15, R6 ;  /* 0x0000000fe5067235 */ /* 0x000fc40000000006 */
[----:B------:R-:W3:Y:S08]  /*a130*/  LDL R229, [R1+0xcc] ;  /* 0x0000cc0001e57983 */ /* 0x000ef00000100800 */
        /* <DEDUP_REMOVED lines=18> */
[----:B--2---:R-:W-:-:S02]  /*a260*/  HFMA2.MMA R6, R3, R151, R6 ;  /* 0x0000009703067235 */ /* 0x004fc40000000006 */
[----:B------:R-:W2:Y:S08]  /*a270*/  LDL R3, [R1+0x12c] ;  /* 0x00012c0001037983 */ /* 0x000eb00000100800 */
[----:B----4-:R-:W-:Y:S02]  /*a280*/  HFMA2 R6, R2, R155, R6 ;  /* 0x0000009b02067231 */ /* 0x010fe40000000006 */
[----:B------:R-:W4:Y:S04]  /*a290*/  LDL R2, [R1+0x11c] ;  /* 0x00011c0001027983 */ /* 0x000f280000100800 */
[----:B---3--:R-:W-:-:S02]  /*a2a0*/  HFMA2.MMA R6, R0, R159, R6 ;  /* 0x0000009f00067235 */ /* 0x008fc40000000006 */
[----:B------:R-:W3:Y:S08]  /*a2b0*/  LDL R0, [R1+0x10c] ;  /* 0x00010c0001007983 */ /* 0x000ef00000100800 */
[----:B------:R-:W-:Y:S02]  /*a2c0*/  HFMA2 R6, R7, R163, R6 ;  /* 0x000000a307067231 */ /* 0x000fe40000000006 */
[----:B------:R-:W3:Y:S04]  /*a2d0*/  LDL R7, [R1+0x6c] ;  /* 0x00006c0001077983 */ /* 0x000ee80000100800 */
[----:B------:R-:W-:Y:S01]  /*a2e0*/  HFMA2.MMA R6, R18, R167, R6 ;  /* 0x000000a712067235 */ /* 0x000fe20000000006 */
[----:B------:R-:W-:Y:S01]  /*a2f0*/  ISETP.NE.U32.AND P1, PT, RZ, c[0x0][0x218], PT ;  /* 0x00008600ff007a0c */ /* 0x000fe20003f25070 */
[----:B------:R0:W5:Y:S08]  /*a300*/  LDL.LU R18, [R1+0x284] ;  /* 0x0002840001127983 */ /* 0x0001700000300800 */
[----:B------:R-:W-:Y:S01]  /*a310*/  HFMA2 R6, R17, R171, R6 ;  /* 0x000000ab11067231 */ /* 0x000fe20000000006 */
[----:B------:R-:W-:Y:S01]  /*a320*/  ISETP.NE.AND.EX P3, PT, RZ, c[0x0][0x21c], PT, P1 ;  /* 0x00008700ff007a0c */ /* 0x000fe20003f65310 */
[----:B------:R0:W5:Y:S04]  /*a330*/  LDL.LU R17, [R1+0x280] ;  /* 0x0002800001117983 */ /* 0x0001680000300800 */
[----:B------:R-:W-:-:S02]  /*a340*/  HFMA2.MMA R6, R16, R175, R6 ;  /* 0x000000af10067235 */ /* 0x000fc40000000006 */
[----:B------:R0:W5:Y:S08]  /*a350*/  LDL.LU R16, [R1+0x27c] ;  /* 0x00027c0001107983 */ /* 0x0001700000300800 */
[----:B--2---:R-:W-:Y:S02]  /*a360*/  HFMA2 R6, R3, R179, R6 ;  /* 0x000000b303067231 */ /* 0x004fe40000000006 */
[----:B------:R0:W5:Y:S04]  /*a370*/  LDL.LU R3, [R1+0x278] ;  /* 0x0002780001037983 */ /* 0x0001680000300800 */
[----:B----4-:R-:W-:-:S02]  /*a380*/  HFMA2.MMA R6, R2, R183, R6 ;  /* 0x000000b702067235 */ /* 0x010fc40000000006 */
[----:B------:R0:W5:Y:S08]  /*a390*/  LDL.LU R2, [R1+0x274] ;  /* 0x0002740001027983 */ /* 0x0001700000300800 */
[----:B---3--:R-:W-:Y:S02]  /*a3a0*/  HFMA2 R6, R0, R187, R6 ;  /* 0x000000bb00067231 */ /* 0x008fe40000000006 */
[----:B------:R0:W5:Y:S04]  /*a3b0*/  LDL.LU R0, [R1+0x270] ;  /* 0x0002700001007983 */ /* 0x0001680000300800 */
[----:B------:R-:W-:-:S10]  /*a3c0*/  HFMA2.MMA R6, R249, R191, R6 ;  /* 0x000000bff9067235 */ /* 0x000fd40000000006 */
[----:B------:R-:W-:-:S06]  /*a3d0*/  HFMA2 R6, R231, R195, R6 ;  /* 0x000000c3e7067231 */ /* 0x000fcc0000000006 */
[----:B------:R-:W-:-:S10]  /*a3e0*/  HFMA2.MMA R6, R230, R199, R6 ;  /* 0x000000c7e6067235 */ /* 0x000fd40000000006 */
[----:B------:R-:W-:-:S06]  /*a3f0*/  HFMA2 R6, R229, R203, R6 ;  /* 0x000000cbe5067231 */ /* 0x000fcc0000000006 */
[----:B------:R-:W-:Y:S02]  /*a400*/  HFMA2.MMA R6, R8, R207, R6 ;  /* 0x000000cf08067235 */ /* 0x000fe40000000006 */
[----:B------:R-:W2:Y:S08]  /*a410*/  LDL R8, [R1+0x260] ;  /* 0x0002600001087983 */ /* 0x000eb00000100800 */
[----:B------:R-:W-:-:S06]  /*a420*/  HFMA2 R6, R228, R211, R6 ;  /* 0x000000d3e4067231 */ /* 0x000fcc0000000006 */
[----:B------:R-:W-:-:S10]  /*a430*/  HFMA2.MMA R6, R11, R215, R6 ;  /* 0x000000d70b067235 */ /* 0x000fd40000000006 */
[----:B------:R-:W-:-:S06]  /*a440*/  HFMA2 R6, R10, R219, R6 ;  /* 0x000000db0a067231 */ /* 0x000fcc0000000006 */
[----:B------:R-:W-:Y:S02]  /*a450*/  HFMA2.MMA R6, R9, R223, R6 ;  /* 0x000000df09067235 */ /* 0x000fe40000000006 */
[----:B------:R-:W1:Y:S08]  /*a460*/  S2R R9, SR_CTAID.X ;  /* 0x0000000000097919 */ /* 0x000e700000002500 */
[----:B------:R-:W-:-:S04]  /*a470*/  HFMA2 R6, R7, R227, R6 ;  /* 0x000000e307067231 */ /* 0x000fc80000000006 */
[----:B------:R-:W-:-:S05]  /*a480*/  HADD2 R5, R5, R6 ;  /* 0x0000000605057230 */ /* 0x000fca0000000000 */
[--C-:B------:R-:W-:Y:S02]  /*a490*/  HADD2.F32 R6, -RZ, R5.reuse.H0_H0 ;  /* 0x20000005ff067230 */ /* 0x100fe40000004100 */
[----:B------:R-:W-:-:S05]  /*a4a0*/  HADD2.F32 R5, -RZ, R5.H1_H1 ;  /* 0x30000005ff057230 */ /* 0x000fca0000004100 */
[----:B------:R-:W-:Y:S02]  /*a4b0*/  FADD.FTZ R5, R6, R5 ;  /* 0x0000000506057221 */ /* 0x000fe40000010000 */
[----:B-1----:R-:W-:-:S05]  /*a4c0*/  @P3 IMAD R6, R9, c[0x0][0x220], R250 ;  /* 0x0000880009063a24 */ /* 0x002fca00078e02fa */
[----:B------:R-:W-:Y:S01]  /*a4d0*/  @P3 IADD3 R6, R6, -0x1, RZ ;  /* 0xffffffff06063810 */ /* 0x000fe20007ffe0ff */
[----:B------:R-:W-:-:S04]  /*a4e0*/  IMAD.MOV.U32 R10, RZ, RZ, 0x2 ;  /* 0x00000002ff0a7424 */ /* 0x000fc800078e00ff */
[----:B------:R-:W-:-:S04]  /*a4f0*/  @P3 IMAD R6, R6, c[0x0][0x220], R4 ;  /* 0x0000880006063a24 */ /* 0x000fc800078e0204 */
[----:B------:R-:W-:-:S06]  /*a500*/  @P3 IMAD.WIDE R6, R6, R10, c[0x0][0x218] ;  /* 0x0000860006063625 */ /* 0x000fcc00078e020a */
[----:B------:R-:W3:Y:S01]  /*a510*/  @P3 LDG.E.U16 R6, [R6.64] ;  /* 0x0000002406063981 */ /* 0x000ee2000c1e1500 */
[----:B------:R-:W-:-:S04]  /*a520*/  ISETP.NE.U32.AND P1, PT, RZ, c[0x0][0x228], PT ;  /* 0x00008a00ff007a0c */ /* 0x000fc80003f25070 */
[----:B------:R-:W-:Y:S01]  /*a530*/  ISETP.NE.AND.EX P1, PT, RZ, c[0x0][0x22c], PT, P1 ;  /* 0x00008b00ff007a0c */ /* 0x000fe20003f25310 */
[----:B------:R-:W-:Y:S02]  /*a540*/  IMAD.MOV.U32 R11, RZ, RZ, c[0x0][0x1e8] ;  /* 0x00007a00ff0b7624 */ /* 0x000fe400078e00ff */
[----:B------:R-:W-:-:S03]  /*a550*/  FMUL.FTZ R5, R5, c[0x0][0x1f0] ;  /* 0x00007c0005057a20 */ /* 0x000fc60000410000 */
[----:B------:R-:W-:Y:S01]  /*a560*/  IADD3 R11, R11, c[0x0][0x210], RZ ;  /* 0x000084000b0b7a10 */ /* 0x000fe20007ffe0ff */
[----:B---3--:R-:W-:-:S05]  /*a570*/  @P3 HADD2.F32 R6, -RZ, R6.H0_H0 ;  /* 0x20000006ff063230 */ /* 0x008fca0000004100 */
[----:B------:R-:W-:Y:S01]  /*a580*/  @P3 FADD.FTZ R5, R5, R6 ;  /* 0x0000000605053221 */ /* 0x000fe20000010000 */
[C---:B------:R-:W-:Y:S02]  /*a590*/  @P1 ISETP.GE.AND P3, PT, R4.reuse, R11, PT ;  /* 0x0000000b0400120c */ /* 0x040fe40003f66270 */
[----:B------:R-:W-:Y:S02]  /*a5a0*/  @P1 IADD3 R6, R4, 0x1, -R250 ;  /* 0x0000000104061810 */ /* 0x000fe40007ffe8fa */
[----:B--2---:R-:W-:-:S05]  /*a5b0*/  @P1 SEL R7, R8, RZ, !P3 ;  /* 0x000000ff08071207 */ /* 0x004fca0005800000 */
[----:B------:R-:W-:Y:S02]  /*a5c0*/  @P1 IMAD.IADD R8, R7, 0x1, R6 ;  /* 0x0000000107081824 */ /* 0x000fe400078e0206 */
[----:B------:R-:W-:-:S06]  /*a5d0*/  @P1 IMAD.WIDE R6, R9, R10, c[0x0][0x228] ;  /* 0x00008a0009061625 */ /* 0x000fcc00078e020a */
[----:B------:R1:W2:Y:S02]  /*a5e0*/  @P1 LDG.E.U16 R6, [R6.64] ;  /* 0x0000002406061981 */ /* 0x0002a4000c1e1500 */
[----:B-1----:R-:W1:Y:S01]  /*a5f0*/  @P1 I2F R7, R8 ;  /* 0x0000000800071306 */ /* 0x002e620000201400 */
[----:B--2---:R-:W-:-:S05]  /*a600*/  @P1 HADD2.F32 R6, -RZ, R6.H0_H0 ;  /* 0x20000006ff061230 */ /* 0x004fca0000004100 */
[----:B-1----:R-:W-:Y:S02]  /*a610*/  @P1 FFMA.FTZ R5, R7, R6, R5 ;  /* 0x0000000607051223 */ /* 0x002fe40000010005 */
[----:B------:R-:W-:-:S05]  /*a620*/  IMAD.IADD R6, R4, 0x1, -R248 ;  /* 0x0000000104067824 */ /* 0x000fca00078e0af8 */
[----:B------:R0:W-:Y:S01]  /*a630*/  STS [R6.X4+0x440], R5 ;  /* 0x0004400506007388 */ /* 0x0001e20000004800 */
[----:B------:R-:W-:-:S03]  /*a640*/  @!P0 FMNMX.FTZ R252, R252, R5, !PT ;  /* 0x00000005fcfc8209 */ /* 0x000fc60007810000 */
.L_x_95:
[----:B------:R-:W-:Y:S05]  /*a650*/  BSYNC B1 ;  /* 0x0000000000017941 */ /* 0x000fea0003800000 */
.L_x_94:
[----:B0-----:R-:W2:Y:S01]  /*a660*/  LDL R5, [R1+0x264] ;  /* 0x0002640001057983 */ /* 0x001ea20000100800 */
[----:B------:R-:W-:-:S04]  /*a670*/  IADD3 R4, R4, 0x100, RZ ;  /* 0x0000010004047810 */ /* 0x000fc80007ffe0ff */
[----:B--2---:R-:W-:-:S13]  /*a680*/  ISETP.GE.AND P0, PT, R4, R5, PT ;  /* 0x000000050400720c */ /* 0x004fda0003f06270 */
[----:B------:R-:W-:Y:S01]  /*a690*/  @P0 CALL.REL.NOINC `(.L_x_29) ;  /* 0x0000001000000944 */ /* 0x000fe20003c00000 */
[----:B------:R-:W-:Y:S05]  /*a6a0*/  BRA `(.L_x_96) ;  /* 0xffff926000007947 */ /* 0x000fea000383ffff */
.L_x_29:
[----:B------:R-:W-:Y:S05]  /*a6b0*/  BSYNC B0 ;  /* 0x0000000000007941 */ /* 0x000fea0003800000 */
.L_x_28:
[----:B-----5:R-:W1:Y:S01]  /*a6c0*/  SHFL.BFLY PT, R3, R252, 0x10, 0x1f ;  /* 0x0e001f00fc037f89 */ /* 0x020e6200000e0000 */
[----:B------:R-:W-:Y:S03]  /*a6d0*/  BSSY B0, `(.L_x_97) ;  /* 0x0000089000007945 */ /* 0x000fe60003800000 */
[----:B------:R-:W2:Y:S01]  /*a6e0*/  S2R R10, SR_TID.X ;  /* 0x00000000000a7919 */ /* 0x000ea20000002100 */
[----:B-1--4-:R-:W-:Y:S02]  /*a6f0*/  FMNMX.FTZ R4, R3, R252, !PT ;  /* 0x000000fc03047209 */ /* 0x012fe40007810000 */
[----:B--2---:R-:W-:-:S03]  /*a700*/  SHF.R.S32.HI R8, RZ, 0x1f, R10 ;  /* 0x0000001fff087819 */ /* 0x004fc6000001140a */
[----:B------:R-:W1:Y:S01]  /*a710*/  SHFL.BFLY PT, R3, R4, 0x8, 0x1f ;  /* 0x0d001f0004037f89 */ /* 0x000e6200000e0000 */
[----:B------:R-:W-:Y:S01]  /*a720*/  IMAD.IADD R13, R10, 0x1, R248 ;  /* 0x000000010a0d7824 */ /* 0x000fe200078e02f8 */
[----:B------:R-:W-:Y:S02]  /*a730*/  LEA.HI R11, R8, R10, RZ, 0x5 ;  /* 0x0000000a080b7211 */ /* 0x000fe400078f28ff */
[----:B-1----:R-:W-:-:S05]  /*a740*/  FMNMX.FTZ R5, R4, R3, !PT ;  /* 0x0000000304057209 */ /* 0x002fca0007810000 */
[----:B------:R-:W1:Y:S02]  /*a750*/  SHFL.BFLY PT, R6, R5, 0x4, 0x1f ;  /* 0x0c801f0005067f89 */ /* 0x000e6400000e0000 */
[----:B-1----:R-:W-:Y:S01]  /*a760*/  FMNMX.FTZ R6, R5, R6, !PT ;  /* 0x0000000605067209 */ /* 0x002fe20007810000 */
[----:B------:R-:W-:-:S04]  /*a770*/  IMAD.MOV.U32 R5, RZ, RZ, -0x800001 ;  /* 0xff7fffffff057424 */ /* 0x000fc800078e00ff */
[----:B------:R-:W1:Y:S02]  /*a780*/  SHFL.BFLY PT, R3, R6, 0x2, 0x1f ;  /* 0x0c401f0006037f89 */ /* 0x000e6400000e0000 */
[----:B-1----:R-:W-:Y:S02]  /*a790*/  FMNMX.FTZ R7, R6, R3, !PT ;  /* 0x0000000306077209 */ /* 0x002fe40007810000 */
[----:B------:R-:W-:-:S03]  /*a7a0*/  LOP3.LUT R3, R11, 0xffffffe0, RZ, 0xc0, !PT ;  /* 0xffffffe00b037812 */ /* 0x000fc600078ec0ff */
[----:B------:R-:W1:Y:S02]  /*a7b0*/  SHFL.BFLY PT, R8, R7, 0x1, 0x1f ;  /* 0x0c201f0007087f89 */ /* 0x000e6400000e0000 */
[----:B------:R-:W-:-:S05]  /*a7c0*/  IMAD.IADD R3, R10, 0x1, -R3 ;  /* 0x000000010a037824 */ /* 0x000fca00078e0a03 */
[C---:B------:R-:W-:Y:S02]  /*a7d0*/  ISETP.NE.AND P0, PT, R3.reuse, RZ, PT ;  /* 0x000000ff0300720c */ /* 0x040fe40003f05270 */
[----:B------:R-:W-:-:S11]  /*a7e0*/  ISETP.GT.AND P1, PT, R3, 0x7, PT ;  /* 0x000000070300780c */ /* 0x000fd60003f24270 */
[----:B------:R-:W-:Y:S02]  /*a7f0*/  @!P0 SHF.R.S32.HI R4, RZ, 0x5, R11 ;  /* 0x00000005ff048819 */ /* 0x000fe4000001140b */
[----:B-1----:R-:W-:-:S05]  /*a800*/  FMNMX.FTZ R9, R7, R8, !PT ;  /* 0x0000000807097209 */ /* 0x002fca0007810000 */
[----:B------:R1:W-:Y:S04]  /*a810*/  @!P0 STS [R4.X4], R9 ;  /* 0x0000000904008388 */ /* 0x0003e80000004800 */
[----:B------:R-:W-:Y:S01]  /*a820*/  BAR.SYNC.DEFER_BLOCKING 0x0 ;  /* 0x0000000000007b1d */ /* 0x000fe20000010000 */
[----:B-1----:R-:W-:-:S05]  /*a830*/  IMAD.MOV.U32 R9, RZ, RZ, RZ ;  /* 0x000000ffff097224 */ /* 0x002fca00078e00ff */
[----:B------:R-:W1:Y:S01]  /*a840*/  @!P1 LDS R5, [R3.X4] ;  /* 0x0000000003059984 */ /* 0x000e620000004800 */
[----:B------:R-:W-:-:S03]  /*a850*/  ISETP.GE.AND P1, PT, R13, R250, PT ;  /* 0x000000fa0d00720c */ /* 0x000fc60003f26270 */
[----:B-1----:R-:W1:Y:S02]  /*a860*/  SHFL.BFLY PT, R6, R5, 0x4, 0x1f ;  /* 0x0c801f0005067f89 */ /* 0x002e6400000e0000 */
[----:B-1----:R-:W-:-:S05]  /*a870*/  FMNMX.FTZ R6, R6, R5, !PT ;  /* 0x0000000506067209 */ /* 0x002fca0007810000 */
[----:B------:R-:W1:Y:S02]  /*a880*/  SHFL.BFLY PT, R7, R6, 0x2, 0x1f ;  /* 0x0c401f0006077f89 */ /* 0x000e6400000e0000 */
[----:B-1----:R-:W-:-:S05]  /*a890*/  FMNMX.FTZ R7, R6, R7, !PT ;  /* 0x0000000706077209 */ /* 0x002fca0007810000 */
[----:B------:R-:W1:Y:S02]  /*a8a0*/  SHFL.BFLY PT, R8, R7, 0x1, 0x1f ;  /* 0x0c201f0007087f89 */ /* 0x000e6400000e0000 */
[----:B-1----:R-:W-:-:S05]  /*a8b0*/  FMNMX.FTZ R8, R7, R8, !PT ;  /* 0x0000000807087209 */ /* 0x002fca0007810000 */
[----:B------:R1:W2:Y:S01]  /*a8c0*/  SHFL.IDX PT, R15, R8, RZ, 0x1f ;  /* 0x00001fff080f7589 */ /* 0x0002a200000e0000 */
[----:B------:R-:W-:Y:S05]  /*a8d0*/  @P1 BRA `(.L_x_98) ;  /* 0x0000068000001947 */ /* 0x000fea0003800000 */
[----:B------:R-:W-:Y:S01]  /*a8e0*/  LOP3.LUT R5, RZ, R248, RZ, 0x33, !PT ;  /* 0x000000f8ff057212 */ /* 0x000fe200078e33ff */
[----:B------:R-:W-:Y:S01]  /*a8f0*/  BSSY B1, `(.L_x_99) ;  /* 0x0000023000017945 */ /* 0x000fe20003800000 */
[----:B------:R-:W-:Y:S02]  /*a900*/  IMAD.MOV.U32 R9, RZ, RZ, RZ ;  /* 0x000000ffff097224 */ /* 0x000fe400078e00ff */
[----:B------:R-:W-:-:S04]  /*a910*/  IADD3 R6, -R10, R250, R5 ;  /* 0x000000fa0a067210 */ /* 0x000fc80007ffe105 */
[----:B------:R-:W-:-:S04]  /*a920*/  LEA.HI R4, R6, 0x1, RZ, 0x18 ;  /* 0x0000000106047811 */ /* 0x000fc800078fc0ff */
[----:B------:R-:W-:-:S13]  /*a930*/  LOP3.LUT P0, R4, R4, 0x3, RZ, 0xc0, !PT ;  /* 0x0000000304047812 */ /* 0x000fda000780c0ff */
[----:B------:R-:W-:Y:S05]  /*a940*/  @!P0 BRA `(.L_x_100) ;  /* 0x000001d000008947 */ /* 0x000fea0003800000 */
[----:B------:R-:W-:Y:S01]  /*a950*/  ISETP.NE.U32.AND P0, PT, RZ, c[0x0][0x200], PT ;  /* 0x00008000ff007a0c */ /* 0x000fe20003f05070 */
[----:B------:R-:W-:Y:S02]  /*a960*/  IMAD.MOV.U32 R7, RZ, RZ, R4 ;  /* 0x000000ffff077224 */ /* 0x000fe400078e0004 */
[----:B------:R-:W-:Y:S01]  /*a970*/  IMAD.MOV.U32 R9, RZ, RZ, RZ ;  /* 0x000000ffff097224 */ /* 0x000fe200078e00ff */
[----:B------:R-:W-:-:S05]  /*a980*/  ISETP.NE.AND.EX P0, PT, RZ, c[0x0][0x204], PT, P0 ;  /* 0x00008100ff007a0c */ /* 0x000fca0003f05300 */
.L_x_104:
[----:B0-----:R-:W-:Y:S01]  /*a990*/  IMAD.IADD R4, R13, 0x1, -R248 ;  /* 0x000000010d047824 */ /* 0x001fe200078e0af8 */
[----:B------:R-:W-:Y:S01]  /*a9a0*/  IADD3 R7, R7, -0x1, RZ ;  /* 0xffffffff07077810 */ /* 0x000fe20007ffe0ff */
[----:B------:R-:W-:Y:S03]  /*a9b0*/  BSSY B2, `(.L_x_101) ;  /* 0x0000012000027945 */ /* 0x000fe60003800000 */
[----:B------:R-:W-:Y:S02]  /*a9c0*/  ISETP.NE.AND P3, PT, R7, RZ, PT ;  /* 0x000000ff0700720c */ /* 0x000fe40003f65270 */
[----:B01----:R-:W-:Y:S01]  /*a9d0*/  LEA R17, R4, 0x440, 0x2 ;  /* 0x0000044004117811 */ /* 0x003fe200078e10ff */
[----:B------:R-:W-:Y:S05]  /*a9e0*/  @!P0 BRA `(.L_x_102) ;  /* 0x000000a000008947 */ /* 0x000fea0003800000 */
[----:B------:R-:W0:Y:S02]  /*a9f0*/  S2R R5, SR_CTAID.Y ;  /* 0x0000000000057919 */ /* 0x000e240000002600 */
[----:B0-----:R-:W-:Y:S01]  /*aa00*/  IMAD R4, R5, c[0x0][0x1d4], RZ ;  /* 0x0000750005047a24 */ /* 0x001fe200078e02ff */
[----:B------:R-:W-:-:S04]  /*aa10*/  SHF.R.S32.HI R5, RZ, 0x1f, R13 ;  /* 0x0000001fff057819 */ /* 0x000fc8000001140d */
[--C-:B-1----:R-:W-:Y:S02]  /*aa20*/  SHF.R.S32.HI R8, RZ, 0x1f, R4.reuse ;  /* 0x0000001fff087819 */ /* 0x102fe40000011404 */
[----:B------:R-:W-:-:S04]  /*aa30*/  IADD3 R4, P4, P5, R13, c[0x0][0x200], R4 ;  /* 0x000080000d047a10 */ /* 0x000fc80007d9e004 */
[----:B------:R-:W-:-:S05]  /*aa40*/  IADD3.X R5, R5, c[0x0][0x204], R8, P4, P5 ;  /* 0x0000810005057a10 */ /* 0x000fca00027ea408 */
[----:B------:R-:W4:Y:S02]  /*aa50*/  LDG.E.U8 R4, [R4.64] ;  /* 0x0000002404047981 */ /* 0x000f24000c1e1100 */
[----:B----4-:R-:W-:-:S13]  /*aa60*/  ISETP.NE.AND P4, PT, R4, RZ, PT ;  /* 0x000000ff0400720c */ /* 0x010fda0003f85270 */
[----:B------:R-:W-:Y:S01]  /*aa70*/  @P4 IMAD.MOV.U32 R8, RZ, RZ, RZ ;  /* 0x000000ffff084224 */ /* 0x000fe200078e00ff */
[----:B------:R-:W-:Y:S05]  /*aa80*/  @P4 BRA `(.L_x_103) ;  /* 0x0000004000004947 */ /* 0x000fea0003800000 */
.L_x_102:
[----:B------:R-:W0:Y:S02]  /*aa90*/  LDS R4, [R17] ;  /* 0x0000000011047984 */ /* 0x000e240000000800 */
[----:B0-2---:R-:W-:-:S04]  /*aaa0*/  FADD.FTZ R4, -R15, R4 ;  /* 0x000000040f047221 */ /* 0x005fc80000010100 */
[----:B------:R-:W-:-:S04]  /*aab0*/  FMUL.FTZ R4, R4, 1.4426950216293334961 ;  /* 0x3fb8aa3b04047820 */ /* 0x000fc80000410000 */
[----:B-1----:R0:W1:Y:S03]  /*aac0*/  MUFU.EX2 R8, R4 ;  /* 0x0000000400087308 */ /* 0x0020660000000800 */
.L_x_103:
[----:B------:R-:W-:Y:S05]  /*aad0*/  BSYNC B2 ;  /* 0x0000000000027941 */ /* 0x000fea0003800000 */
.L_x_101:
[----:B-1----:R1:W-:Y:S01]  /*aae0*/  STS [R17], R8 ;  /* 0x0000000811007388 */ /* 0x0023e20000000800 */
[----:B------:R-:W-:Y:S01]  /*aaf0*/  FADD.FTZ R9, R8, R9 ;  /* 0x0000000908097221 */ /* 0x000fe20000010000 */
[----:B------:R-:W-:Y:S01]  /*ab00*/  IADD3 R13, R13, 0x100, RZ ;  /* 0x000001000d0d7810 */ /* 0x000fe20007ffe0ff */
[----:B------:R-:W-:Y:S05]  /*ab10*/  @P3 BRA `(.L_x_104) ;  /* 0xfffffe7000003947 */ /* 0x000fea000383ffff */
.L_x_100:
[----:B------:R-:W-:Y:S05]  /*ab20*/  BSYNC B1 ;  /* 0x0000000000017941 */ /* 0x000fea0003800000 */
.L_x_99:
[----:B------:R-:W-:-:S13]  /*ab30*/  ISETP.GE.U32.AND P0, PT, R6, 0x300, PT ;  /* 0x000003000600780c */ /* 0x000fda0003f06070 */
[----:B------:R-:W-:Y:S05]  /*ab40*/  @!P0 BRA `(.L_x_98) ;  /* 0x0000041000008947 */ /* 0x000fea0003800000 */
[----:B0-----:R-:W0:Y:S01]  /*ab50*/  S2R R4, SR_CTAID.Y ;  /* 0x0000000000047919 */ /* 0x001e220000002600 */
[----:B------:R-:W-:-:S04]  /*ab60*/  ISETP.NE.U32.AND P0, PT, RZ, c[0x0][0x200], PT ;  /* 0x00008000ff007a0c */ /* 0x000fc80003f05070 */
[----:B------:R-:W-:Y:S01]  /*ab70*/  ISETP.NE.AND.EX P0, PT, RZ, c[0x0][0x204], PT, P0 ;  /* 0x00008100ff007a0c */ /* 0x000fe20003f05300 */
[----:B01----:R-:W-:-:S05]  /*ab80*/  IMAD R8, R4, c[0x0][0x1d4], RZ ;  /* 0x0000750004087a24 */ /* 0x003fca00078e02ff */
[----:B------:R-:W-:Y:S02]  /*ab90*/  SHF.R.S32.HI R10, RZ, 0x1f, R8 ;  /* 0x0000001fff0a7819 */ /* 0x000fe40000011408 */
.L_x_117:
[----:B------:R-:W-:Y:S01]  /*aba0*/  SHF.R.S32.HI R5, RZ, 0x1f, R13 ;  /* 0x0000001fff057819 */ /* 0x000fe2000001140d */
[C---:B-1----:R-:W-:Y:S01]  /*abb0*/  IMAD.IADD R6, R13.reuse, 0x1, -R248 ;  /* 0x000000010d067824 */ /* 0x042fe200078e0af8 */
[C---:B0-----:R-:W-:Y:S01]  /*abc0*/  IADD3 R4, P4, P5, R13.reuse, c[0x0][0x200], R8 ;  /* 0x000080000d047a10 */ /* 0x041fe20007d9e008 */
[----:B------:R-:W-:Y:S01]  /*abd0*/  BSSY B1, `(.L_x_105) ;  /* 0x000000e000017945 */ /* 0x000fe20003800000 */
[----:B------:R-:W-:Y:S02]  /*abe0*/  IADD3 R13, R13, 0x400, RZ ;  /* 0x000004000d0d7810 */ /* 0x000fe40007ffe0ff */
[----:B------:R-:W-:Y:S02]  /*abf0*/  IADD3.X R5, R5, c[0x0][0x204], R10, P4, P5 ;  /* 0x0000810005057a10 */ /* 0x000fe400027ea40a */
[----:B------:R-:W-:Y:S02]  /*ac00*/  ISETP.GE.AND P3, PT, R13, R250, PT ;  /* 0x000000fa0d00720c */ /* 0x000fe40003f66270 */
[----:B------:R-:W-:Y:S01]  /*ac10*/  LEA R7, R6, 0x440, 0x2 ;  /* 0x0000044006077811 */ /* 0x000fe200078e10ff */
[----:B------:R-:W-:Y:S05]  /*ac20*/  @!P0 BRA `(.L_x_106) ;  /* 0x0000004000008947 */ /* 0x000fea0003800000 */
[----:B------:R-:W4:Y:S02]  /*ac30*/  LDG.E.U8 R6, [R4.64] ;  /* 0x0000002404067981 */ /* 0x000f24000c1e1100 */
[----:B----4-:R-:W-:-:S13]  /*ac40*/  ISETP.NE.AND P4, PT, R6, RZ, PT ;  /* 0x000000ff0600720c */ /* 0x010fda0003f85270 */
[----:B------:R-:W-:Y:S01]  /*ac50*/  @P4 IMAD.MOV.U32 R6, RZ, RZ, RZ ;  /* 0x000000ffff064224 */ /* 0x000fe200078e00ff */
[----:B------:R-:W-:Y:S05]  /*ac60*/  @P4 BRA `(.L_x_107) ;  /* 0x0000004000004947 */ /* 0x000fea0003800000 */
.L_x_106:
[----:B------:R-:W0:Y:S02]  /*ac70*/  LDS R6, [R7] ;  /* 0x0000000007067984 */ /* 0x000e240000000800 */
[----:B0-2---:R-:W-:-:S04]  /*ac80*/  FADD.FTZ R6, -R15, R6 ;  /* 0x000000060f067221 */ /* 0x005fc80000010100 */
[----:B------:R-:W-:-:S06]  /*ac90*/  FMUL.FTZ R6, R6, 1.4426950216293334961 ;  /* 0x3fb8aa3b06067820 */ /* 0x000fcc0000410000 */
[----:B------:R-:W0:Y:S02]  /*aca0*/  MUFU.EX2 R6, R6 ;  /* 0x0000000600067308 */ /* 0x000e240000000800 */
.L_x_107:
[----:B------:R-:W-:Y:S05]  /*acb0*/  BSYNC B1 ;  /* 0x0000000000017941 */ /* 0x000fea0003800000 */
.L_x_105:
[----:B0-----:R0:W-:Y:S01]  /*acc0*/  STS [R7], R6 ;  /* 0x0000000607007388 */ /* 0x0011e20000000800 */
[----:B------:R-:W-:Y:S01]  /*acd0*/  BSSY B1, `(.L_x_108) ;  /* 0x000000b000017945 */ /* 0x000fe20003800000 */
[----:B------:R-:W-:Y:S01]  /*ace0*/  FADD.FTZ R9, R6, R9 ;  /* 0x0000000906097221 */ /* 0x000fe20000010000 */
[----:B------:R-:W-:Y:S05]  /*acf0*/  @!P0 BRA `(.L_x_109) ;  /* 0x0000004000008947 */ /* 0x000fea0003800000 */
[----:B0-----:R-:W4:Y:S02]  /*ad00*/  LDG.E.U8 R6, [R4.64+0x100] ;  /* 0x0001002404067981 */ /* 0x001f24000c1e1100 */
[----:B----4-:R-:W-:-:S13]  /*ad10*/  ISETP.NE.AND P4, PT, R6, RZ, PT ;  /* 0x000000ff0600720c */ /* 0x010fda0003f85270 */
[----:B------:R-:W-:Y:S01]  /*ad20*/  @P4 IMAD.MOV.U32 R6, RZ, RZ, RZ ;  /* 0x000000ffff064224 */ /* 0x000fe200078e00ff */
[----:B------:R-:W-:Y:S05]  /*ad30*/  @P4 BRA `(.L_x_110) ;  /* 0x0000004000004947 */ /* 0x000fea0003800000 */
.L_x_109:
[----:B0-----:R-:W0:Y:S02]  /*ad40*/  LDS R6, [R7+0x400] ;  /* 0x0004000007067984 */ /* 0x001e240000000800 */
[----:B0-2---:R-:W-:-:S04]  /*ad50*/  FADD.FTZ R6, -R15, R6 ;  /* 0x000000060f067221 */ /* 0x005fc80000010100 */
[----:B------:R-:W-:-:S06]  /*ad60*/  FMUL.FTZ R6, R6, 1.4426950216293334961 ;  /* 0x3fb8aa3b06067820 */ /* 0x000fcc0000410000 */
[----:B------:R-:W0:Y:S02]  /*ad70*/  MUFU.EX2 R6, R6 ;  /* 0x0000000600067308 */ /* 0x000e240000000800 */
.L_x_110:
[----:B------:R-:W-:Y:S05]  /*ad80*/  BSYNC B1 ;  /* 0x0000000000017941 */ /* 0x000fea0003800000 */
.L_x_108:
[----:B0-----:R0:W-:Y:S01]  /*ad90*/  STS [R7+0x400], R6 ;  /* 0x0004000607007388 */ /* 0x0011e20000000800 */
[----:B------:R-:W-:Y:S01]  /*ada0*/  BSSY B1, `(.L_x_111) ;  /* 0x000000b000017945 */ /* 0x000fe20003800000 */
[----:B------:R-:W-:Y:S01]  /*adb0*/  FADD.FTZ R9, R9, R6 ;  /* 0x0000000609097221 */ /* 0x000fe20000010000 */
[----:B------:R-:W-:Y:S05]  /*adc0*/  @!P0 BRA `(.L_x_112) ;  /* 0x0000004000008947 */ /* 0x000fea0003800000 */
[----:B0-----:R-:W4:Y:S02]  /*add0*/  LDG.E.U8 R6, [R4.64+0x200] ;  /* 0x0002002404067981 */ /* 0x001f24000c1e1100 */
[----:B----4-:R-:W-:-:S13]  /*ade0*/  ISETP.NE.AND P4, PT, R6, RZ, PT ;  /* 0x000000ff0600720c */ /* 0x010fda0003f85270 */
[----:B------:R-:W-:Y:S01]  /*adf0*/  @P4 IMAD.MOV.U32 R6, RZ, RZ, RZ ;  /* 0x000000ffff064224 */ /* 0x000fe200078e00ff */
[----:B------:R-:W-:Y:S05]  /*ae00*/  @P4 BRA `(.L_x_113) ;  /* 0x0000004000004947 */ /* 0x000fea0003800000 */
.L_x_112:
[----:B0-----:R-:W0:Y:S02]  /*ae10*/  LDS R6, [R7+0x800] ;  /* 0x0008000007067984 */ /* 0x001e240000000800 */
[----:B0-2---:R-:W-:-:S04]  /*ae20*/  FADD.FTZ R6, -R15, R6 ;  /* 0x000000060f067221 */ /* 0x005fc80000010100 */
[----:B------:R-:W-:-:S06]  /*ae30*/  FMUL.FTZ R6, R6, 1.4426950216293334961 ;  /* 0x3fb8aa3b06067820 */ /* 0x000fcc0000410000 */
[----:B------:R-:W0:Y:S02]  /*ae40*/  MUFU.EX2 R6, R6 ;  /* 0x0000000600067308 */ /* 0x000e240000000800 */
.L_x_113:
[----:B------:R-:W-:Y:S05]  /*ae50*/  BSYNC B1 ;  /* 0x0000000000017941 */ /* 0x000fea0003800000 */
.L_x_111:
[----:B0-----:R0:W-:Y:S01]  /*ae60*/  STS [R7+0x800], R6 ;  /* 0x0008000607007388 */ /* 0x0011e20000000800 */
[----:B------:R-:W-:Y:S01]  /*ae70*/  BSSY B1, `(.L_x_114) ;  /* 0x000000b000017945 */ /* 0x000fe20003800000 */
[----:B------:R-:W-:Y:S01]  /*ae80*/  FADD.FTZ R9, R9, R6 ;  /* 0x0000000609097221 */ /* 0x000fe20000010000 */
[----:B------:R-:W-:Y:S05]  /*ae90*/  @!P0 BRA `(.L_x_115) ;  /* 0x0000004000008947 */ /* 0x000fea0003800000 */
[----:B------:R-:W4:Y:S02]  /*aea0*/  LDG.E.U8 R4, [R4.64+0x300] ;  /* 0x0003002404047981 */ /* 0x000f24000c1e1100 */
[----:B----4-:R-:W-:-:S13]  /*aeb0*/  ISETP.NE.AND P4, PT, R4, RZ, PT ;  /* 0x000000ff0400720c */ /* 0x010fda0003f85270 */
[----:B0-----:R-:W-:Y:S01]  /*aec0*/  @P4 IMAD.MOV.U32 R6, RZ, RZ, RZ ;  /* 0x000000ffff064224 */ /* 0x001fe200078e00ff */
[----:B------:R-:W-:Y:S05]  /*aed0*/  @P4 BRA `(.L_x_116) ;  /* 0x0000004000004947 */ /* 0x000fea0003800000 */
.L_x_115:
[----:B------:R-:W1:Y:S02]  /*aee0*/  LDS R4, [R7+0xc00] ;  /* 0x000c000007047984 */ /* 0x000e640000000800 */
[----:B-12---:R-:W-:-:S04]  /*aef0*/  FADD.FTZ R4, -R15, R4 ;  /* 0x000000040f047221 */ /* 0x006fc80000010100 */
[----:B------:R-:W-:-:S04]  /*af00*/  FMUL.FTZ R4, R4, 1.4426950216293334961 ;  /* 0x3fb8aa3b04047820 */ /* 0x000fc80000410000 */
[----:B0-----:R0:W1:Y:S03]  /*af10*/  MUFU.EX2 R6, R4 ;  /* 0x0000000400067308 */ /* 0x0010660000000800 */
.L_x_116:
[----:B------:R-:W-:Y:S05]  /*af20*/  BSYNC B1 ;  /* 0x0000000000017941 */ /* 0x000fea0003800000 */
.L_x_114:
[----:B-1----:R1:W-:Y:S01]  /*af30*/  STS [R7+0xc00], R6 ;  /* 0x000c000607007388 */ /* 0x0023e20000000800 */
[----:B------:R-:W-:Y:S01]  /*af40*/  FADD.FTZ R9, R9, R6 ;  /* 0x0000000609097221 */ /* 0x000fe20000010000 */
[----:B------:R-:W-:Y:S05]  /*af50*/  @!P3 BRA `(.L_x_117) ;  /* 0xfffffc400000b947 */ /* 0x000fea000383ffff */
.L_x_98:
[----:B------:R-:W-:Y:S05]  /*af60*/  BSYNC B0 ;  /* 0x0000000000007941 */ /* 0x000fea0003800000 */
.L_x_97:
[----:B0-----:R-:W0:Y:S01]  /*af70*/  SHFL.BFLY PT, R4, R9, 0x10, 0x1f ;  /* 0x0e001f0009047f89 */ /* 0x001e2200000e0000 */
[----:B------:R-:W4:Y:S01]  /*af80*/  LDC.U8 R14, c[0x0][0x26c] ;  /* 0x00009b00ff0e7b82 */ /* 0x000f220000000000 */
[----:B------:R-:W-:Y:S01]  /*af90*/  UMOV UR4, 0x4 ;  /* 0x0000000400047882 */ /* 0x000fe20000000000 */
[----:B------:R-:W-:Y:S01]  /*afa0*/  BSSY B0, `(.L_x_118) ;  /* 0x0000069000007945 */ /* 0x000fe20003800000 */
[----:B------:R-:W5:Y:S01]  /*afb0*/  S2R R12, SR_TID.X ;  /* 0x00000000000c7919 */ /* 0x000f620000002100 */
[----:B------:R-:W-:Y:S02]  /*afc0*/  ULDC UR5, c[0x0][0x1d4] ;  /* 0x0000750000057ab9 */ /* 0x000fe40000000800 */
[----:B------:R-:W-:Y:S01]  /*afd0*/  UIADD3 UR4, UR4, UR5, URZ ;  /* 0x0000000504047290 */ /* 0x000fe2000fffe03f */
[----:B------:R-:W1:Y:S03]  /*afe0*/  S2R R16, SR_CTAID.Y ;  /* 0x0000000000107919 */ /* 0x000e660000002600 */
[----:B------:R-:W-:Y:S01]  /*aff0*/  USHF.R.S32.HI UR5, URZ, 0x1f, UR4 ;  /* 0x0000001f3f057899 */ /* 0x000fe20008011404 */
[----:B-1----:R-:W1:Y:S03]  /*b000*/  S2R R17, SR_CTAID.X ;  /* 0x0000000000117919 */ /* 0x002e660000002500 */
[----:B------:R-:W-:-:S04]  /*b010*/  ULEA.HI UR5, UR5, UR4, URZ, 0x2 ;  /* 0x0000000405057291 */ /* 0x000fc8000f8f103f */
[----:B------:R-:W-:-:S04]  /*b020*/  USHF.L.U32 UR5, UR5, 0x2, URZ ;  /* 0x0000000205057899 */ /* 0x000fc8000800063f */
[----:B------:R-:W-:Y:S01]  /*b030*/  ULOP3.LUT UR5, UR5, 0xfffffff0, URZ, 0xc0, !UPT ;  /* 0xfffffff005057892 */ /* 0x000fe2000f8ec03f */
[----:B0-----:R-:W-:Y:S01]  /*b040*/  FADD.FTZ R4, R4, R9 ;  /* 0x0000000904047221 */ /* 0x001fe20000010000 */
[----:B-----5:R-:W-:-:S04]  /*b050*/  LOP3.LUT P0, R10, R12, 0x1f, RZ, 0xc0, !PT ;  /* 0x0000001f0c0a7812 */ /* 0x020fc8000780c0ff */
[----:B------:R-:W0:Y:S01]  /*b060*/  SHFL.BFLY PT, R5, R4, 0x8, 0x1f ;  /* 0x0d001f0004057f89 */ /* 0x000e2200000e0000 */
[----:B------:R-:W-:Y:S01]  /*b070*/  ISETP.GT.U32.AND P3, PT, R10, 0x7, PT ;  /* 0x000000070a00780c */ /* 0x000fe20003f64070 */
[----:B-1----:R-:W-:-:S07]  /*b080*/  IMAD R16, R16, c[0x0][0x1d8], R17 ;  /* 0x0000760010107a24 */ /* 0x002fce00078e0211 */
[----:B------:R-:W-:-:S04]  /*b090*/  @!P0 SHF.R.U32.HI R9, RZ, 0x3, R12 ;  /* 0x00000003ff098819 */ /* 0x000fc8000001160c */
[----:B------:R-:W-:Y:S01]  /*b0a0*/  @!P0 LOP3.LUT R9, R9, 0x1ffffffc, RZ, 0xc0, !PT ;  /* 0x1ffffffc09098812 */ /* 0x000fe200078ec0ff */
[----:B0-----:R-:W-:-:S05]  /*b0b0*/  FADD.FTZ R5, R4, R5 ;  /* 0x0000000504057221 */ /* 0x001fca0000010000 */
[----:B------:R-:W0:Y:S02]  /*b0c0*/  SHFL.BFLY PT, R6, R5, 0x4, 0x1f ;  /* 0x0c801f0005067f89 */ /* 0x000e2400000e0000 */
[----:B0-----:R-:W-:-:S05]  /*b0d0*/  FADD.FTZ R6, R5, R6 ;  /* 0x0000000605067221 */ /* 0x001fca0000010000 */
[----:B------:R-:W0:Y:S02]  /*b0e0*/  SHFL.BFLY PT, R7, R6, 0x2, 0x1f ;  /* 0x0c401f0006077f89 */ /* 0x000e2400000e0000 */
[----:B0-----:R-:W-:-:S05]  /*b0f0*/  FADD.FTZ R7, R6, R7 ;  /* 0x0000000706077221 */ /* 0x001fca0000010000 */
[----:B------:R-:W0:Y:S02]  /*b100*/  SHFL.BFLY PT, R8, R7, 0x1, 0x1f ;  /* 0x0c201f0007087f89 */ /* 0x000e2400000e0000 */
[----:B0-----:R-:W-:-:S05]  /*b110*/  FADD.FTZ R8, R7, R8 ;  /* 0x0000000807087221 */ /* 0x001fca0000010000 */
[----:B------:R-:W-:Y:S04]  /*b120*/  @!P0 STS [R9+0x20], R8 ;  /* 0x0000200809008388 */ /* 0x000fe80000000800 */
[----:B------:R-:W-:Y:S01]  /*b130*/  BAR.SYNC.DEFER_BLOCKING 0x0 ;  /* 0x0000000000007b1d */ /* 0x000fe20000010000 */
[----:B----4-:R-:W-:-:S13]  /*b140*/  ISETP.NE.AND P0, PT, R14, RZ, PT ;  /* 0x000000ff0e00720c */ /* 0x010fda0003f05270 */
[----:B------:R-:W-:Y:S01]  /*b150*/  @P0 IMAD.MOV.U32 R6, RZ, RZ, c[0x0][0x268] ;  /* 0x00009a00ff060624 */ /* 0x000fe200078e00ff */
[----:B------:R-:W0:Y:S04]  /*b160*/  @!P3 LDS R8, [R10.X4+0x20] ;  /* 0x000020000a08b984 */ /* 0x000e280000004800 */
[----:B0-----:R-:W0:Y:S02]  /*b170*/  SHFL.BFLY PT, R5, R8, 0x4, 0x1f ;  /* 0x0c801f0008057f89 */ /* 0x001e2400000e0000 */
[----:B0-----:R-:W-:Y:S02]  /*b180*/  FADD.FTZ R5, R5, R8 ;  /* 0x0000000805057221 */ /* 0x001fe40000010000 */
[----:B------:R-:W-:-:S03]  /*b190*/  IMAD.U32 R8, RZ, RZ, UR5 ;  /* 0x00000005ff087e24 */ /* 0x000fc6000f8e00ff */
[----:B------:R-:W0:Y:S02]  /*b1a0*/  SHFL.BFLY PT, R4, R5, 0x2, 0x1f ;  /* 0x0c401f0005047f89 */ /* 0x000e2400000e0000 */
[----:B------:R-:W-:Y:S01]  /*b1b0*/  IADD3 R48, R8, 0x440, RZ ;  /* 0x0000044008307810 */ /* 0x000fe20007ffe0ff */
[----:B0-----:R-:W-:-:S05]  /*b1c0*/  FADD.FTZ R4, R5, R4 ;  /* 0x0000000405047221 */ /* 0x001fca0000010000 */
[----:B------:R-:W0:Y:S02]  /*b1d0*/  SHFL.BFLY PT, R7, R4, 0x1, 0x1f ;  /* 0x0c201f0004077f89 */ /* 0x000e2400000e0000 */
[----:B0-----:R-:W-:Y:S02]  /*b1e0*/  FADD.FTZ R7, R4, R7 ;  /* 0x0000000704077221 */ /* 0x001fe40000010000 */
[----:B------:R-:W-:-:S04]  /*b1f0*/  @P0 IMAD R4, R16, R6, c[0x0][0x1ec] ;  /* 0x00007b0010040624 */ /* 0x000fc800078e0206 */
[----:B------:R-:W-:Y:S01]  /*b200*/  @P0 IMAD R9, R4, c[0x0][0x1d4], RZ ;  /* 0x0000750004090a24 */ /* 0x000fe200078e02ff */
[----:B------:R-:W0:Y:S01]  /*b210*/  SHFL.IDX PT, R7, R7, RZ, 0x1f ;  /* 0x00001fff07077589 */ /* 0x000e2200000e0000 */
[----:B------:R-:W-:Y:S02]  /*b220*/  CS2R R4, SRZ ;  /* 0x0000000000047805 */ /* 0x000fe4000001ff00 */
[--C-:B------:R-:W-:Y:S01]  /*b230*/  @P0 IMAD.MOV.U32 R4, RZ, RZ, R9.reuse ;  /* 0x000000ffff040224 */ /* 0x100fe200078e0009 */
[----:B------:R-:W-:Y:S01]  /*b240*/  @P0 SHF.R.S32.HI R5, RZ, 0x1f, R9 ;  /* 0x0000001fff050819 */ /* 0x000fe20000011409 */
[----:B------:R-:W-:Y:S05]  /*b250*/  @P1 BRA `(.L_x_119) ;  /* 0x000003d000001947 */ /* 0x000fea0003800000 */
[----:B------:R-:W-:Y:S01]  /*b260*/  LOP3.LUT R9, RZ, R248, RZ, 0x33, !PT ;  /* 0x000000f8ff097212 */ /* 0x000fe200078e33ff */
[----:B0-----:R-:W-:Y:S01]  /*b270*/  FADD.FTZ R7, R7, 9.9999999747524270788e-07 ;  /* 0x358637bd07077421 */ /* 0x001fe20000010000 */
[----:B------:R-:W-:Y:S02]  /*b280*/  BSSY B1, `(.L_x_120) ;  /* 0x0000017000017945 */ /* 0x000fe40003800000 */
[----:B------:R-:W-:Y:S01]  /*b290*/  IADD3 R9, -R12, R250, R9 ;  /* 0x000000fa0c097210 */ /* 0x000fe20007ffe109 */
[----:B--2---:R0:W1:Y:S03]  /*b2a0*/  MUFU.RCP R15, R7 ;  /* 0x00000007000f7308 */ /* 0x0040660000001000 */
[----:B------:R-:W-:-:S02]  /*b2b0*/  LEA.HI R6, R9, 0x1, RZ, 0x18 ;  /* 0x0000000109067811 */ /* 0x000fc400078fc0ff */
[----:B------:R-:W-:Y:S01]  /*b2c0*/  ISETP.GE.U32.AND P1, PT, R9, 0x300, PT ;  /* 0x000003000900780c */ /* 0x000fe20003f26070 */
[----:B------:R-:W-:Y:S01]  /*b2d0*/  IMAD.IADD R9, R12, 0x1, R248 ;  /* 0x000000010c097824 */ /* 0x000fe200078e02f8 */
[----:B------:R-:W-:-:S13]  /*b2e0*/  LOP3.LUT P3, R10, R6, 0x3, RZ, 0xc0, !PT ;  /* 0x00000003060a7812 */ /* 0x000fda000786c0ff */
[----:B01----:R-:W-:Y:S05]  /*b2f0*/  @!P3 BRA `(.L_x_121) ;  /* 0x000000f00000b947 */ /* 0x003fea0003800000 */
.L_x_122:
[C---:B------:R-:W-:Y:S01]  /*b300*/  IMAD.IADD R17, R9.reuse, 0x1, -R248 ;  /* 0x0000000109117824 */ /* 0x040fe200078e0af8 */
[C---:B0-----:R-:W-:Y:S02]  /*b310*/  @P0 IADD3 R7, P3, R9.reuse, R4, RZ ;  /* 0x0000000409070210 */ /* 0x041fe40007f7e0ff */
[----:B------:R-:W-:Y:S02]  /*b320*/  IADD3 R10, R10, -0x1, RZ ;  /* 0xffffffff0a0a7810 */ /* 0x000fe40007ffe0ff */
[----:B------:R-:W0:Y:S01]  /*b330*/  LDS R6, [R17.X4+0x440] ;  /* 0x0004400011067984 */ /* 0x000e220000004800 */
[C---:B------:R-:W-:Y:S02]  /*b340*/  @P0 LEA.HI.X.SX32 R12, R9.reuse, R5, 0x1, P3 ;  /* 0x00000005090c0211 */ /* 0x040fe400018f0eff */
[----:B------:R-:W-:Y:S01]  /*b350*/  IADD3 R9, R9, 0x100, RZ ;  /* 0x0000010009097810 */ /* 0x000fe20007ffe0ff */
[----:B0-----:R-:W-:Y:S01]  /*b360*/  FMUL.FTZ R19, R6, R15 ;  /* 0x0000000f06137220 */ /* 0x001fe20000410000 */
[----:B------:R-:W-:-:S04]  /*b370*/  @P0 LEA R6, P3, R7, c[0x0][0x260], 0x2 ;  /* 0x0000980007060a11 */ /* 0x000fc800078610ff */
[----:B------:R-:W-:Y:S01]  /*b380*/  @P0 LEA.HI.X R7, R7, c[0x0][0x264], R12, 0x2, P3 ;  /* 0x0000990007070a11 */ /* 0x000fe200018f140c */
[----:B------:R-:W-:Y:S01]  /*b390*/  IMAD R12, R17, 0x2, R48 ;  /* 0x00000002110c7824 */ /* 0x000fe200078e0230 */
[----:B------:R-:W-:Y:S02]  /*b3a0*/  F2FP.PACK_AB R13, RZ, R19 ;  /* 0x00000013ff0d723e */ /* 0x000fe400000000ff */
[----:B------:R-:W-:Y:S01]  /*b3b0*/  ISETP.NE.AND P3, PT, R10, RZ, PT ;  /* 0x000000ff0a00720c */ /* 0x000fe20003f65270 */
[----:B------:R0:W-:Y:S04]  /*b3c0*/  @P0 STG.E [R6.64], R19 ;  /* 0x0000001306000986 */ /* 0x0001e8000c101924 */
[----:B------:R0:W-:Y:S08]  /*b3d0*/  STS.U16 [R12], R13 ;  /* 0x0000000d0c007388 */ /* 0x0001f00000000400 */
[----:B------:R-:W-:Y:S05]  /*b3e0*/  @P3 BRA `(.L_x_122) ;  /* 0xffffff1000003947 */ /* 0x000fea000383ffff */
.L_x_121:
[----:B------:R-:W-:Y:S05]  /*b3f0*/  BSYNC B1 ;  /* 0x0000000000017941 */ /* 0x000fea0003800000 */
.L_x_120:
[----:B------:R-:W-:Y:S05]  /*b400*/  @!P1 BRA `(.L_x_119) ;  /* 0x0000022000009947 */ /* 0x000fea0003800000 */
[----:B------:R-:W-:Y:S02]  /*b410*/  ISETP.NE.AND P1, PT, R14, RZ, PT ;  /* 0x000000ff0e00720c */ /* 0x000fe40003f25270 */
.L_x_123:
[----:B0-----:R-:W-:-:S04]  /*b420*/  IMAD.IADD R7, R9, 0x1, -R248 ;  /* 0x0000000109077824 */ /* 0x001fc800078e0af8 */
[C---:B------:R-:W-:Y:S01]  /*b430*/  IMAD R14, R7.reuse, 0x2, R48 ;  /* 0x00000002070e7824 */ /* 0x040fe200078e0230 */
[----:B------:R-:W0:Y:S01]  /*b440*/  LDS R6, [R7.X4+0x440] ;  /* 0x0004400007067984 */ /* 0x000e220000004800 */
[----:B------:R-:W-:Y:S01]  /*b450*/  LEA R12, R7, 0x440, 0x2 ;  /* 0x00000440070c7811 */ /* 0x000fe200078e10ff */
[----:B0-----:R-:W-:-:S05]  /*b460*/  FMUL.FTZ R17, R6, R15 ;  /* 0x0000000f06117220 */ /* 0x001fca0000410000 */
[----:B------:R-:W-:-:S04]  /*b470*/  F2FP.PACK_AB R6, RZ, R17 ;  /* 0x00000011ff06723e */ /* 0x000fc800000000ff */
[----:B------:R-:W-:-:S05]  /*b480*/  PRMT R10, R6, 0x7610, R10 ;  /* 0x00007610060a7816 */ /* 0x000fca000000000a */
[----:B------:R0:W-:Y:S04]  /*b490*/  STS.U16 [R14], R10 ;  /* 0x0000000a0e007388 */ /* 0x0001e80000000400 */
[----:B------:R-:W1:Y:S01]  /*b4a0*/  LDS R6, [R12+0x400] ;  /* 0x000400000c067984 */ /* 0x000e620000000800 */
[----:B0-----:R-:W-:-:S04]  /*b4b0*/  IADD3 R10, P0, R4, R9, RZ ;  /* 0x00000009040a7210 */ /* 0x001fc80007f1e0ff */
[C---:B------:R-:W-:Y:S02]  /*b4c0*/  LEA.HI.X.SX32 R13, R9.reuse, R5, 0x1, P0 ;  /* 0x00000005090d7211 */ /* 0x040fe400000f0eff */
[----:B------:R-:W-:Y:S01]  /*b4d0*/  IADD3 R9, R9, 0x400, RZ ;  /* 0x0000040009097810 */ /* 0x000fe20007ffe0ff */
[----:B-1----:R-:W-:-:S05]  /*b4e0*/  FMUL.FTZ R19, R6, R15 ;  /* 0x0000000f06137220 */ /* 0x002fca0000410000 */
[----:B------:R-:W-:-:S04]  /*b4f0*/  F2FP.PACK_AB R6, RZ, R19 ;  /* 0x00000013ff06723e */ /* 0x000fc800000000ff */
[----:B------:R-:W-:-:S05]  /*b500*/  PRMT R16, R6, 0x7610, R16 ;  /* 0x0000761006107816 */ /* 0x000fca0000000010 */
[----:B------:R-:W-:Y:S04]  /*b510*/  STS.U16 [R14+0x200], R16 ;  /* 0x000200100e007388 */ /* 0x000fe80000000400 */
[----:B------:R-:W0:Y:S02]  /*b520*/  LDS R6, [R12+0x800] ;  /* 0x000800000c067984 */ /* 0x000e240000000800 */
[----:B0-----:R-:W-:-:S05]  /*b530*/  FMUL.FTZ R21, R6, R15 ;  /* 0x0000000f06157220 */ /* 0x001fca0000410000 */
[----:B------:R-:W-:-:S04]  /*b540*/  F2FP.PACK_AB R6, RZ, R21 ;  /* 0x00000015ff06723e */ /* 0x000fc800000000ff */
[----:B------:R-:W-:Y:S02]  /*b550*/  PRMT R18, R6, 0x7610, R18 ;  /* 0x0000761006127816 */ /* 0x000fe40000000012 */
[----:B------:R-:W-:-:S03]  /*b560*/  LEA R6, P0, R10, c[0x0][0x260], 0x2 ;  /* 0x000098000a067a11 */ /* 0x000fc600078010ff */
[----:B------:R-:W-:Y:S04]  /*b570*/  STS.U16 [R14+0x400], R18 ;  /* 0x000400120e007388 */ /* 0x000fe80000000400 */
[----:B------:R-:W0:Y:S02]  /*b580*/  LDS R7, [R12+0xc00] ;  /* 0x000c00000c077984 */ /* 0x000e240000000800 */
[----:B0-----:R-:W-:Y:S01]  /*b590*/  FMUL.FTZ R23, R7, R15 ;  /* 0x0000000f07177220 */ /* 0x001fe20000410000 */
[----:B------:R-:W-:Y:S02]  /*b5a0*/  LEA.HI.X R7, R10, c[0x0][0x264], R13, 0x2, P0 ;  /* 0x000099000a077a11 */ /* 0x000fe400000f140d */
[----:B------:R-:W-:Y:S02]  /*b5b0*/  ISETP.GE.AND P0, PT, R9, R250, PT ;  /* 0x000000fa0900720c */ /* 0x000fe40003f06270 */
[----:B------:R-:W-:Y:S01]  /*b5c0*/  F2FP.PACK_AB R10, RZ, R23 ;  /* 0x00000017ff0a723e */ /* 0x000fe200000000ff */
[----:B------:R0:W-:Y:S04]  /*b5d0*/  @P1 STG.E [R6.64], R17 ;  /* 0x0000001106001986 */ /* 0x0001e8000c101924 */
[----:B------:R0:W-:Y:S04]  /*b5e0*/  @P1 STG.E [R6.64+0x400], R19 ;  /* 0x0004001306001986 */ /* 0x0001e8000c101924 */
[----:B------:R0:W-:Y:S04]  /*b5f0*/  @P1 STG.E [R6.64+0x800], R21 ;  /* 0x0008001506001986 */ /* 0x0001e8000c101924 */
[----:B------:R0:W-:Y:S04]  /*b600*/  @P1 STG.E [R6.64+0xc00], R23 ;  /* 0x000c001706001986 */ /* 0x0001e8000c101924 */
[----:B------:R0:W-:Y:S01]  /*b610*/  STS.U16 [R14+0x600], R10 ;  /* 0x0006000a0e007388 */ /* 0x0001e20000000400 */
[----:B------:R-:W-:Y:S05]  /*b620*/  @!P0 BRA `(.L_x_123) ;  /* 0xfffffdf000008947 */ /* 0x000fea000383ffff */
.L_x_119:
[----:B------:R-:W-:Y:S05]  /*b630*/  BSYNC B0 ;  /* 0x0000000000007941 */ /* 0x000fea0003800000 */
.L_x_118:
[----:B------:R-:W-:Y:S01]  /*b640*/  IADD3 R22, R250, -0x1, RZ ;  /* 0xfffffffffa167810 */ /* 0x000fe20007ffe0ff */
[----:B0-----:R-:W0:Y:S01]  /*b650*/  S2R R12, SR_CTAID.X ;  /* 0x00000000000c7919 */ /* 0x001e220000002500 */
[----:B------:R-:W-:Y:S01]  /*b660*/  SHF.R.S32.HI R11, RZ, 0x5, R11 ;  /* 0x00000005ff0b7819 */ /* 0x000fe2000001140b */
[C---:B------:R-:W-:Y:S01]  /*b670*/  IMAD.SHL.U32 R9, R3.reuse, 0x8, RZ ;  /* 0x0000000803097824 */ /* 0x040fe200078e00ff */
[----:B------:R-:W-:Y:S01]  /*b680*/  SHF.R.S32.HI R4, RZ, 0x1f, R22 ;  /* 0x0000001fff047819 */ /* 0x000fe20000011416 */
[----:B------:R-:W0:Y:S01]  /*b690*/  S2R R29, SR_CTAID.Y ;  /* 0x00000000001d7919 */ /* 0x000e220000002600 */
[----:B------:R-:W-:Y:S01]  /*b6a0*/  ISETP.GT.OR P1, PT, R3, 0x17, P2 ;  /* 0x000000170300780c */ /* 0x000fe20001724670 */
[----:B---3--:R-:W-:Y:S01]  /*b6b0*/  IMAD R24, R0, c[0x0][0x1d4], R9 ;  /* 0x0000750000187a24 */ /* 0x008fe200078e0209 */
[----:B------:R-:W-:Y:S01]  /*b6c0*/  LEA.HI R4, R4, R22, RZ, 0x3 ;  /* 0x0000001604047211 */ /* 0x000fe200078f18ff */
[----:B------:R-:W-:Y:S01]  /*b6d0*/  BSSY B0, `(.L_x_124) ;  /* 0x0000017000007945 */ /* 0x000fe20003800000 */
[----:B------:R-:W-:-:S02]  /*b6e0*/  CS2R R6, SRZ ;  /* 0x0000000000067805 */ /* 0x000fc4000001ff00 */
[----:B------:R-:W-:Y:S02]  /*b6f0*/  LOP3.LUT R4, R4, 0xfffffff8, RZ, 0xc0, !PT ;  /* 0xfffffff804047812 */ /* 0x000fe400078ec0ff */
[----:B------:R-:W-:-:S03]  /*b700*/  SHF.R.S32.HI R25, RZ, 0x1f, R24 ;  /* 0x0000001fff197819 */ /* 0x000fc60000011418 */
[----:B------:R-:W-:-:S05]  /*b710*/  IMAD.IADD R4, R22, 0x1, -R4 ;  /* 0x0000000116047824 */ /* 0x000fca00078e0a04 */
[CC--:B------:R-:W-:Y:S02]  /*b720*/  ISETP.NE.OR P3, PT, R11.reuse, R4.reuse, P1 ;  /* 0x000000040b00720c */ /* 0x0c0fe40000f65670 */
[----:B------:R-:W-:Y:S02]  /*b730*/  ISETP.NE.AND P0, PT, R11, R4, PT ;  /* 0x000000040b00720c */ /* 0x000fe40003f05270 */
[----:B------:R-:W-:Y:S01]  /*b740*/  ISETP.GT.AND P1, PT, R3, 0x17, PT ;  /* 0x000000170300780c */ /* 0x000fe20003f24270 */
[----:B0-----:R-:W-:-:S04]  /*b750*/  IMAD R10, R29, c[0x0][0x1d8], R12 ;  /* 0x000076001d0a7a24 */ /* 0x001fc800078e020c */
[----:B------:R-:W-:-:S04]  /*b760*/  IMAD R4, R10, 0xc0, RZ ;  /* 0x000000c00a047824 */ /* 0x000fc800078e02ff */
[----:B------:R-:W-:Y:S02]  /*b770*/  IMAD R13, R4, c[0x0][0x1d4], R9 ;  /* 0x00007500040d7a24 */ /* 0x000fe400078e0209 */
[----:B------:R-:W-:-:S03]  /*b780*/  CS2R R4, SRZ ;  /* 0x0000000000047805 */ /* 0x000fc6000001ff00 */
[----:B------:R-:W-:Y:S01]  /*b790*/  SHF.R.S32.HI R0, RZ, 0x1f, R13 ;  /* 0x0000001fff007819 */ /* 0x000fe2000001140d */
[----:B------:R-:W-:Y:S05]  /*b7a0*/  @P3 BRA `(.L_x_125) ;  /* 0x0000009000003947 */ /* 0x000fea0003800000 */
[----:B------:R-:W-:Y:S01]  /*b7b0*/  ISETP.NE.U32.AND P3, PT, RZ, c[0x0][0x190], PT ;  /* 0x00006400ff007a0c */ /* 0x000fe20003f65070 */
[----:B------:R-:W-:-:S03]  /*b7c0*/  IMAD.MOV.U32 R7, RZ, RZ, RZ ;  /* 0x000000ffff077224 */ /* 0x000fc600078e00ff */
[----:B------:R-:W-:-:S13]  /*b7d0*/  ISETP.NE.AND.EX P3, PT, RZ, c[0x0][0x194], PT, P3 ;  /* 0x00006500ff007a0c */ /* 0x000fda0003f65330 */
[----:B------:R-:W-:Y:S05]  /*b7e0*/  @!P3 BRA `(.L_x_126) ;  /* 0x000000400000b947 */ /* 0x000fea0003800000 */
[----:B------:R-:W-:Y:S02]  /*b7f0*/  IMAD.MOV.U32 R5, RZ, RZ, 0x2 ;  /* 0x00000002ff057424 */ /* 0x000fe400078e00ff */
[----:B------:R-:W-:-:S04]  /*b800*/  IMAD R4, R12, 0xc0, R9 ;  /* 0x000000c00c047824 */ /* 0x000fc800078e0209 */
[----:B------:R-:W-:-:S06]  /*b810*/  IMAD.WIDE R4, R4, R5, c[0x0][0x190] ;  /* 0x0000640004047625 */ /* 0x000fcc00078e0205 */
[----:B------:R-:W5:Y:S02]  /*b820*/  LDG.E.128 R4, [R4.64] ;  /* 0x0000002404047981 */ /* 0x000f64000c1e1d00 */
.L_x_126:
[----:B-----5:R0:W-:Y:S02]  /*b830*/  STS.128 [R3.X16+0x240], R4 ;  /* 0x0002400403007388 */ /* 0x0201e4000000cc00 */
.L_x_125:
[----:B------:R-:W-:Y:S05]  /*b840*/  BSYNC B0 ;  /* 0x0000000000007941 */ /* 0x000fea0003800000 */
.L_x_124:
[----:B------:R-:W-:Y:S01]  /*b850*/  BAR.SYNC.DEFER_BLOCKING 0x0 ;  /* 0x0000000000007b1d */ /* 0x000fe20000010000 */
[----:B------:R-:W-:Y:S01]  /*b860*/  CS2R R20, SRZ ;  /* 0x0000000000147805 */ /* 0x000fe2000001ff00 */
[----:B------:R-:W-:Y:S01]  /*b870*/  CS2R R18, SRZ ;  /* 0x0000000000127805 */ /* 0x000fe2000001ff00 */
[----:B------:R-:W-:Y:S01]  /*b880*/  CS2R R16, SRZ ;  /* 0x0000000000107805 */ /* 0x000fe2000001ff00 */
[----:B--2---:R-:W-:Y:S02]  /*b890*/  CS2R R14, SRZ ;  /* 0x00000000000e7805 */ /* 0x004fe4000001ff00 */
[----:B------:R-:W-:Y:S01]  /*b8a0*/  BSSY B0, `(.L_x_127) ;  /* 0x00001cb000007945 */ /* 0x000fe20003800000 */
[----:B------:R-:W-:Y:S05]  /*b8b0*/  @P1 BRA `(.L_x_128) ;  /* 0x00001c9000001947 */ /* 0x000fea0003800000 */
[C---:B------:R-:W-:Y:S01]  /*b8c0*/  IMAD.IADD R27, R11.reuse, 0x1, R248 ;  /* 0x000000010b1b7824 */ /* 0x040fe200078e02f8 */
[----:B------:R-:W-:Y:S01]  /*b8d0*/  IMNMX R26, R22, c[0x0][0x1d4], PT ;  /* 0x00007500161a7a17 */ /* 0x000fe20003800200 */
[----:B------:R-:W-:Y:S01]  /*b8e0*/  BSSY B1, `(.L_x_129) ;  /* 0x00000b5000017945 */ /* 0x000fe20003800000 */
[----:B------:R-:W-:-:S02]  /*b8f0*/  IMAD R38, R11, 0x2, R48 ;  /* 0x000000020b267824 */ /* 0x000fc400078e0230 */
[----:B------:R-:W-:-:S05]  /*b900*/  IMAD R21, R27, 0xc0, RZ ;  /* 0x000000c01b157824 */ /* 0x000fca00078e02ff */
[----:B------:R-:W-:-:S04]  /*b910*/  IADD3 R23, P3, R13, R21, RZ ;  /* 0x000000150d177210 */ /* 0x000fc80007f7e0ff */
[----:B------:R-:W-:Y:S01]  /*b920*/  LEA.HI.X.SX32 R28, R21, R0, 0x1, P3 ;  /* 0x00000000151c7211 */ /* 0x000fe200018f0eff */
[----:B------:R-:W-:Y:S01]  /*b930*/  IMAD.MOV.U32 R21, RZ, RZ, RZ ;  /* 0x000000ffff157224 */ /* 0x000fe200078e00ff */
[----:B------:R-:W-:Y:S02]  /*b940*/  ISETP.GE.AND P3, PT, R27, R26, PT ;  /* 0x0000001a1b00720c */ /* 0x000fe40003f66270 */
[----:B------:R-:W-:-:S04]  /*b950*/  LEA R22, P4, R23, c[0x0][0x1a0], 0x1 ;  /* 0x0000680017167a11 */ /* 0x000fc800078808ff */
[----:B------:R-:W-:-:S07]  /*b960*/  LEA.HI.X R23, R23, c[0x0][0x1a4], R28, 0x1, P4 ;  /* 0x0000690017177a11 */ /* 0x000fce00020f0c1c */
[----:B------:R-:W-:Y:S05]  /*b970*/  @P3 BRA `(.L_x_130) ;  /* 0x00000ab000003947 */ /* 0x000fea0003800000 */
[----:B------:R-:W-:Y:S01]  /*b980*/  ULDC UR4, c[0x0][0x1d4] ;  /* 0x0000750000047ab9 */ /* 0x000fe20000000800 */
[----:B------:R-:W-:Y:S01]  /*b990*/  IMAD.MOV R15, RZ, RZ, -R250 ;  /* 0x000000ffff0f7224 */ /* 0x000fe200078e0afa */
[----:B------:R-:W-:Y:S01]  /*b9a0*/  ULOP3.LUT UR4, URZ, UR4, URZ, 0x33, !UPT ;  /* 0x000000043f047292 */ /* 0x000fe2000f8e333f */
[----:B------:R-:W-:Y:S01]  /*b9b0*/  IADD3 R14, -R248, -0x2, -R11 ;  /* 0xfffffffef80e7810 */ /* 0x000fe20007ffe90b */
[----:B------:R-:W-:Y:S01]  /*b9c0*/  IMAD R32, R251, c[0x0][0x1d8], R12 ;  /* 0x00007600fb207a24 */ /* 0x000fe200078e020c */
[----:B------:R-:W-:Y:S01]  /*b9d0*/  BSSY B2, `(.L_x_131) ;  /* 0x000003f000027945 */ /* 0x000fe20003800000 */
[----:B------:R-:W-:Y:S01]  /*b9e0*/  IMAD.MOV.U32 R33, RZ, RZ, 0x2 ;  /* 0x00000002ff217424 */ /* 0x000fe200078e00ff */
[----:B------:R-:W-:Y:S01]  /*b9f0*/  CS2R R16, SRZ ;  /* 0x0000000000107805 */ /* 0x000fe2000001ff00 */
[----:B------:R-:W-:Y:S01]  /*ba00*/  IMNMX R15, R15, UR4, !PT ;  /* 0x000000040f0f7c17 */ /* 0x000fe2000f800200 */
[----:B------:R-:W-:Y:S01]  /*ba10*/  IMAD R32, R32, 0xc0, R9 ;  /* 0x000000c020207824 */ /* 0x000fe200078e0209 */
[----:B------:R-:W-:Y:S01]  /*ba20*/  CS2R R18, SRZ ;  /* 0x0000000000127805 */ /* 0x000fe2000001ff00 */
[----:B------:R-:W-:Y:S01]  /*ba30*/  IMAD.MOV.U32 R39, RZ, RZ, R27 ;  /* 0x000000ffff277224 */ /* 0x000fe200078e001b */
[----:B------:R-:W-:Y:S01]  /*ba40*/  CS2R R20, SRZ ;  /* 0x0000000000147805 */ /* 0x000fe2000001ff00 */
[----:B------:R-:W-:-:S02]  /*ba50*/  IMAD.IADD R28, R14, 0x1, -R15 ;  /* 0x000000010e1c7824 */ /* 0x000fc400078e0a0f */
[----:B------:R-:W-:Y:S01]  /*ba60*/  CS2R R14, SRZ ;  /* 0x00000000000e7805 */ /* 0x000fe2000001ff00 */
[----:B------:R-:W-:Y:S02]  /*ba70*/  IMAD.WIDE R32, R32, R33, c[0x0][0x238] ;  /* 0x00008e0020207625 */ /* 0x000fe400078e0221 */
[----:B------:R-:W-:-:S13]  /*ba80*/  LOP3.LUT P3, RZ, R28, 0x8, RZ, 0xc0, !PT ;  /* 0x000000081cff7812 */ /* 0x000fda000786c0ff */
[----:B------:R-:W-:Y:S05]  /*ba90*/  @P3 BRA `(.L_x_132) ;  /* 0x0000032000003947 */ /* 0x000fea0003800000 */
[----:B------:R-:W-:Y:S01]  /*baa0*/  IMAD R16, R29, c[0x0][0x1d4], RZ ;  /* 0x000075001d107a24 */ /* 0x000fe200078e02ff */
[----:B------:R-:W-:Y:S01]  /*bab0*/  SHF.R.S32.HI R14, RZ, 0x1f, R27 ;  /* 0x0000001fff0e7819 */ /* 0x000fe2000001141b */
[----:B------:R-:W1:Y:S03]  /*bac0*/  LDS.U16 R20, [R38] ;  /* 0x0000000026147984 */ /* 0x000e660000000400 */
[----:B------:R-:W-:-:S04]  /*bad0*/  IADD3 R15, P2, R16, R27, RZ ;  /* 0x0000001b100f7210 */ /* 0x000fc80007f5e0ff */
[----:B------:R-:W-:Y:S02]  /*bae0*/  LEA.HI.X.SX32 R16, R16, R14, 0x1, P2 ;  /* 0x0000000e10107211 */ /* 0x000fe400010f0eff */
[----:B------:R-:W-:-:S04]  /*baf0*/  LEA R14, P2, R15, c[0x0][0x1a8], 0x2 ;  /* 0x00006a000f0e7a11 */ /* 0x000fc800078410ff */
[----:B------:R-:W-:-:S05]  /*bb00*/  LEA.HI.X R15, R15, c[0x0][0x1ac], R16, 0x2, P2 ;  /* 0x00006b000f0f7a11 */ /* 0x000fca00010f1410 */
[----:B------:R-:W2:Y:S02]  /*bb10*/  LDG.E R14, [R14.64] ;  /* 0x000000240e0e7981 */ /* 0x000ea4000c1e1900 */
[----:B--2---:R-:W-:-:S04]  /*bb20*/  IMAD R16, R14, c[0x0][0x1d8], RZ ;  /* 0x000076000e107a24 */ /* 0x004fc800078e02ff */
[----:B------:R-:W-:-:S04]  /*bb30*/  IMAD R16, R16, c[0x0][0x1d4], R27 ;  /* 0x0000750010107a24 */ /* 0x000fc800078e021b */
[----:B------:R-:W-:-:S05]  /*bb40*/  IMAD R16, R16, 0xc0, RZ ;  /* 0x000000c010107824 */ /* 0x000fca00078e02ff */
[----:B------:R-:W-:-:S04]  /*bb50*/  IADD3 R17, P2, R24, R16, RZ ;  /* 0x0000001018117210 */ /* 0x000fc80007f5e0ff */
[----:B------:R-:W-:Y:S02]  /*bb60*/  LEA.HI.X.SX32 R18, R16, R25, 0x1, P2 ;  /* 0x0000001910127211 */ /* 0x000fe400010f0eff */
[----:B------:R-:W-:-:S04]  /*bb70*/  LEA R16, P2, R17, c[0x0][0x1a0], 0x1 ;  /* 0x0000680011107a11 */ /* 0x000fc800078408ff */
[----:B------:R-:W-:-:S06]  /*bb80*/  LEA.HI.X R17, R17, c[0x0][0x1a4], R18, 0x1, P2 ;  /* 0x0000690011117a11 */ /* 0x000fcc00010f0c12 */
[----:B------:R-:W5:Y:S01]  /*bb90*/  LDG.E.128 R16, [R16.64] ;  /* 0x0000002410107981 */ /* 0x000f62000c1e1d00 */
[----:B------:R-:W-:Y:S01]  /*bba0*/  ULDC UR4, c[0x0][0x1ec] ;  /* 0x00007b0000047ab9 */ /* 0x000fe20000000800 */
[----:B-1----:R-:W-:Y:S01]  /*bbb0*/  HADD2.F32 R21, -RZ, R20.H0_H0 ;  /* 0x20000014ff157230 */ /* 0x002fe20000004100 */
[----:B------:R-:W-:-:S06]  /*bbc0*/  UISETP.NE.AND UP0, UPT, URZ, UR4, UPT ;  /* 0x000000043f00728c */ /* 0x000fcc000bf05270 */
[----:B------:R-:W-:-:S13]  /*bbd0*/  PLOP3.LUT P2, PT, PT, PT, UP0, 0x80, 0x0 ;  /* 0x000000000000781c */ /* 0x000fda0003f4f008 */
[----:B------:R-:W-:Y:S05]  /*bbe0*/  @P2 BRA `(.L_x_133) ;  /* 0x000000c000002947 */ /* 0x000fea0003800000 */
[----:B------:R-:W-:Y:S01]  /*bbf0*/  ISETP.NE.AND P5, PT, R2, RZ, PT ;  /* 0x000000ff0200720c */ /* 0x000fe20003fa5270 */
[----:B------:R-:W1:-:S12]  /*bc00*/  LDS.128 R40, [R3.X16+0x240] ;  /* 0x0002400003287984 */ /* 0x000e58000000cc00 */
[----:B------:R-:W2:Y:S01]  /*bc10*/  @P5 LDG.E.128 R44, [R32.64] ;  /* 0x00000024202c5981 */ /* 0x000ea2000c1e1d00 */
[----:B-1---5:R-:W-:Y:S01]  /*bc20*/  HFMA2.MMA R16, R16, 1, 1, R40 ;  /* 0x3c003c0010107835 */ /* 0x022fe20000000028 */
[----:B------:R-:W-:Y:S01]  /*bc30*/  HADD2 R17, R17, R41 ;  /* 0x0000002911117230 */ /* 0x000fe20000000000 */
[----:B------:R-:W-:Y:S01]  /*bc40*/  HFMA2.MMA R18, R18, 1, 1, R42 ;  /* 0x3c003c0012127835 */ /* 0x000fe2000000002a */
[----:B------:R-:W-:-:S04]  /*bc50*/  HADD2 R19, R19, R43 ;  /* 0x0000002b13137230 */ /* 0x000fc80000000000 */
[----:B--2---:R-:W-:-:S03]  /*bc60*/  @P5 HFMA2.MMA R17, R17, R45, -RZ ;  /* 0x0000002d11115235 */ /* 0x004fc600001000ff */
[----:B------:R-:W-:Y:S01]  /*bc70*/  @P5 HMUL2 R16, R16, R44 ;  /* 0x0000002c10105232 */ /* 0x000fe20000000000 */
[----:B------:R-:W-:Y:S01]  /*bc80*/  @P5 HFMA2.MMA R19, R19, R47, -RZ ;  /* 0x0000002f13135235 */ /* 0x000fe200001000ff */
[----:B------:R-:W-:-:S06]  /*bc90*/  @P5 HMUL2 R18, R18, R46 ;  /* 0x0000002e12125232 */ /* 0x000fcc0000000000 */
[----:B------:R1:W-:Y:S04]  /*bca0*/  STG.E.128 [R22.64], R16 ;  /* 0x0000001016007986 */ /* 0x0003e8000c101d24 */
.L_x_133:
[--C-:B-----5:R-:W-:Y:S01]  /*bcb0*/  HADD2.F32 R14, -RZ, R16.reuse.H0_H0 ;  /* 0x20000010ff0e7230 */ /* 0x120fe20000004100 */
[----:B------:R-:W-:Y:S01]  /*bcc0*/  IADD3 R39, R27, 0x8, RZ ;  /* 0x000000081b277810 */ /* 0x000fe20007ffe0ff */
[----:B-1----:R-:W-:Y:S02]  /*bcd0*/  HADD2.F32 R16, -RZ, R16.H1_H1 ;  /* 0x30000010ff107230 */ /* 0x002fe40000004100 */
[--C-:B------:R-:W-:Y:S01]  /*bce0*/  HADD2.F32 R20, -RZ, R17.reuse.H0_H0 ;  /* 0x20000011ff147230 */ /* 0x100fe20000004100 */
[C---:B------:R-:W-:Y:S01]  /*bcf0*/  FFMA.FTZ R14, R21.reuse, R14, RZ ;  /* 0x0000000e150e7223 */ /* 0x040fe200000100ff */
[----:B------:R-:W-:Y:S01]  /*bd00*/  HADD2.F32 R30, -RZ, R17.H1_H1 ;  /* 0x30000011ff1e7230 */ /* 0x000fe20000004100 */
[C---:B------:R-:W-:Y:S01]  /*bd10*/  FFMA.FTZ R15, R21.reuse, R16, RZ ;  /* 0x00000010150f7223 */ /* 0x040fe200000100ff */
[--C-:B------:R-:W-:Y:S01]  /*bd20*/  HADD2.F32 R34, -RZ, R18.reuse.H0_H0 ;  /* 0x20000012ff227230 */ /* 0x100fe20000004100 */
[C---:B------:R-:W-:Y:S01]  /*bd30*/  FFMA.FTZ R16, R21.reuse, R20, RZ ;  /* 0x0000001415107223 */ /* 0x040fe200000100ff */
[----:B------:R-:W-:Y:S01]  /*bd40*/  HADD2.F32 R36, -RZ, R18.H1_H1 ;  /* 0x30000012ff247230 */ /* 0x000fe20000004100 */
[C---:B------:R-:W-:Y:S01]  /*bd50*/  FFMA.FTZ R17, R21.reuse, R30, RZ ;  /* 0x0000001e15117223 */ /* 0x040fe200000100ff */
[--C-:B------:R-:W-:Y:S01]  /*bd60*/  HADD2.F32 R40, -RZ, R19.reuse.H0_H0 ;  /* 0x20000013ff287230 */ /* 0x100fe20000004100 */
[C---:B------:R-:W-:Y:S01]  /*bd70*/  FFMA.FTZ R18, R21.reuse, R34, RZ ;  /* 0x0000002215127223 */ /* 0x040fe200000100ff */
[----:B------:R-:W-:Y:S01]  /*bd80*/  HADD2.F32 R42, -RZ, R19.H1_H1 ;  /* 0x30000013ff2a7230 */ /* 0x000fe20000004100 */
[----:B------:R-:W-:-:S02]  /*bd90*/  FFMA.FTZ R19, R21, R36, RZ ;  /* 0x0000002415137223 */ /* 0x000fc400000100ff */
[C---:B------:R-:W-:Y:S02]  /*bda0*/  FFMA.FTZ R20, R21.reuse, R40, RZ ;  /* 0x0000002815147223 */ /* 0x040fe400000100ff */
[----:B------:R-:W-:Y:S02]  /*bdb0*/  FFMA.FTZ R21, R21, R42, RZ ;  /* 0x0000002a15157223 */ /* 0x000fe400000100ff */
.L_x_132:
[----:B------:R-:W-:Y:S05]  /*bdc0*/  BSYNC B2 ;  /* 0x0000000000027941 */ /* 0x000fea0003800000 */
.L_x_131:
[----:B------:R-:W-:-:S13]  /*bdd0*/  LOP3.LUT P3, RZ, R28, 0xfffffff8, RZ, 0xc0, !PT ;  /* 0xfffffff81cff7812 */ /* 0x000fda000786c0ff */
[----:B------:R-:W-:Y:S05]  /*bde0*/  @!P3 BRA `(.L_x_130) ;  /* 0x000006400000b947 */ /* 0x000fea0003800000 */
[----:B------:R-:W-:Y:S01]  /*bdf0*/  ULDC UR4, c[0x0][0x1ec] ;  /* 0x00007b0000047ab9 */ /* 0x000fe20000000800 */
[----:B------:R-:W-:Y:S01]  /*be00*/  IMAD R50, R29, c[0x0][0x1d4], RZ ;  /* 0x000075001d327a24 */ /* 0x000fe200078e02ff */
[----:B------:R-:W-:-:S06]  /*be10*/  UISETP.NE.AND UP0, UPT, URZ, UR4, UPT ;  /* 0x000000043f00728c */ /* 0x000fcc000bf05270 */
[----:B------:R-:W-:Y:S02]  /*be20*/  PLOP3.LUT P2, PT, PT, PT, UP0, 0x80, 0x0 ;  /* 0x000000000000781c */ /* 0x000fe40003f4f008 */
.L_x_136:
[----:B------:R-:W-:Y:S02]  /*be30*/  SHF.R.S32.HI R28, RZ, 0x1f, R39 ;  /* 0x0000001fff1c7819 */ /* 0x000fe40000011427 */
[----:B------:R-:W-:Y:S02]  /*be40*/  IADD3 R29, P3, R50, R39, RZ ;  /* 0x00000027321d7210 */ /* 0x000fe40007f7e0ff */
[----:B------:R-:W-:Y:S02]  /*be50*/  ISETP.NE.AND P5, PT, R2, RZ, PT ;  /* 0x000000ff0200720c */ /* 0x000fe40003fa5270 */
[----:B------:R-:W-:Y:S02]  /*be60*/  LEA.HI.X.SX32 R28, R50, R28, 0x1, P3 ;  /* 0x0000001c321c7211 */ /* 0x000fe400018f0eff */
[----:B------:R-:W-:-:S04]  /*be70*/  LEA R34, P3, R29, c[0x0][0x1a8], 0x2 ;  /* 0x00006a001d227a11 */ /* 0x000fc800078610ff */
[----:B------:R-:W-:-:S05]  /*be80*/  LEA.HI.X R35, R29, c[0x0][0x1ac], R28, 0x2, P3 ;  /* 0x00006b001d237a11 */ /* 0x000fca00018f141c */
[----:B------:R-:W2:Y:S01]  /*be90*/  LDG.E R28, [R34.64] ;  /* 0x00000024221c7981 */ /* 0x000ea2000c1e1900 */
[----:B------:R-:W-:-:S05]  /*bea0*/  IMAD R29, R39, 0xc0, RZ ;  /* 0x000000c0271d7824 */ /* 0x000fca00078e02ff */
[----:B------:R-:W-:-:S04]  /*beb0*/  IADD3 R30, P4, R13, R29, RZ ;  /* 0x0000001d0d1e7210 */ /* 0x000fc80007f9e0ff */
[----:B------:R-:W-:Y:S02]  /*bec0*/  LEA.HI.X.SX32 R29, R29, R0, 0x1, P4 ;  /* 0x000000001d1d7211 */ /* 0x000fe400020f0eff */
[----:B------:R-:W-:-:S04]  /*bed0*/  LEA R36, P4, R30, c[0x0][0x1a0], 0x1 ;  /* 0x000068001e247a11 */ /* 0x000fc800078808ff */
[----:B------:R-:W-:Y:S01]  /*bee0*/  LEA.HI.X R37, R30, c[0x0][0x1a4], R29, 0x1, P4 ;  /* 0x000069001e257a11 */ /* 0x000fe200020f0c1d */
[----:B--2---:R-:W-:-:S04]  /*bef0*/  IMAD R28, R28, c[0x0][0x1d8], RZ ;  /* 0x000076001c1c7a24 */ /* 0x004fc800078e02ff */
[----:B------:R-:W-:-:S04]  /*bf00*/  IMAD R28, R28, c[0x0][0x1d4], R39 ;  /* 0x000075001c1c7a24 */ /* 0x000fc800078e0227 */
[----:B------:R-:W-:-:S05]  /*bf10*/  IMAD R28, R28, 0xc0, RZ ;  /* 0x000000c01c1c7824 */ /* 0x000fca00078e02ff */
[----:B------:R-:W-:-:S04]  /*bf20*/  IADD3 R31, P3, R24, R28, RZ ;  /* 0x0000001c181f7210 */ /* 0x000fc80007f7e0ff */
[----:B------:R-:W-:Y:S02]  /*bf30*/  LEA.HI.X.SX32 R40, R28, R25, 0x1, P3 ;  /* 0x000000191c287211 */ /* 0x000fe400018f0eff */
[----:B------:R-:W-:-:S04]  /*bf40*/  LEA R28, P3, R31, c[0x0][0x1a0], 0x1 ;  /* 0x000068001f1c7a11 */ /* 0x000fc800078608ff */
[----:B------:R-:W-:-:S05]  /*bf50*/  LEA.HI.X R29, R31, c[0x0][0x1a4], R40, 0x1, P3 ;  /* 0x000069001f1d7a11 */ /* 0x000fca00018f0c28 */
[----:B------:R1:W5:Y:S01]  /*bf60*/  LDG.E.128 R40, [R28.64] ;  /* 0x000000241c287981 */ /* 0x000362000c1e1d00 */
[----:B------:R-:W-:Y:S05]  /*bf70*/  @P2 BRA `(.L_x_134) ;  /* 0x000000b000002947 */ /* 0x000fea0003800000 */
[----:B------:R-:W2:Y:S04]  /*bf80*/  @P5 LDG.E.128 R44, [R32.64] ;  /* 0x00000024202c5981 */ /* 0x000ea8000c1e1d00 */
[----:B-1----:R-:W1:Y:S02]  /*bf90*/  LDS.128 R28, [R3.X16+0x240] ;  /* 0x00024000031c7984 */ /* 0x002e64000000cc00 */
        /* <DEDUP_REMOVED lines=9> */
.L_x_134:
[----:B------:R-:W2:Y:S01]  /*c030*/  LDG.E R34, [R34.64+0x20] ;  /* 0x0000202422227981 */ /* 0x000ea2000c1e1900 */
[----:B-1----:R-:W-:Y:S02]  /*c040*/  IMAD.MOV.U32 R29, RZ, RZ, 0xc0 ;  /* 0x000000c0ff1d7424 */ /* 0x002fe400078e00ff */
[----:B------:R-:W-:-:S04]  /*c050*/  IMAD.IADD R45, R39, 0x1, -R248 ;  /* 0x00000001272d7824 */ /* 0x000fc800078e0af8 */
[----:B------:R-:W-:Y:S02]  /*c060*/  IMAD R44, R45, 0x2, R8 ;  /* 0x000000022d2c7824 */ /* 0x000fe400078e0208 */
[----:B--2---:R-:W-:-:S03]  /*c070*/  IMAD R28, R34, c[0x0][0x1d8], RZ ;  /* 0x00007600221c7a24 */ /* 0x004fc600078e02ff */
[----:B------:R-:W1:Y:S01]  /*c080*/  LDS.U16 R34, [R44+0x440] ;  /* 0x000440002c227984 */ /* 0x000e620000000400 */
[----:B------:R-:W-:-:S04]  /*c090*/  IMAD R28, R28, c[0x0][0x1d4], R39 ;  /* 0x000075001c1c7a24 */ /* 0x000fc800078e0227 */
[----:B------:R-:W-:-:S05]  /*c0a0*/  IMAD R28, R28, R29, 0x600 ;  /* 0x000006001c1c7424 */ /* 0x000fca00078e021d */
[----:B------:R-:W-:-:S04]  /*c0b0*/  IADD3 R29, P3, R24, R28, RZ ;  /* 0x0000001c181d7210 */ /* 0x000fc80007f7e0ff */
[----:B------:R-:W-:Y:S02]  /*c0c0*/  LEA.HI.X.SX32 R30, R28, R25, 0x1, P3 ;  /* 0x000000191c1e7211 */ /* 0x000fe400018f0eff */
[----:B------:R-:W-:-:S04]  /*c0d0*/  LEA R28, P3, R29, c[0x0][0x1a0], 0x1 ;  /* 0x000068001d1c7a11 */ /* 0x000fc800078608ff */
[----:B------:R-:W-:-:S06]  /*c0e0*/  LEA.HI.X R29, R29, c[0x0][0x1a4], R30, 0x1, P3 ;  /* 0x000069001d1d7a11 */ /* 0x000fcc00018f0c1e */
[----:B------:R-:W5:Y:S02]  /*c0f0*/  LDG.E.128 R28, [R28.64] ;  /* 0x000000241c1c7981 */ /* 0x000f64000c1e1d00 */
[----:B-----5:R-:W-:Y:S02]  /*c100*/  HADD2.F32 R35, -RZ, R40.H0_H0 ;  /* 0x20000028ff237230 */ /* 0x020fe40000004100 */
[----:B------:R-:W-:Y:S02]  /*c110*/  HADD2.F32 R47, -RZ, R41.H0_H0 ;  /* 0x20000029ff2f7230 */ /* 0x000fe40000004100 */
[----:B------:R-:W-:Y:S02]  /*c120*/  HADD2.F32 R49, -RZ, R42.H0_H0 ;  /* 0x2000002aff317230 */ /* 0x000fe40000004100 */
[----:B------:R-:W-:Y:S02]  /*c130*/  HADD2.F32 R51, -RZ, R43.H0_H0 ;  /* 0x2000002bff337230 */ /* 0x000fe40000004100 */
[----:B------:R-:W-:-:S02]  /*c140*/  HADD2.F32 R40, -RZ, R40.H1_H1 ;  /* 0x30000028ff287230 */ /* 0x000fc40000004100 */
[----:B------:R-:W-:Y:S02]  /*c150*/  HADD2.F32 R41, -RZ, R41.H1_H1 ;  /* 0x30000029ff297230 */ /* 0x000fe40000004100 */
[----:B-1----:R-:W-:Y:S02]  /*c160*/  HADD2.F32 R34, -RZ, R34.H0_H0 ;  /* 0x20000022ff227230 */ /* 0x002fe40000004100 */
[----:B------:R-:W-:Y:S02]  /*c170*/  HADD2.F32 R42, -RZ, R42.H1_H1 ;  /* 0x3000002aff2a7230 */ /* 0x000fe40000004100 */
[----:B------:R-:W-:Y:S01]  /*c180*/  HADD2.F32 R43, -RZ, R43.H1_H1 ;  /* 0x3000002bff2b7230 */ /* 0x000fe20000004100 */
[C---:B------:R-:W-:Y:S02]  /*c190*/  FFMA.FTZ R35, R34.reuse, R35, R14 ;  /* 0x0000002322237223 */ /* 0x040fe4000001000e */
[C---:B------:R-:W-:Y:S02]  /*c1a0*/  FFMA.FTZ R15, R34.reuse, R40, R15 ;  /* 0x00000028220f7223 */ /* 0x040fe4000001000f */
[----:B------:R-:W-:-:S02]  /*c1b0*/  FFMA.FTZ R47, R34, R47, R16 ;  /* 0x0000002f222f7223 */ /* 0x000fc40000010010 */
[C---:B------:R-:W-:Y:S02]  /*c1c0*/  FFMA.FTZ R41, R34.reuse, R41, R17 ;  /* 0x0000002922297223 */ /* 0x040fe40000010011 */
[C---:B------:R-:W-:Y:S02]  /*c1d0*/  FFMA.FTZ R49, R34.reuse, R49, R18 ;  /* 0x0000003122317223 */ /* 0x040fe40000010012 */
[C---:B------:R-:W-:Y:S02]  /*c1e0*/  FFMA.FTZ R42, R34.reuse, R42, R19 ;  /* 0x0000002a222a7223 */ /* 0x040fe40000010013 */
[C---:B------:R-:W-:Y:S02]  /*c1f0*/  FFMA.FTZ R51, R34.reuse, R51, R20 ;  /* 0x0000003322337223 */ /* 0x040fe40000010014 */
[----:B------:R-:W-:Y:S02]  /*c200*/  FFMA.FTZ R43, R34, R43, R21 ;  /* 0x0000002b222b7223 */ /* 0x000fe40000010015 */
[----:B------:R-:W-:Y:S01]  /*c210*/  IMAD R14, R45, 0x2, R48 ;  /* 0x000000022d0e7824 */ /* 0x000fe200078e0230 */
[----:B------:R-:W-:Y:S05]  /*c220*/  @P2 BRA `(.L_x_135) ;  /* 0x000000b000002947 */ /* 0x000fea0003800000 */
[----:B------:R-:W2:Y:S04]  /*c230*/  @P5 LDG.E.128 R16, [R32.64] ;  /* 0x0000002420105981 */ /* 0x000ea8000c1e1d00 */
[----:B------:R-:W1:Y:S02]  /*c240*/  LDS.128 R52, [R3.X16+0x240] ;  /* 0x0002400003347984 */ /* 0x000e64000000cc00 */
[----:B-1----:R-:W-:Y:S01]  /*c250*/  HFMA2.MMA R28, R28, 1, 1, R52 ;  /* 0x3c003c001c1c7835 */ /* 0x002fe20000000034 */
[----:B------:R-:W-:Y:S01]  /*c260*/  HADD2 R29, R29, R53 ;  /* 0x000000351d1d7230 */ /* 0x000fe20000000000 */
[----:B------:R-:W-:Y:S01]  /*c270*/  HFMA2.MMA R30, R30, 1, 1, R54 ;  /* 0x3c003c001e1e7835 */ /* 0x000fe20000000036 */
[----:B------:R-:W-:-:S04]  /*c280*/  HADD2 R31, R31, R55 ;  /* 0x000000371f1f7230 */ /* 0x000fc80000000000 */
[----:B--2---:R-:W-:-:S03]  /*c290*/  @P5 HFMA2.MMA R29, R29, R17, -RZ ;  /* 0x000000111d1d5235 */ /* 0x004fc600001000ff */
[----:B------:R-:W-:Y:S01]  /*c2a0*/  @P5 HMUL2 R28, R28, R16 ;  /* 0x000000101c1c5232 */ /* 0x000fe20000000000 */
[----:B------:R-:W-:Y:S01]  /*c2b0*/  @P5 HFMA2.MMA R31, R31, R19, -RZ ;  /* 0x000000131f1f5235 */ /* 0x000fe200001000ff */
[----:B------:R-:W-:-:S06]  /*c2c0*/  @P5 HMUL2 R30, R30, R18 ;  /* 0x000000121e1e5232 */ /* 0x000fcc0000000000 */
[----:B------:R1:W-:Y:S04]  /*c2d0*/  STG.E.128 [R36.64+0xc00], R28 ;  /* 0x000c001c24007986 */ /* 0x0003e8000c101d24 */
.L_x_135:
[----:B------:R-:W2:Y:S01]  /*c2e0*/  LDS.U16 R14, [R14+0x10] ;  /* 0x000010000e0e7984 */ /* 0x000ea20000000400 */
[----:B------:R-:W-:Y:S01]  /*c2f0*/  IADD3 R39, R39, 0x10, RZ ;  /* 0x0000001027277810 */ /* 0x000fe20007ffe0ff */
[----:B------:R-:W-:Y:S02]  /*c300*/  HADD2.F32 R16, -RZ, R28.H0_H0 ;  /* 0x2000001cff107230 */ /* 0x000fe40000004100 */
[--C-:B------:R-:W-:Y:S01]  /*c310*/  HADD2.F32 R18, -RZ, R29.reuse.H0_H0 ;  /* 0x2000001dff127230 */ /* 0x100fe20000004100 */
[----:B------:R-:W-:Y:S01]  /*c320*/  ISETP.GE.AND P3, PT, R39, R26, PT ;  /* 0x0000001a2700720c */ /* 0x000fe20003f66270 */
[----:B------:R-:W-:Y:S02]  /*c330*/  HADD2.F32 R20, -RZ, R29.H1_H1 ;  /* 0x3000001dff147230 */ /* 0x000fe40000004100 */
[----:B------:R-:W-:Y:S02]  /*c340*/  HADD2.F32 R34, -RZ, R30.H0_H0 ;  /* 0x2000001eff227230 */ /* 0x000fe40000004100 */
[----:B-1----:R-:W-:-:S02]  /*c350*/  HADD2.F32 R28, -RZ, R28.H1_H1 ;  /* 0x3000001cff1c7230 */ /* 0x002fc40000004100 */
[----:B------:R-:W-:Y:S02]  /*c360*/  HADD2.F32 R30, -RZ, R30.H1_H1 ;  /* 0x3000001eff1e7230 */ /* 0x000fe40000004100 */
[--C-:B------:R-:W-:Y:S02]  /*c370*/  HADD2.F32 R36, -RZ, R31.reuse.H0_H0 ;  /* 0x2000001fff247230 */ /* 0x100fe40000004100 */
[----:B------:R-:W-:Y:S02]  /*c380*/  HADD2.F32 R40, -RZ, R31.H1_H1 ;  /* 0x3000001fff287230 */ /* 0x000fe40000004100 */
[----:B--2---:R-:W-:-:S05]  /*c390*/  HADD2.F32 R21, -RZ, R14.H0_H0 ;  /* 0x2000000eff157230 */ /* 0x004fca0000004100 */
[C---:B------:R-:W-:Y:S02]  /*c3a0*/  FFMA.FTZ R14, R21.reuse, R16, R35 ;  /* 0x00000010150e7223 */ /* 0x040fe40000010023 */
[C---:B------:R-:W-:Y:S02]  /*c3b0*/  FFMA.FTZ R16, R21.reuse, R18, R47 ;  /* 0x0000001215107223 */ /* 0x040fe4000001002f */
[C---:B------:R-:W-:Y:S02]  /*c3c0*/  FFMA.FTZ R17, R21.reuse, R20, R41 ;  /* 0x0000001415117223 */ /* 0x040fe40000010029 */
[C---:B------:R-:W-:Y:S02]  /*c3d0*/  FFMA.FTZ R15, R21.reuse, R28, R15 ;  /* 0x0000001c150f7223 */ /* 0x040fe4000001000f */
[C---:B------:R-:W-:Y:S02]  /*c3e0*/  FFMA.FTZ R18, R21.reuse, R34, R49 ;  /* 0x0000002215127223 */ /* 0x040fe40000010031 */
[----:B------:R-:W-:-:S02]  /*c3f0*/  FFMA.FTZ R19, R21, R30, R42 ;  /* 0x0000001e15137223 */ /* 0x000fc4000001002a */
[C---:B------:R-:W-:Y:S02]  /*c400*/  FFMA.FTZ R20, R21.reuse, R36, R51 ;  /* 0x0000002415147223 */ /* 0x040fe40000010033 */
[----:B------:R-:W-:Y:S01]  /*c410*/  FFMA.FTZ R21, R21, R40, R43 ;  /* 0x0000002815157223 */ /* 0x000fe2000001002b */
[----:B------:R-:W-:Y:S05]  /*c420*/  @!P3 BRA `(.L_x_136) ;  /* 0xfffffa000000b947 */ /* 0x000fea000383ffff */
.L_x_130:
[----:B------:R-:W-:Y:S05]  /*c430*/  BSYNC B1 ;  /* 0x0000000000017941 */ /* 0x000fea0003800000 */
.L_x_129:
[----:B------:R-:W-:-:S04]  /*c440*/  IADD3 R28, R250, -0x1, RZ ;  /* 0xfffffffffa1c7810 */ /* 0x000fc80007ffe0ff */
[----:B------:R-:W-:-:S13]  /*c450*/  ISETP.GE.AND P3, PT, R27, R28, PT ;  /* 0x0000001c1b00720c */ /* 0x000fda0003f66270 */
[----:B------:R-:W-:Y:S05]  /*c460*/  @P3 BRA `(.L_x_128) ;  /* 0x000010e000003947 */ /* 0x000fea0003800000 */
[----:B------:R-:W-:Y:S01]  /*c470*/  IADD3 R29, -R11, -0x2, R250 ;  /* 0xfffffffe0b1d7810 */ /* 0x000fe20007ffe1fa */
[----:B------:R-:W-:Y:S01]  /*c480*/  IMAD R28, R251, c[0x0][0x1d8], R12 ;  /* 0x00007600fb1c7a24 */ /* 0x000fe200078e020c */
[----:B------:R-:W-:Y:S03]  /*c490*/  BSSY B1, `(.L_x_137) ;  /* 0x0000055000017945 */ /* 0x000fe60003800000 */
[----:B------:R-:W-:Y:S02]  /*c4a0*/  IMAD.IADD R26, R29, 0x1, -R248 ;  /* 0x000000011d1a7824 */ /* 0x000fe400078e0af8 */
[----:B------:R-:W-:Y:S02]  /*c4b0*/  IMAD.MOV.U32 R29, RZ, RZ, 0x2 ;  /* 0x00000002ff1d7424 */ /* 0x000fe400078e00ff */
[----:B------:R-:W-:Y:S01]  /*c4c0*/  IMAD R28, R28, 0xc0, R9 ;  /* 0x000000c01c1c7824 */ /* 0x000fe200078e0209 */
[----:B------:R-:W-:-:S03]  /*c4d0*/  LOP3.LUT P3, RZ, R26, 0x8, RZ, 0xc0, !PT ;  /* 0x000000081aff7812 */ /* 0x000fc6000786c0ff */
[----:B------:R-:W-:-:S10]  /*c4e0*/  IMAD.WIDE R28, R28, R29, c[0x0][0x238] ;  /* 0x00008e001c1c7625 */ /* 0x000fd400078e021d */
[----:B------:R-:W-:Y:S05]  /*c4f0*/  @P3 BRA `(.L_x_138) ;  /* 0x000004e000003947 */ /* 0x000fea0003800000 */
[----:B------:R-:W-:Y:S01]  /*c500*/  ISETP.GE.AND P3, PT, R27, c[0x0][0x1d4], PT ;  /* 0x000075001b007a0c */ /* 0x000fe20003f66270 */
[----:B------:R-:W-:-:S12]  /*c510*/  BSSY B2, `(.L_x_139) ;  /* 0x000004b000027945 */ /* 0x000fd80003800000 */
[----:B------:R-:W-:Y:S05]  /*c520*/  @!P3 BRA `(.L_x_140) ;  /* 0x000004900000b947 */ /* 0x000fea0003800000 */
[----:B------:R-:W-:Y:S01]  /*c530*/  IABS R33, c[0x0][0x1d4] ;  /* 0x0000750000217a13 */ /* 0x000fe20000000000 */
[----:B------:R-:W1:Y:S01]  /*c540*/  S2R R37, SR_CTAID.Y ;  /* 0x0000000000257919 */ /* 0x000e620000002600 */
[----:B------:R-:W-:Y:S02]  /*c550*/  IABS R36, R27 ;  /* 0x0000001b00247213 */ /* 0x000fe40000000000 */
[----:B------:R-:W2:Y:S01]  /*c560*/  I2F.RP R32, R33 ;  /* 0x0000002100207306 */ /* 0x000ea20000209400 */
[----:B------:R-:W-:Y:S01]  /*c570*/  ISETP.GE.AND P3, PT, R27, RZ, PT ;  /* 0x000000ff1b00720c */ /* 0x000fe20003f66270 */
[----:B------:R-:W3:Y:S01]  /*c580*/  LDS.U16 R38, [R38] ;  /* 0x0000000026267984 */ /* 0x000ee20000000400 */
[----:B------:R-:W-:-:S05]  /*c590*/  ISETP.NE.AND P4, PT, RZ, c[0x0][0x1d4], PT ;  /* 0x00007500ff007a0c */ /* 0x000fca0003f85270 */
[----:B--2---:R-:W2:Y:S02]  /*c5a0*/  MUFU.RCP R32, R32 ;  /* 0x0000002000207308 */ /* 0x004ea40000001000 */
[----:B--2---:R-:W-:-:S06]  /*c5b0*/  IADD3 R34, R32, 0xffffffe, RZ ;  /* 0x0ffffffe20227810 */ /* 0x004fcc0007ffe0ff */
[----:B------:R-:W2:Y:S02]  /*c5c0*/  F2I.FTZ.U32.TRUNC.NTZ R31, R34 ;  /* 0x00000022001f7305 */ /* 0x000ea4000021f000 */
[----:B--2---:R-:W-:-:S04]  /*c5d0*/  IMAD.MOV R30, RZ, RZ, -R31 ;  /* 0x000000ffff1e7224 */ /* 0x004fc800078e0a1f */
[----:B------:R-:W-:Y:S02]  /*c5e0*/  IMAD R35, R30, R33, RZ ;  /* 0x000000211e237224 */ /* 0x000fe400078e02ff */
[----:B------:R-:W-:-:S04]  /*c5f0*/  IMAD.MOV.U32 R30, RZ, RZ, RZ ;  /* 0x000000ffff1e7224 */ /* 0x000fc800078e00ff */
[----:B------:R-:W-:-:S04]  /*c600*/  IMAD.HI.U32 R30, R31, R35, R30 ;  /* 0x000000231f1e7227 */ /* 0x000fc800078e001e */
[----:B------:R-:W-:-:S04]  /*c610*/  IMAD.MOV.U32 R31, RZ, RZ, R36 ;  /* 0x000000ffff1f7224 */ /* 0x000fc800078e0024 */
[----:B------:R-:W-:-:S04]  /*c620*/  IMAD.HI.U32 R30, R30, R31, RZ ;  /* 0x0000001f1e1e7227 */ /* 0x000fc800078e00ff */
[----:B------:R-:W-:-:S04]  /*c630*/  IMAD.MOV R30, RZ, RZ, -R30 ;  /* 0x000000ffff1e7224 */ /* 0x000fc800078e0a1e */
[----:B------:R-:W-:-:S05]  /*c640*/  IMAD R30, R33, R30, R31 ;  /* 0x0000001e211e7224 */ /* 0x000fca00078e021f */
[----:B------:R-:W-:-:S13]  /*c650*/  ISETP.GT.U32.AND P2, PT, R33, R30, PT ;  /* 0x0000001e2100720c */ /* 0x000fda0003f44070 */
[----:B------:R-:W-:-:S05]  /*c660*/  @!P2 IMAD.IADD R30, R30, 0x1, -R33 ;  /* 0x000000011e1ea824 */ /* 0x000fca00078e0a21 */
[----:B------:R-:W-:-:S13]  /*c670*/  ISETP.GT.U32.AND P2, PT, R33, R30, PT ;  /* 0x0000001e2100720c */ /* 0x000fda0003f44070 */
[----:B------:R-:W-:Y:S02]  /*c680*/  @!P2 IMAD.IADD R30, R30, 0x1, -R33 ;  /* 0x000000011e1ea824 */ /* 0x000fe400078e0a21 */
[----:B-1----:R-:W-:Y:S02]  /*c690*/  IMAD R33, R37, c[0x0][0x1d4], RZ ;  /* 0x0000750025217a24 */ /* 0x002fe400078e02ff */
[----:B------:R-:W-:-:S04]  /*c6a0*/  IMAD.MOV.U32 R32, RZ, RZ, R30 ;  /* 0x000000ffff207224 */ /* 0x000fc800078e001e */
[----:B------:R-:W-:Y:S01]  /*c6b0*/  @!P3 IMAD.MOV R32, RZ, RZ, -R32 ;  /* 0x000000ffff20b224 */ /* 0x000fe200078e0a20 */
[----:B------:R-:W-:-:S04]  /*c6c0*/  @!P4 LOP3.LUT R32, RZ, c[0x0][0x1d4], RZ, 0x33, !PT ;  /* 0x00007500ff20ca12 */ /* 0x000fc800078e33ff */
[----:B------:R-:W-:Y:S02]  /*c6d0*/  SHF.R.S32.HI R30, RZ, 0x1f, R32 ;  /* 0x0000001fff1e7819 */ /* 0x000fe40000011420 */
        /* <DEDUP_REMOVED lines=14> */
[----:B---3--:R-:W-:Y:S01]  /*c7c0*/  HADD2.F32 R30, -RZ, R38.H0_H0 ;  /* 0x20000026ff1e7230 */ /* 0x008fe20000004100 */
        /* <DEDUP_REMOVED lines=15> */
.L_x_141:
[----:B-1---5:R-:W-:Y:S02]  /*c8c0*/  HADD2.F32 R23, -RZ, R32.H0_H0 ;  /* 0x20000020ff177230 */ /* 0x022fe40000004100 */
[----:B------:R-:W-:Y:S02]  /*c8d0*/  HADD2.F32 R31, -RZ, R33.H0_H0 ;  /* 0x20000021ff1f7230 */ /* 0x000fe40000004100 */
[----:B------:R-:W-:Y:S01]  /*c8e0*/  HADD2.F32 R37, -RZ, R34.H0_H0 ;  /* 0x20000022ff257230 */ /* 0x000fe20000004100 */
[C---:B------:R-:W-:Y:S01]  /*c8f0*/  FFMA.FTZ R14, R30.reuse, R23, R14 ;  /* 0x000000171e0e7223 */ /* 0x040fe2000001000e */
[----:B------:R-:W-:Y:S01]  /*c900*/  HADD2.F32 R39, -RZ, R35.H0_H0 ;  /* 0x20000023ff277230 */ /* 0x000fe20000004100 */
[C---:B------:R-:W-:Y:S01]  /*c910*/  FFMA.FTZ R16, R30.reuse, R31, R16 ;  /* 0x0000001f1e107223 */ /* 0x040fe20000010010 */
[----:B------:R-:W-:Y:S01]  /*c920*/  HADD2.F32 R32, -RZ, R32.H1_H1 ;  /* 0x30000020ff207230 */ /* 0x000fe20000004100 */
[C---:B------:R-:W-:Y:S01]  /*c930*/  FFMA.FTZ R18, R30.reuse, R37, R18 ;  /* 0x000000251e127223 */ /* 0x040fe20000010012 */
[----:B------:R-:W-:Y:S01]  /*c940*/  HADD2.F32 R33, -RZ, R33.H1_H1 ;  /* 0x30000021ff217230 */ /* 0x000fe20000004100 */
[C---:B------:R-:W-:Y:S01]  /*c950*/  FFMA.FTZ R20, R30.reuse, R39, R20 ;  /* 0x000000271e147223 */ /* 0x040fe20000010014 */
[----:B------:R-:W-:Y:S01]  /*c960*/  HADD2.F32 R34, -RZ, R34.H1_H1 ;  /* 0x30000022ff227230 */ /* 0x000fe20000004100 */
[C---:B------:R-:W-:Y:S01]  /*c970*/  FFMA.FTZ R15, R30.reuse, R32, R15 ;  /* 0x000000201e0f7223 */ /* 0x040fe2000001000f */
[----:B------:R-:W-:Y:S01]  /*c980*/  HADD2.F32 R35, -RZ, R35.H1_H1 ;  /* 0x30000023ff237230 */ /* 0x000fe20000004100 */
[----:B------:R-:W-:-:S02]  /*c990*/  FFMA.FTZ R17, R30, R33, R17 ;  /* 0x000000211e117223 */ /* 0x000fc40000010011 */
[C---:B------:R-:W-:Y:S02]  /*c9a0*/  FFMA.FTZ R19, R30.reuse, R34, R19 ;  /* 0x000000221e137223 */ /* 0x040fe40000010013 */
[----:B------:R-:W-:Y:S02]  /*c9b0*/  FFMA.FTZ R21, R30, R35, R21 ;  /* 0x000000231e157223 */ /* 0x000fe40000010015 */
.L_x_140:
[----:B------:R-:W-:Y:S05]  /*c9c0*/  BSYNC B2 ;  /* 0x0000000000027941 */ /* 0x000fea0003800000 */
.L_x_139:
[----:B------:R-:W-:Y:S02]  /*c9d0*/  IADD3 R27, R27, 0x8, RZ ;  /* 0x000000081b1b7810 */ /* 0x000fe40007ffe0ff */
.L_x_138:
[----:B------:R-:W-:Y:S05]  /*c9e0*/  BSYNC B1 ;  /* 0x0000000000017941 */ /* 0x000fea0003800000 */
.L_x_137:
[----:B------:R-:W-:-:S13]  /*c9f0*/  LOP3.LUT P3, RZ, R26, 0xfffffff8, RZ, 0xc0, !PT ;  /* 0xfffffff81aff7812 */ /* 0x000fda000786c0ff */
[----:B------:R-:W-:Y:S05]  /*ca00*/  @!P3 BRA `(.L_x_128) ;  /* 0x00000b400000b947 */ /* 0x000fea0003800000 */
[----:B------:R-:W-:Y:S01]  /*ca10*/  UMOV UR4, 0x4 ;  /* 0x0000000400047882 */ /* 0x000fe20000000000 */
[----:B------:R-:W-:Y:S01]  /*ca20*/  IMAD.MOV.U32 R26, RZ, RZ, 0xc0 ;  /* 0x000000c0ff1a7424 */ /* 0x000fe200078e00ff */
[----:B------:R-:W-:Y:S01]  /*ca30*/  ULDC UR5, c[0x0][0x1d4] ;  /* 0x0000750000057ab9 */ /* 0x000fe20000000800 */
[----:B------:R-:W-:Y:S01]  /*ca40*/  IMAD.MOV.U32 R34, RZ, RZ, RZ ;  /* 0x000000ffff227224 */ /* 0x000fe200078e00ff */
[----:B------:R-:W-:Y:S01]  /*ca50*/  UIADD3 UR4, UR4, UR5, URZ ;  /* 0x0000000504047290 */ /* 0x000fe2000fffe03f */
[----:B------:R-:W-:-:S03]  /*ca60*/  IMAD R26, R27, R26, 0x600 ;  /* 0x000006001b1a7424 */ /* 0x000fc600078e021a */
[----:B------:R-:W-:-:S04]  /*ca70*/  USHF.R.S32.HI UR5, URZ, 0x1f, UR4 ;  /* 0x0000001f3f057899 */ /* 0x000fc80008011404 */
[----:B------:R-:W-:-:S04]  /*ca80*/  ULEA.HI UR5, UR5, UR4, URZ, 0x2 ;  /* 0x0000000405057291 */ /* 0x000fc8000f8f103f */
[----:B------:R-:W-:-:S04]  /*ca90*/  USHF.L.U32 UR5, UR5, 0x2, URZ ;  /* 0x0000000205057899 */ /* 0x000fc8000800063f */
[----:B------:R-:W-:-:S06]  /*caa0*/  ULOP3.LUT UR5, UR5, 0xfffffff0, URZ, 0xc0, !UPT ;  /* 0xfffffff005057892 */ /* 0x000fcc000f8ec03f */
[----:B------:R-:W-:-:S04]  /*cab0*/  IMAD.U32 R8, RZ, RZ, UR5 ;  /* 0x00000005ff087e24 */ /* 0x000fc8000f8e00ff */
[----:B------:R-:W-:-:S04]  /*cac0*/  IMAD R23, R27, 0x2, R8 ;  /* 0x000000021b177824 */ /* 0x000fc800078e0208 */
[----:B------:R-:W-:Y:S02]  /*cad0*/  IMAD R49, R248, -0x2, R23 ;  /* 0xfffffffef8317824 */ /* 0x000fe400078e0217 */
.L_x_148:
[----:B------:R-:W-:Y:S01]  /*cae0*/  IADD3 R22, R26, -0x600, RZ ;  /* 0xfffffa001a167810 */ /* 0x000fe20007ffe0ff */
[----:B------:R-:W-:Y:S01]  /*caf0*/  BSSY B1, `(.L_x_142) ;  /* 0x0000051000017945 */ /* 0x000fe20003800000 */
[----:B------:R-:W-:Y:S02]  /*cb00*/  IMAD.IADD R48, R49, 0x1, R34 ;  /* 0x0000000131307824 */ /* 0x000fe400078e0222 */
[----:B------:R-:W-:-:S04]  /*cb10*/  IADD3 R23, P3, R13, R22, RZ ;  /* 0x000000160d177210 */ /* 0x000fc80007f7e0ff */
[----:B------:R-:W-:Y:S02]  /*cb20*/  LEA.HI.X.SX32 R22, R22, R0, 0x1, P3 ;  /* 0x0000000016167211 */ /* 0x000fe400018f0eff */
[----:B------:R-:W-:Y:S02]  /*cb30*/  ISETP.GE.AND P3, PT, R27, c[0x0][0x1d4], PT ;  /* 0x000075001b007a0c */ /* 0x000fe40003f66270 */
[----:B------:R-:W-:-:S04]  /*cb40*/  LEA R32, P4, R23, c[0x0][0x1a0], 0x1 ;  /* 0x0000680017207a11 */ /* 0x000fc800078808ff */
[----:B------:R-:W-:-:S07]  /*cb50*/  LEA.HI.X R33, R23, c[0x0][0x1a4], R22, 0x1, P4 ;  /* 0x0000690017217a11 */ /* 0x000fce00020f0c16 */
[----:B------:R-:W-:Y:S05]  /*cb60*/  @!P3 BRA `(.L_x_143) ;  /* 0x000004900000b947 */ /* 0x000fea0003800000 */
[----:B------:R-:W-:Y:S01]  /*cb70*/  IABS R31, c[0x0][0x1d4] ;  /* 0x00007500001f7a13 */ /* 0x000fe20000000000 */
[----:B------:R-:W1:Y:S01]  /*cb80*/  S2R R38, SR_CTAID.Y ;  /* 0x0000000000267919 */ /* 0x000e620000002600 */
[----:B------:R-:W-:Y:S02]  /*cb90*/  IABS R36, R27 ;  /* 0x0000001b00247213 */ /* 0x000fe40000000000 */
[----:B------:R-:W2:Y:S01]  /*cba0*/  I2F.RP R30, R31 ;  /* 0x0000001f001e7306 */ /* 0x000ea20000209400 */
[----:B------:R-:W-:Y:S02]  /*cbb0*/  ISETP.GE.AND P3, PT, R27, RZ, PT ;  /* 0x000000ff1b00720c */ /* 0x000fe40003f66270 */
        /* <DEDUP_REMOVED lines=32> */
[----:B------:R-:W-:Y:S02]  /*cdc0*/  LEA.HI.X R31, R35, c[0x0][0x1a4], R36, 0x1, P2 ;  /* 0x00006900231f7a11 */ /* 0x000fe400010f0c24 */
[----:B------:R-:W1:Y:S04]  /*cdd0*/  LDS.U16 R35, [R48+0x440] ;  /* 0x0004400030237984 */ /* 0x000e680000000400 */
[----:B------:R2:W5:Y:S01]  /*cde0*/  LDG.E.128 R36, [R30.64] ;  /* 0x000000241e247981 */ /* 0x000562000c1e1d00 */
[----:B------:R-:W-:Y:S02]  /*cdf0*/  ULDC UR4, c[0x0][0x1ec] ;  /* 0x00007b0000047ab9 */ /* 0x000fe40000000800 */
[----:B------:R-:W-:-:S06]  /*ce00*/  UISETP.NE.AND UP0, UPT, URZ, UR4, UPT ;  /* 0x000000043f00728c */ /* 0x000fcc000bf05270 */
[----:B------:R-:W-:Y:S01]  /*ce10*/  PLOP3.LUT P2, PT, PT, PT, UP0, 0x80, 0x0 ;  /* 0x000000000000781c */ /* 0x000fe20003f4f008 */
[----:B-1----:R-:W-:-:S12]  /*ce20*/  HADD2.F32 R35, -RZ, R35.H0_H0 ;  /* 0x20000023ff237230 */ /* 0x002fd80000004100 */
[----:B------:R-:W-:Y:S05]  /*ce30*/  @P2 BRA `(.L_x_144) ;  /* 0x000000c000002947 */ /* 0x000fea0003800000 */
[----:B--2---:R-:W-:Y:S01]  /*ce40*/  ISETP.NE.AND P5, PT, R2, RZ, PT ;  /* 0x000000ff0200720c */ /* 0x004fe20003fa5270 */
        /* <DEDUP_REMOVED lines=11> */
.L_x_144:
[----:B--2--5:R-:W-:Y:S02]  /*cf00*/  HADD2.F32 R22, -RZ, R36.H0_H0 ;  /* 0x20000024ff167230 */ /* 0x024fe40000004100 */
[--C-:B------:R-:W-:Y:S02]  /*cf10*/  HADD2.F32 R23, -RZ, R37.reuse.H0_H0 ;  /* 0x20000025ff177230 */ /* 0x100fe40000004100 */
[----:B------:R-:W-:Y:S01]  /*cf20*/  HADD2.F32 R30, -RZ, R37.H1_H1 ;  /* 0x30000025ff1e7230 */ /* 0x000fe20000004100 */
[C---:B------:R-:W-:Y:S01]  /*cf30*/  FFMA.FTZ R14, R35.reuse, R22, R14 ;  /* 0x00000016230e7223 */ /* 0x040fe2000001000e */
[----:B------:R-:W-:Y:S01]  /*cf40*/  HADD2.F32 R31, -RZ, R38.H0_H0 ;  /* 0x20000026ff1f7230 */ /* 0x000fe20000004100 */
[C---:B------:R-:W-:Y:S01]  /*cf50*/  FFMA.FTZ R16, R35.reuse, R23, R16 ;  /* 0x0000001723107223 */ /* 0x040fe20000010010 */
[----:B-1----:R-:W-:Y:S01]  /*cf60*/  HADD2.F32 R36, -RZ, R36.H1_H1 ;  /* 0x30000024ff247230 */ /* 0x002fe20000004100 */
[C---:B------:R-:W-:Y:S01]  /*cf70*/  FFMA.FTZ R17, R35.reuse, R30, R17 ;  /* 0x0000001e23117223 */ /* 0x040fe20000010011 */
[----:B------:R-:W-:Y:S01]  /*cf80*/  HADD2.F32 R38, -RZ, R38.H1_H1 ;  /* 0x30000026ff267230 */ /* 0x000fe20000004100 */
[C---:B------:R-:W-:Y:S01]  /*cf90*/  FFMA.FTZ R18, R35.reuse, R31, R18 ;  /* 0x0000001f23127223 */ /* 0x040fe20000010012 */
[--C-:B------:R-:W-:Y:S01]  /*cfa0*/  HADD2.F32 R37, -RZ, R39.reuse.H0_H0 ;  /* 0x20000027ff257230 */ /* 0x100fe20000004100 */
[C---:B------:R-:W-:Y:S01]  /*cfb0*/  FFMA.FTZ R15, R35.reuse, R36, R15 ;  /* 0x00000024230f7223 */ /* 0x040fe2000001000f */
[----:B------:R-:W-:Y:S01]  /*cfc0*/  HADD2.F32 R40, -RZ, R39.H1_H1 ;  /* 0x30000027ff287230 */ /* 0x000fe20000004100 */
[----:B------:R-:W-:-:S02]  /*cfd0*/  FFMA.FTZ R19, R35, R38, R19 ;  /* 0x0000002623137223 */ /* 0x000fc40000010013 */
[C---:B------:R-:W-:Y:S02]  /*cfe0*/  FFMA.FTZ R20, R35.reuse, R37, R20 ;  /* 0x0000002523147223 */ /* 0x040fe40000010014 */
[----:B------:R-:W-:Y:S02]  /*cff0*/  FFMA.FTZ R21, R35, R40, R21 ;  /* 0x0000002823157223 */ /* 0x000fe40000010015 */
.L_x_143:
[----:B------:R-:W-:Y:S05]  /*d000*/  BSYNC B1 ;  /* 0x0000000000017941 */ /* 0x000fea0003800000 */
.L_x_142:
[----:B------:R-:W-:Y:S01]  /*d010*/  IADD3 R38, R27, 0x8, RZ ;  /* 0x000000081b267810 */ /* 0x000fe20007ffe0ff */
[----:B------:R-:W-:Y:S03]  /*d020*/  BSSY B1, `(.L_x_145) ;  /* 0x000004c000017945 */ /* 0x000fe60003800000 */
[----:B------:R-:W-:-:S13]  /*d030*/  ISETP.GE.AND P3, PT, R38, c[0x0][0x1d4], PT ;  /* 0x0000750026007a0c */ /* 0x000fda0003f66270 */
        /* <DEDUP_REMOVED lines=58> */
.L_x_147:
[----:B--2--5:R-:W-:Y:S02]  /*d3e0*/  HADD2.F32 R22, -RZ, R36.H0_H0 ;  /* 0x20000024ff167230 */ /* 0x024fe40000004100 */
[----:B------:R-:W-:Y:S02]  /*d3f0*/  HADD2.F32 R31, -RZ, R38.H0_H0 ;  /* 0x20000026ff1f7230 */ /* 0x000fe40000004100 */
[----:B-1----:R-:W-:Y:S01]  /*d400*/  HADD2.F32 R36, -RZ, R36.H1_H1 ;  /* 0x30000024ff247230 */ /* 0x002fe20000004100 */
[C---:B------:R-:W-:Y:S01]  /*d410*/  FFMA.FTZ R14, R35.reuse, R22, R14 ;  /* 0x00000016230e7223 */ /* 0x040fe2000001000e */
[--C-:B------:R-:W-:Y:S01]  /*d420*/  HADD2.F32 R23, -RZ, R37.reuse.H0_H0 ;  /* 0x20000025ff177230 */ /* 0x100fe20000004100 */
[C---:B------:R-:W-:Y:S01]  /*d430*/  FFMA.FTZ R18, R35.reuse, R31, R18 ;  /* 0x0000001f23127223 */ /* 0x040fe20000010012 */
[----:B------:R-:W-:Y:S01]  /*d440*/  HADD2.F32 R30, -RZ, R37.H1_H1 ;  /* 0x30000025ff1e7230 */ /* 0x000fe20000004100 */
        /* <DEDUP_REMOVED lines=9> */
.L_x_146:
[----:B------:R-:W-:Y:S05]  /*d4e0*/  BSYNC B1 ;  /* 0x0000000000017941 */ /* 0x000fea0003800000 */
.L_x_145:
[----:B------:R-:W-:Y:S02]  /*d4f0*/  IADD3 R22, R250, -0x1, RZ ;  /* 0xfffffffffa167810 */ /* 0x000fe40007ffe0ff */
[----:B------:R-:W-:Y:S02]  /*d500*/  IADD3 R27, R27, 0x10, RZ ;  /* 0x000000101b1b7810 */ /* 0x000fe40007ffe0ff */
[----:B------:R-:W-:Y:S02]  /*d510*/  IADD3 R34, R34, 0x20, RZ ;  /* 0x0000002022227810 */ /* 0x000fe40007ffe0ff */
[----:B------:R-:W-:Y:S02]  /*d520*/  ISETP.GE.AND P3, PT, R27, R22, PT ;  /* 0x000000161b00720c */ /* 0x000fe40003f66270 */
[----:B------:R-:W-:-:S11]  /*d530*/  IADD3 R26, R26, 0xc00, RZ ;  /* 0x00000c001a1a7810 */ /* 0x000fd60007ffe0ff */
[----:B------:R-:W-:Y:S05]  /*d540*/  @!P3 BRA `(.L_x_148) ;  /* 0xfffff5900000b947 */ /* 0x000fea000383ffff */
.L_x_128:
[----:B------:R-:W-:Y:S05]  /*d550*/  BSYNC B0 ;  /* 0x0000000000007941 */ /* 0x000fea0003800000 */
.L_x_127:
[----:B------:R-:W-:Y:S01]  /*d560*/  ISETP.GT.OR P0, PT, R3, 0x17, P0 ;  /* 0x000000170300780c */ /* 0x000fe20000704670 */
[----:B------:R-:W-:-:S12]  /*d570*/  BSSY B0, `(.L_x_149) ;  /* 0x0000037000007945 */ /* 0x000fd80003800000 */
[----:B------:R-:W-:Y:S05]  /*d580*/  @P0 BRA `(.L_x_150) ;  /* 0x0000035000000947 */ /* 0x000fea0003800000 */
[----:B0-----:R-:W-:Y:S01]  /*d590*/  IMAD.MOV.U32 R3, RZ, RZ, 0xc0 ;  /* 0x000000c0ff037424 */ /* 0x001fe200078e00ff */
[----:B------:R-:W-:-:S03]  /*d5a0*/  IADD3 R22, R250, -0x1, RZ ;  /* 0xfffffffffa167810 */ /* 0x000fc60007ffe0ff */
[----:B------:R-:W-:Y:S02]  /*d5b0*/  IMAD R250, R250, R3, -0xc0 ;  /* 0xffffff40fafa7424 */ /* 0x000fe400078e0203 */
[----:B------:R-:W-:-:S03]  /*d5c0*/  IMAD.MOV.U32 R30, RZ, RZ, R22 ;  /* 0x000000ffff1e7224 */ /* 0x000fc600078e0016 */
[----:B------:R-:W-:-:S04]  /*d5d0*/  IADD3 R3, P0, R13, R250, RZ ;  /* 0x000000fa0d037210 */ /* 0x000fc80007f1e0ff */
[----:B------:R-:W-:Y:S02]  /*d5e0*/  LEA.HI.X.SX32 R250, R250, R0, 0x1, P0 ;  /* 0x00000000fafa7211 */ /* 0x000fe400000f0eff */
[----:B------:R-:W-:-:S04]  /*d5f0*/  LEA R22, P0, R3, c[0x0][0x1a0], 0x1 ;  /* 0x0000680003167a11 */ /* 0x000fc800078008ff */
[----:B------:R-:W-:-:S05]  /*d600*/  LEA.HI.X R23, R3, c[0x0][0x1a4], R250, 0x1, P0 ;  /* 0x0000690003177a11 */ /* 0x000fca00000f0cfa */
[----:B------:R0:W5:Y:S01]  /*d610*/  LDG.E.128 R24, [R22.64] ;  /* 0x0000002416187981 */ /* 0x000162000c1e1d00 */
[----:B------:R-:W-:Y:S01]  /*d620*/  IMAD.IADD R3, R30, 0x1, -R248 ;  /* 0x000000011e037824 */ /* 0x000fe200078e0af8 */
[----:B------:R-:W-:Y:S03]  /*d630*/  BSSY B1, `(.L_x_151) ;  /* 0x000001a000017945 */ /* 0x000fe60003800000 */
[----:B------:R-:W-:-:S06]  /*d640*/  IMAD R3, R3, 0x2, R8 ;  /* 0x0000000203037824 */ /* 0x000fcc00078e0208 */
[----:B------:R-:W1:Y:S02]  /*d650*/  LDS.U16 R3, [R3+0x440] ;  /* 0x0004400003037984 */ /* 0x000e640000000400 */
[----:B-1----:R-:W-:Y:S01]  /*d660*/  HADD2.F32 R8, -RZ, R3.H0_H0 ;  /* 0x20000003ff087230 */ /* 0x002fe20000004100 */
[----:B------:R-:W-:Y:S05]  /*d670*/  @P2 BRA `(.L_x_152) ;  /* 0x0000015000002947 */ /* 0x000fea0003800000 */
[----:B0-----:R-:W-:Y:S01]  /*d680*/  ISETP.NE.AND P3, PT, R2, RZ, PT ;  /* 0x000000ff0200720c */ /* 0x001fe20003f65270 */
[----:B------:R-:W2:-:S12]  /*d690*/  LDL.LU R32, [R1+0x26c] ;  /* 0x00026c0001207983 */ /* 0x000e980000300800 */
[----:B------:R-:W-:Y:S02]  /*d6a0*/  @P3 IMAD R12, R251, c[0x0][0x1d8], R12 ;  /* 0x00007600fb0c3a24 */ /* 0x000fe400078e020c */
[----:B------:R-:W-:Y:S02]  /*d6b0*/  @P3 IMAD.MOV.U32 R23, RZ, RZ, 0x2 ;  /* 0x00000002ff173424 */ /* 0x000fe400078e00ff */
[----:B------:R-:W-:-:S04]  /*d6c0*/  @P3 IMAD R12, R12, 0xc0, R9 ;  /* 0x000000c00c0c3824 */ /* 0x000fc800078e0209 */
[----:B------:R-:W-:-:S05]  /*d6d0*/  @P3 IMAD.WIDE R22, R12, R23, c[0x0][0x238] ;  /* 0x00008e000c163625 */ /* 0x000fca00078e0217 */
[----:B------:R-:W3:Y:S01]  /*d6e0*/  @P3 LDG.E.128 R28, [R22.64] ;  /* 0x00000024161c3981 */ /* 0x000ee2000c1e1d00 */
[----:B-----5:R-:W-:Y:S01]  /*d6f0*/  HFMA2.MMA R24, R24, 1, 1, R4 ;  /* 0x3c003c0018187835 */ /* 0x020fe20000000004 */
[----:B------:R-:W-:Y:S01]  /*d700*/  HADD2 R25, R25, R5 ;  /* 0x0000000519197230 */ /* 0x000fe20000000000 */
[----:B------:R-:W-:Y:S01]  /*d710*/  HFMA2.MMA R26, R26, 1, 1, R6 ;  /* 0x3c003c001a1a7835 */ /* 0x000fe20000000006 */
[----:B------:R-:W-:Y:S01]  /*d720*/  HADD2 R27, R27, R7 ;  /* 0x000000071b1b7230 */ /* 0x000fe20000000000 */
[----:B--2---:R-:W-:-:S05]  /*d730*/  IMAD R2, R32, 0xc0, RZ ;  /* 0x000000c020027824 */ /* 0x004fca00078e02ff */
[----:B------:R-:W-:-:S04]  /*d740*/  IADD3 R13, P0, R13, R2, RZ ;  /* 0x000000020d0d7210 */ /* 0x000fc80007f1e0ff */
[----:B------:R-:W-:Y:S02]  /*d750*/  LEA.HI.X.SX32 R0, R2, R0, 0x1, P0 ;  /* 0x0000000002007211 */ /* 0x000fe400000f0eff */
[----:B------:R-:W-:-:S04]  /*d760*/  LEA R2, P0, R13, c[0x0][0x1a0], 0x1 ;  /* 0x000068000d027a11 */ /* 0x000fc800078008ff */
[----:B------:R-:W-:Y:S01]  /*d770*/  LEA.HI.X R3, R13, c[0x0][0x1a4], R0, 0x1, P0 ;  /* 0x000069000d037a11 */ /* 0x000fe200000f0c00 */
[----:B---3--:R-:W-:Y:S01]  /*d780*/  @P3 HFMA2.MMA R25, R25, R29, -RZ ;  /* 0x0000001d19193235 */ /* 0x008fe200001000ff */
[----:B------:R-:W-:Y:S01]  /*d790*/  @P3 HMUL2 R24, R24, R28 ;  /* 0x0000001c18183232 */ /* 0x000fe20000000000 */
[----:B------:R-:W-:Y:S01]  /*d7a0*/  @P3 HFMA2.MMA R27, R27, R31, -RZ ;  /* 0x0000001f1b1b3235 */ /* 0x000fe200001000ff */
[----:B------:R-:W-:-:S06]  /*d7b0*/  @P3 HMUL2 R26, R26, R30 ;  /* 0x0000001e1a1a3232 */ /* 0x000fcc0000000000 */
[----:B------:R0:W-:Y:S04]  /*d7c0*/  STG.E.128 [R2.64], R24 ;  /* 0x0000001802007986 */ /* 0x0001e8000c101d24 */
.L_x_152:
[----:B0-----:R-:W-:Y:S05]  /*d7d0*/  BSYNC B1 ;  /* 0x0000000000017941 */ /* 0x001fea0003800000 */
.L_x_151:
[----:B-----5:R-:W-:Y:S02]  /*d7e0*/  HADD2.F32 R3, -RZ, R24.H0_H0 ;  /* 0x20000018ff037230 */ /* 0x020fe40000004100 */
        /* <DEDUP_REMOVED lines=15> */
.L_x_150:
[----:B------:R-:W-:Y:S05]  /*d8e0*/  BSYNC B0 ;  /* 0x0000000000007941 */ /* 0x000fea0003800000 */
.L_x_149:
[----:B------:R-:W1:Y:S04]  /*d8f0*/  S2R R8, SR_TID.X ;  /* 0x0000000000087919 */ /* 0x000e680000002100 */
[----:B------:R-:W-:Y:S06]  /*d900*/  BAR.SYNC.DEFER_BLOCKING 0x0 ;  /* 0x0000000000007b1d */ /* 0x000fec0000010000 */
[----:B------:R-:W-:Y:S05]  /*d910*/  @P1 BRA `(.L_x_153) ;  /* 0x0000064000001947 */ /* 0x000fea0003800000 */
[C---:B-1----:R-:W-:Y:S01]  /*d920*/  LOP3.LUT R0, R8.reuse, 0xffffff80, RZ, 0xc0, !PT ;  /* 0xffffff8008007812 */ /* 0x042fe200078ec0ff */
[----:B------:R-:W-:Y:S01]  /*d930*/  IMAD R11, R11, 0xc0, R9 ;  /* 0x000000c00b0b7824 */ /* 0x000fe200078e0209 */
[----:B------:R-:W-:-:S02]  /*d940*/  LOP3.LUT R2, R8, 0xffffffc0, RZ, 0xc0, !PT ;  /* 0xffffffc008027812 */ /* 0x000fc400078ec0ff */
[----:B------:R-:W-:Y:S02]  /*d950*/  ISETP.NE.AND P0, PT, R0, 0x80, PT ;  /* 0x000000800000780c */ /* 0x000fe40003f05270 */
[----:B0-----:R-:W-:Y:S02]  /*d960*/  LOP3.LUT R3, R8, 0xffffffe0, RZ, 0xc0, !PT ;  /* 0xffffffe008037812 */ /* 0x001fe400078ec0ff */
[----:B------:R-:W-:Y:S02]  /*d970*/  ISETP.NE.AND P3, PT, R2, 0x40, PT ;  /* 0x000000400200780c */ /* 0x000fe40003f65270 */
[----:B------:R-:W-:Y:S02]  /*d980*/  ISETP.NE.AND P5, PT, R3, 0x20, PT ;  /* 0x000000200300780c */ /* 0x000fe40003fa5270 */
[C---:B------:R-:W-:Y:S02]  /*d990*/  ISETP.GT.AND P2, PT, R8.reuse, 0x7f, PT ;  /* 0x0000007f0800780c */ /* 0x040fe40003f44270 */
[----:B------:R-:W-:-:S02]  /*d9a0*/  ISETP.GT.AND P4, PT, R8, 0x3f, PT ;  /* 0x0000003f0800780c */ /* 0x000fc40003f84270 */
[----:B------:R-:W-:Y:S02]  /*d9b0*/  ISETP.GT.AND P6, PT, R8, 0x1f, PT ;  /* 0x0000001f0800780c */ /* 0x000fe40003fc4270 */
[----:B------:R-:W-:Y:S01]  /*d9c0*/  LEA R11, R11, 0x440, 0x1 ;  /* 0x000004400b0b7811 */ /* 0x000fe200078e08ff */
[----:B------:R-:W-:Y:S05]  /*d9d0*/  @P0 BRA `(.L_x_154) ;  /* 0x0000005000000947 */ /* 0x000fea0003800000 */
[----:B------:R-:W-:Y:S02]  /*d9e0*/  F2FP.PACK_AB R4, R15, R14 ;  /* 0x0000000e0f04723e */ /* 0x000fe400000000ff */
[----:B------:R-:W-:Y:S02]  /*d9f0*/  F2FP.PACK_AB R5, R17, R16 ;  /* 0x000000101105723e */ /* 0x000fe400000000ff */
[----:B------:R-:W-:Y:S02]  /*da00*/  F2FP.PACK_AB R6, R19, R18 ;  /* 0x000000121306723e */ /* 0x000fe400000000ff */
[----:B------:R-:W-:-:S05]  /*da10*/  F2FP.PACK_AB R7, R21, R20 ;  /* 0x000000141507723e */ /* 0x000fca00000000ff */
[----:B------:R0:W-:Y:S02]  /*da20*/  STS.128 [R11+-0x600], R4 ;  /* 0xfffa00040b007388 */ /* 0x0001e40000000c00 */
.L_x_154:
[----:B------:R-:W-:Y:S01]  /*da30*/  WARPSYNC 0xffffffff ;  /* 0xffffffff00007948 */ /* 0x000fe20003800000 */
[----:B------:R-:W-:Y:S06]  /*da40*/  BAR.SYNC.DEFER_BLOCKING 0x0 ;  /* 0x0000000000007b1d */ /* 0x000fec0000010000 */
[----:B------:R-:W-:Y:S01]  /*da50*/  BSSY B0, `(.L_x_155) ;  /* 0x0000013000007945 */ /* 0x000fe20003800000 */
[----:B------:R-:W-:Y:S05]  /*da60*/  @P2 BRA `(.L_x_156) ;  /* 0x0000011000002947 */ /* 0x000fea0003800000 */
[----:B0-----:R-:W0:Y:S02]  /*da70*/  LDS.128 R4, [R11] ;  /* 0x000000000b047984 */ /* 0x001e240000000c00 */
[----:B0-----:R-:W-:-:S02]  /*da80*/  HADD2.F32 R13, -RZ, R5.H0_H0 ;  /* 0x20000005ff0d7230 */ /* 0x001fc40000004100 */
[----:B------:R-:W-:Y:S02]  /*da90*/  HADD2.F32 R0, -RZ, R5.H1_H1 ;  /* 0x30000005ff007230 */ /* 0x000fe40000004100 */
[----:B------:R-:W-:Y:S01]  /*daa0*/  HADD2.F32 R3, -RZ, R4.H0_H0 ;  /* 0x20000004ff037230 */ /* 0x000fe20000004100 */
[----:B------:R-:W-:Y:S01]  /*dab0*/  FADD.FTZ R16, R16, R13 ;  /* 0x0000000d10107221 */ /* 0x000fe20000010000 */
[----:B------:R-:W-:Y:S01]  /*dac0*/  HADD2.F32 R5, -RZ, R6.H0_H0 ;  /* 0x20000006ff057230 */ /* 0x000fe20000004100 */
[----:B------:R-:W-:Y:S01]  /*dad0*/  FADD.FTZ R17, R17, R0 ;  /* 0x0000000011117221 */ /* 0x000fe20000010000 */
[----:B------:R-:W-:Y:S01]  /*dae0*/  HADD2.F32 R4, -RZ, R4.H1_H1 ;  /* 0x30000004ff047230 */ /* 0x000fe20000004100 */
[----:B------:R-:W-:Y:S01]  /*daf0*/  FADD.FTZ R14, R14, R3 ;  /* 0x000000030e0e7221 */ /* 0x000fe20000010000 */
[----:B------:R-:W-:Y:S01]  /*db00*/  HADD2.F32 R6, -RZ, R6.H1_H1 ;  /* 0x30000006ff067230 */ /* 0x000fe20000004100 */
[----:B------:R-:W-:Y:S01]  /*db10*/  FADD.FTZ R18, R18, R5 ;  /* 0x0000000512127221 */ /* 0x000fe20000010000 */
[--C-:B------:R-:W-:Y:S01]  /*db20*/  HADD2.F32 R23, -RZ, R7.reuse.H0_H0 ;  /* 0x20000007ff177230 */ /* 0x100fe20000004100 */
[----:B------:R-:W-:Y:S01]  /*db30*/  FADD.FTZ R15, R15, R4 ;  /* 0x000000040f0f7221 */ /* 0x000fe20000010000 */
[----:B------:R-:W-:Y:S01]  /*db40*/  HADD2.F32 R2, -RZ, R7.H1_H1 ;  /* 0x30000007ff027230 */ /* 0x000fe20000004100 */
[----:B------:R-:W-:-:S02]  /*db50*/  FADD.FTZ R19, R19, R6 ;  /* 0x0000000613137221 */ /* 0x000fc40000010000 */
[----:B------:R-:W-:Y:S02]  /*db60*/  FADD.FTZ R20, R20, R23 ;  /* 0x0000001714147221 */ /* 0x000fe40000010000 */
[----:B------:R-:W-:Y:S02]  /*db70*/  FADD.FTZ R21, R21, R2 ;  /* 0x0000000215157221 */ /* 0x000fe40000010000 */
.L_x_156:
[----:B------:R-:W-:Y:S05]  /*db80*/  BSYNC B0 ;  /* 0x0000000000007941 */ /* 0x000fea0003800000 */
.L_x_155:
[----:B------:R-:W-:Y:S06]  /*db90*/  BAR.SYNC.DEFER_BLOCKING 0x0 ;  /* 0x0000000000007b1d */ /* 0x000fec0000010000 */
[----:B------:R-:W-:Y:S01]  /*dba0*/  BSSY B0, `(.L_x_157) ;  /* 0x0000007000007945 */ /* 0x000fe20003800000 */
[----:B------:R-:W-:Y:S05]  /*dbb0*/  @P3 BRA `(.L_x_158) ;  /* 0x0000005000003947 */ /* 0x000fea0003800000 */
[----:B0-----:R-:W-:Y:S02]  /*dbc0*/  F2FP.PACK_AB R4, R15, R14 ;  /* 0x0000000e0f04723e */ /* 0x001fe400000000ff */
[----:B------:R-:W-:-:S02]  /*dbd0*/  F2FP.PACK_AB R5, R17, R16 ;  /* 0x000000101105723e */ /* 0x000fc400000000ff */
[----:B------:R-:W-:Y:S02]  /*dbe0*/  F2FP.PACK_AB R6, R19, R18 ;  /* 0x000000121306723e */ /* 0x000fe400000000ff */
[----:B------:R-:W-:-:S05]  /*dbf0*/  F2FP.PACK_AB R7, R21, R20 ;  /* 0x000000141507723e */ /* 0x000fca00000000ff */
[----:B------:R0:W-:Y:S02]  /*dc00*/  STS.128 [R11+-0x300], R4 ;  /* 0xfffd00040b007388 */ /* 0x0001e40000000c00 */
.L_x_158:
[----:B------:R-:W-:Y:S05]  /*dc10*/  BSYNC B0 ;  /* 0x0000000000007941 */ /* 0x000fea0003800000 */
.L_x_157:
[----:B------:R-:W-:Y:S06]  /*dc20*/  BAR.SYNC.DEFER_BLOCKING 0x0 ;  /* 0x0000000000007b1d */ /* 0x000fec0000010000 */
[----:B------:R-:W-:Y:S01]  /*dc30*/  BSSY B0, `(.L_x_159) ;  /* 0x0000013000007945 */ /* 0x000fe20003800000 */
[----:B------:R-:W-:Y:S05]  /*dc40*/  @P4 BRA `(.L_x_160) ;  /* 0x0000011000004947 */ /* 0x000fea0003800000 */
[----:B0-----:R-:W0:Y:S02]  /*dc50*/  LDS.128 R4, [R11] ;  /* 0x000000000b047984 */ /* 0x001e240000000c00 */
[--C-:B0-----:R-:W-:Y:S02]  /*dc60*/  HADD2.F32 R13, -RZ, R5.reuse.H0_H0 ;  /* 0x20000005ff0d7230 */ /* 0x101fe40000004100 */
[----:B------:R-:W-:-:S02]  /*dc70*/  HADD2.F32 R0, -RZ, R5.H1_H1 ;  /* 0x30000005ff007230 */ /* 0x000fc40000004100 */
        /* <DEDUP_REMOVED lines=14> */
.L_x_160:
[----:B------:R-:W-:Y:S05]  /*dd60*/  BSYNC B0 ;  /* 0x0000000000007941 */ /* 0x000fea0003800000 */
.L_x_159:
        /* <DEDUP_REMOVED lines=8> */
.L_x_162:
[----:B------:R-:W-:Y:S05]  /*ddf0*/  BSYNC B0 ;  /* 0x0000000000007941 */ /* 0x000fea0003800000 */
.L_x_161:
        /* <DEDUP_REMOVED lines=20> */
.L_x_164:
[----:B------:R-:W-:Y:S05]  /*df40*/  BSYNC B0 ;  /* 0x0000000000007941 */ /* 0x000fea0003800000 */
.L_x_163:
[----:B------:R-:W-:Y:S06]  /*df50*/  BAR.SYNC.DEFER_BLOCKING 0x0 ;  /* 0x0000000000007b1d */ /* 0x000fec0000010000 */
.L_x_153:
[----:B-1----:R-:W-:-:S04]  /*df60*/  IADD3 R0, R8, 0x1f, RZ ;  /* 0x0000001f08007810 */ /* 0x002fc80007ffe0ff */
[----:B------:R-:W-:-:S13]  /*df70*/  ISETP.GT.U32.OR P1, PT, R0, 0x3e, P1 ;  /* 0x0000003e0000780c */ /* 0x000fda0000f24470 */
[----:B------:R-:W-:Y:S05]  /*df80*/  @P1 EXIT ;  /* 0x000000000000194d */ /* 0x000fea0003800000 */
[----:B0-----:R-:W-:-:S05]  /*df90*/  IMAD.MOV.U32 R3, RZ, RZ, 0x2 ;  /* 0x00000002ff037424 */ /* 0x001fca00078e00ff */
[----:B------:R-:W-:-:S13]  /*dfa0*/  ISETP.NE.AND P0, PT, R3, c[0x0][0x258], PT ;  /* 0x0000960003007a0c */ /* 0x000fda0003f05270 */
[----:B------:R-:W-:Y:S05]  /*dfb0*/  @!P0 BRA `(.L_x_165) ;  /* 0x000000b000008947 */ /* 0x000fea0003800000 */
[----:B------:R-:W-:Y:S01]  /*dfc0*/  IMAD R2, R10, 0xc0, R9 ;  /* 0x000000c00a027824 */ /* 0x000fe200078e0209 */
[----:B------:R-:W-:Y:S02]  /*dfd0*/  F2FP.PACK_AB R15, R15, R14 ;  /* 0x0000000e0f0f723e */ /* 0x000fe400000000ff */
[----:B------:R-:W-:Y:S01]  /*dfe0*/  F2FP.PACK_AB R17, R17, R16 ;  /* 0x000000101111723e */ /* 0x000fe200000000ff */
[----:B------:R-:W-:Y:S01]  /*dff0*/  IMAD.WIDE R2, R2, R3, c[0x0][0x160] ;  /* 0x0000580002027625 */ /* 0x000fe200078e0203 */
[----:B------:R-:W-:Y:S02]  /*e000*/  F2FP.PACK_AB R19, R19, R18 ;  /* 0x000000121313723e */ /* 0x000fe400000000ff */
[----:B------:R-:W-:Y:S02]  /*e010*/  F2FP.PACK_AB R21, R21, R20 ;  /* 0x000000141515723e */ /* 0x000fe400000000ff */
[----:B------:R-:W-:Y:S04]  /*e020*/  STG.E [R2.64], R15 ;  /* 0x0000000f02007986 */ /* 0x000fe8000c101924 */
[----:B------:R-:W-:Y:S04]  /*e030*/  STG.E [R2.64+0x4], R17 ;  /* 0x0000041102007986 */ /* 0x000fe8000c101924 */
[----:B------:R-:W-:Y:S04]  /*e040*/  STG.E [R2.64+0x8], R19 ;  /* 0x0000081302007986 */ /* 0x000fe8000c101924 */
[----:B------:R-:W-:Y:S01]  /*e050*/  STG.E [R2.64+0xc], R21 ;  /* 0x00000c1502007986 */ /* 0x000fe2000c101924 */
[----:B------:R-:W-:Y:S05]  /*e060*/  EXIT ;  /* 0x000000000000794d */ /* 0x000fea0003800000 */
.L_x_165:
[----:B------:R-:W-:Y:S02]  /*e070*/  IMAD.MOV.U32 R2, RZ, RZ, c[0x0][0x250] ;  /* 0x00009400ff027624 */ /* 0x000fe400078e00ff */
[----:B------:R-:W-:-:S05]  /*e080*/  IMAD.MOV.U32 R3, RZ, RZ, c[0x0][0x254] ;  /* 0x00009500ff037624 */ /* 0x000fca00078e00ff */
[----:B------:R-:W2:Y:S01]  /*e090*/  LDG.E R2, [R2.64] ;  /* 0x0000002402027981 */ /* 0x000ea2000c1e1900 */
[----:B------:R-:W-:Y:S02]  /*e0a0*/  IMAD R9, R10, 0xc0, R9 ;  /* 0x000000c00a097824 */ /* 0x000fe400078e0209 */
[C---:B--2---:R-:W-:Y:S02]  /*e0b0*/  FMUL.FTZ R15, R2.reuse, R15 ;  /* 0x0000000f020f7220 */ /* 0x044fe40000410000 */
[C---:B------:R-:W-:Y:S02]  /*e0c0*/  FMUL.FTZ R16, R2.reuse, R16 ;  /* 0x0000001002107220 */ /* 0x040fe40000410000 */
[C---:B------:R-:W-:Y:S02]  /*e0d0*/  FMUL.FTZ R17, R2.reuse, R17 ;  /* 0x0000001102117220 */ /* 0x040fe40000410000 */
[----:B------:R-:W0:Y:S01]  /*e0e0*/  F2I.S8.NTZ R15, R15 ;  /* 0x0000000f000f7305 */ /* 0x000e220000202100 */
[----:B------:R-:W-:-:S02]  /*e0f0*/  FMUL.FTZ R18, R2, R18 ;  /* 0x0000001202127220 */ /* 0x000fc40000410000 */
[C---:B------:R-:W-:Y:S02]  /*e100*/  FMUL.FTZ R19, R2.reuse, R19 ;  /* 0x0000001302137220 */ /* 0x040fe40000410000 */
[C---:B------:R-:W-:Y:S02]  /*e110*/  FMUL.FTZ R14, R2.reuse, R14 ;  /* 0x0000000e020e7220 */ /* 0x040fe40000410000 */
[C---:B------:R-:W-:Y:S01]  /*e120*/  FMUL.FTZ R20, R2.reuse, R20 ;  /* 0x0000001402147220 */ /* 0x040fe20000410000 */
[----:B------:R-:W1:Y:S01]  /*e130*/  F2I.S8.NTZ R16, R16 ;  /* 0x0000001000107305 */ /* 0x000e620000202100 */
[----:B------:R-:W-:-:S07]  /*e140*/  FMUL.FTZ R2, R2, R21 ;  /* 0x0000001502027220 */ /* 0x000fce0000410000 */
[----:B------:R-:W2:Y:S01]  /*e150*/  F2I.S8.NTZ R17, R17 ;  /* 0x0000001100117305 */ /* 0x000ea20000202100 */
[----:B0-----:R-:W-:-:S04]  /*e160*/  PRMT R0, R15, 0x8880, RZ ;  /* 0x000088800f007816 */ /* 0x001fc800000000ff */
[----:B------:R-:W-:-:S03]  /*e170*/  PRMT R0, R0, 0x7710, RZ ;  /* 0x0000771000007816 */ /* 0x000fc600000000ff */
[----:B------:R-:W0:Y:S01]  /*e180*/  F2I.S8.NTZ R18, R18 ;  /* 0x0000001200127305 */ /* 0x000e220000202100 */
[----:B-1----:R-:W-:Y:S02]  /*e190*/  PRMT R3, R16, 0x8880, RZ ;  /* 0x0000888010037816 */ /* 0x002fe400000000ff */
[----:B------:R-:W-:Y:S02]  /*e1a0*/  LOP3.LUT R11, R0, 0xff, RZ, 0xc0, !PT ;  /* 0x000000ff000b7812 */ /* 0x000fe400078ec0ff */
[----:B------:R-:W-:Y:S02]  /*e1b0*/  PRMT R3, R3, 0x7710, RZ ;  /* 0x0000771003037816 */ /* 0x000fe400000000ff */
[----:B--2---:R-:W-:Y:S01]  /*e1c0*/  PRMT R4, R17, 0x8880, RZ ;  /* 0x0000888011047816 */ /* 0x004fe200000000ff */
[----:B------:R-:W1:Y:S01]  /*e1d0*/  F2I.S8.NTZ R19, R19 ;  /* 0x0000001300137305 */ /* 0x000e620000202100 */
[----:B------:R-:W-:Y:S02]  /*e1e0*/  LOP3.LUT R7, R3, 0xff, RZ, 0xc0, !PT ;  /* 0x000000ff03077812 */ /* 0x000fe400078ec0ff */
[----:B------:R-:W-:-:S02]  /*e1f0*/  PRMT R4, R4, 0x7710, RZ ;  /* 0x0000771004047816 */ /* 0x000fc400000000ff */
[----:B------:R-:W-:Y:S02]  /*e200*/  SHF.L.U64.HI R3, R11, 0x8, RZ ;  /* 0x000000080b037819 */ /* 0x000fe400000102ff */
[----:B------:R-:W-:Y:S01]  /*e210*/  LOP3.LUT R6, R4, 0xff, RZ, 0xc0, !PT ;  /* 0x000000ff04067812 */ /* 0x000fe200078ec0ff */
[----:B------:R-:W2:Y:S01]  /*e220*/  F2I.S8.NTZ R14, R14 ;  /* 0x0000000e000e7305 */ /* 0x000ea20000202100 */
[----:B0-----:R-:W-:Y:S02]  /*e230*/  PRMT R0, R18, 0x8880, RZ ;  /* 0x0000888012007816 */ /* 0x001fe400000000ff */
[----:B------:R-:W-:Y:S02]  /*e240*/  SHF.L.U64.HI R4, R7, 0x10, RZ ;  /* 0x0000001007047819 */ /* 0x000fe400000102ff */
[----:B------:R-:W-:Y:S02]  /*e250*/  SHF.L.U64.HI R5, R6, 0x18, RZ ;  /* 0x0000001806057819 */ /* 0x000fe400000102ff */
[----:B------:R-:W-:Y:S01]  /*e260*/  PRMT R0, R0, 0x7710, RZ ;  /* 0x0000771000007816 */ /* 0x000fe200000000ff */
[----:B------:R-:W0:Y:S01]  /*e270*/  F2I.S8.NTZ R20, R20 ;  /* 0x0000001400147305 */ /* 0x000e220000202100 */
[----:B------:R-:W-:-:S02]  /*e280*/  LOP3.LUT R5, R5, R4, R3, 0xfe, !PT ;  /* 0x0000000405057212 */ /* 0x000fc400078efe03 */
[----:B-1----:R-:W-:Y:S02]  /*e290*/  PRMT R3, R19, 0x8880, RZ ;  /* 0x0000888013037816 */ /* 0x002fe400000000ff */
[----:B------:R-:W-:Y:S02]  /*e2a0*/  LOP3.LUT R0, R0, 0xff, RZ, 0xc0, !PT ;  /* 0x000000ff00007812 */ /* 0x000fe400078ec0ff */
[----:B------:R-:W-:Y:S01]  /*e2b0*/  PRMT R3, R3, 0x7710, RZ ;  /* 0x0000771003037816 */ /* 0x000fe200000000ff */
[----:B------:R-:W1:Y:S01]  /*e2c0*/  F2I.S8.NTZ R2, R2 ;  /* 0x0000000200027305 */ /* 0x000e620000202100 */
[----:B--2---:R-:W-:Y:S02]  /*e2d0*/  PRMT R14, R14, 0x8880, RZ ;  /* 0x000088800e0e7816 */ /* 0x004fe400000000ff */
[----:B------:R-:W-:Y:S02]  /*e2e0*/  LOP3.LUT R5, R0, 0xffffff00, R5, 0xf8, !PT ;  /* 0xffffff0000057812 */ /* 0x000fe400078ef805 */
[----:B------:R-:W-:-:S02]  /*e2f0*/  PRMT R0, R14, 0x7710, RZ ;  /* 0x000077100e007816 */ /* 0x000fc400000000ff */
[----:B------:R-:W-:Y:S02]  /*e300*/  PRMT R4, R3, 0x7604, RZ ;  /* 0x0000760403047816 */ /* 0x000fe400000000ff */
[----:B0-----:R-:W-:Y:S02]  /*e310*/  PRMT R20, R20, 0x8880, RZ ;  /* 0x0000888014147816 */ /* 0x001fe400000000ff */
[----:B------:R-:W-:Y:S02]  /*e320*/  PRMT R8, R0, 0x6540, R11 ;  /* 0x0000654000087816 */ /* 0x000fe4000000000b */
[----:B------:R-:W-:Y:S02]  /*e330*/  PRMT R3, R20, 0x7710, RZ ;  /* 0x0000771014037816 */ /* 0x000fe400000000ff */
[----:B------:R-:W-:Y:S01]  /*e340*/  LOP3.LUT R0, R4, 0xffff00ff, R5, 0xf8, !PT ;  /* 0xffff00ff04007812 */ /* 0x000fe200078ef805 */
[----:B------:R-:W-:Y:S01]  /*e350*/  IMAD.U32 R5, R7, 0x10000, RZ ;  /* 0x0001000007057824 */ /* 0x000fe200078e00ff */
[----:B------:R-:W-:-:S02]  /*e360*/  PRMT R3, R3, 0x7054, RZ ;  /* 0x0000705403037816 */ /* 0x000fc400000000ff */
[----:B-1----:R-:W-:Y:S02]  /*e370*/  PRMT R2, R2, 0x8880, RZ ;  /* 0x0000888002027816 */ /* 0x002fe400000000ff */
[----:B------:R-:W-:Y:S02]  /*e380*/  LOP3.LUT R5, R5, 0xff00ffff, R8, 0xf8, !PT ;  /* 0xff00ffff05057812 */ /* 0x000fe400078ef808 */
[----:B------:R-:W-:Y:S02]  /*e390*/  LOP3.LUT R3, R3, 0xff00ffff, R0, 0xf8, !PT ;  /* 0xff00ffff03037812 */ /* 0x000fe400078ef800 */
[----:B------:R-:W-:Y:S02]  /*e3a0*/  IADD3 R4, P0, R9, c[0x0][0x160], RZ ;  /* 0x0000580009047a10 */ /* 0x000fe40007f1e0ff */
[----:B------:R-:W-:Y:S02]  /*e3b0*/  PRMT R0, R2, 0x7710, RZ ;  /* 0x0000771002007816 */ /* 0x000fe400000000ff */
[----:B------:R-:W-:-:S02]  /*e3c0*/  PRMT R2, R5, 0x4210, R6 ;  /* 0x0000421005027816 */ /* 0x000fc40000000006 */
[----:B------:R-:W-:Y:S02]  /*e3d0*/  LEA.HI.X.SX32 R5, R9, c[0x0][0x164], 0x1, P0 ;  /* 0x0000590009057a11 */ /* 0x000fe400000f0eff */
[----:B------:R-:W-:-:S05]  /*e3e0*/  PRMT R3, R3, 0x4210, R0 ;  /* 0x0000421003037816 */ /* 0x000fca0000000000 */
[----:B------:R-:W-:Y:S01]  /*e3f0*/  STG.E.64 [R4.64], R2 ;  /* 0x0000000204007986 */ /* 0x000fe2000c101b24 */
[----:B------:R-:W-:Y:S05]  /*e400*/  EXIT ;  /* 0x000000000000794d */ /* 0x000fea0003800000 */
.L_x_23:
[----:B------:R-:W-:Y:S01]  /*e410*/  IMAD.MOV.U32 R3, RZ, RZ, 0x10 ;  /* 0x00000010ff037424 */ /* 0x000fe200078e00ff */
[----:B0-----:R-:W-:Y:S01]  /*e420*/  MOV R4, 0xe460 ;  /* 0x0000e46000047802 */ /* 0x001fe20000000f00 */
[----:B------:R-:W-:Y:S02]  /*e430*/  IMAD.MOV.U32 R0, RZ, RZ, 0x1f ;  /* 0x0000001fff007424 */ /* 0x000fe400078e00ff */
[----:B------:R-:W-:Y:S02]  /*e440*/  IMAD.MOV.U32 R7, RZ, RZ, -0x1 ;  /* 0xffffffffff077424 */ /* 0x000fe400078e00ff */
[----:B-1----:R-:W-:Y:S05]  /*e450*/  CALL.REL.NOINC `($__internal_0_$__cuda_sm70_shflsync_bfly_p) ;  /* 0x000001b000007944 */ /* 0x002fea0003c00000 */
[----:B01----:R-:W-:Y:S05]  /*e460*/  BRA `(.L_x_166) ;  /* 0xffff47c000007947 */ /* 0x003fea000383ffff */
.L_x_24:
[----:B--2---:R-:W-:Y:S01]  /*e470*/  IMAD.MOV.U32 R6, RZ, RZ, R9 ;  /* 0x000000ffff067224 */ /* 0x004fe200078e0009 */
[----:B0-----:R-:W-:Y:S01]  /*e480*/  MOV R4, 0xe4d0 ;  /* 0x0000e4d000047802 */ /* 0x001fe20000000f00 */
[----:B------:R-:W-:Y:S02]  /*e490*/  IMAD.MOV.U32 R3, RZ, RZ, 0x8 ;  /* 0x00000008ff037424 */ /* 0x000fe400078e00ff */
[----:B------:R-:W-:Y:S02]  /*e4a0*/  IMAD.MOV.U32 R0, RZ, RZ, 0x1f ;  /* 0x0000001fff007424 */ /* 0x000fe400078e00ff */
[----:B------:R-:W-:-:S02]  /*e4b0*/  IMAD.MOV.U32 R7, RZ, RZ, -0x1 ;  /* 0xffffffffff077424 */ /* 0x000fc400078e00ff */
[----:B-1----:R-:W-:Y:S05]  /*e4c0*/  CALL.REL.NOINC `($__internal_0_$__cuda_sm70_shflsync_bfly_p) ;  /* 0x0000014000007944 */ /* 0x002fea0003c00000 */
[----:B01----:R-:W-:Y:S01]  /*e4d0*/  FADD.FTZ R6, R9, R0 ;  /* 0x0000000009067221 */ /* 0x003fe20000010000 */
[----:B------:R-:W-:Y:S01]  /*e4e0*/  MOV R4, 0xe530 ;  /* 0x0000e53000047802 */ /* 0x000fe20000000f00 */
[----:B------:R-:W-:-:S02]  /*e4f0*/  IMAD.MOV.U32 R3, RZ, RZ, 0x4 ;  /* 0x00000004ff037424 */ /* 0x000fc400078e00ff */
[----:B------:R-:W-:Y:S02]  /*e500*/  IMAD.MOV.U32 R0, RZ, RZ, 0x1f ;  /* 0x0000001fff007424 */ /* 0x000fe400078e00ff */
[----:B------:R-:W-:Y:S02]  /*e510*/  IMAD.MOV.U32 R7, RZ, RZ, -0x1 ;  /* 0xffffffffff077424 */ /* 0x000fe400078e00ff */
[----:B------:R-:W-:Y:S05]  /*e520*/  CALL.REL.NOINC `($__internal_0_$__cuda_sm70_shflsync_bfly_p) ;  /* 0x000000e000007944 */ /* 0x000fea0003c00000 */
[----:B01----:R-:W-:Y:S01]  /*e530*/  FADD.FTZ R6, R6, R0 ;  /* 0x0000000006067221 */ /* 0x003fe20000010000 */
[----:B------:R-:W-:Y:S01]  /*e540*/  MOV R4, 0xe590 ;  /* 0x0000e59000047802 */ /* 0x000fe20000000f00 */
[----:B------:R-:W-:Y:S02]  /*e550*/  IMAD.MOV.U32 R3, RZ, RZ, 0x2 ;  /* 0x00000002ff037424 */ /* 0x000fe400078e00ff */
[----:B------:R-:W-:Y:S02]  /*e560*/  IMAD.MOV.U32 R0, RZ, RZ, 0x1f ;  /* 0x0000001fff007424 */ /* 0x000fe400078e00ff */
[----:B------:R-:W-:Y:S02]  /*e570*/  IMAD.MOV.U32 R7, RZ, RZ, -0x1 ;  /* 0xffffffffff077424 */ /* 0x000fe400078e00ff */
[----:B------:R-:W-:Y:S05]  /*e580*/  CALL.REL.NOINC `($__internal_0_$__cuda_sm70_shflsync_bfly_p) ;  /* 0x0000008000007944 */ /* 0x000fea0003c00000 */
[----:B01----:R-:W-:Y:S01]  /*e590*/  FADD.FTZ R6, R6, R0 ;  /* 0x0000000006067221 */ /* 0x003fe20000010000 */
[----:B------:R-:W-:Y:S01]  /*e5a0*/  MOV R4, 0xe5f0 ;  /* 0x0000e5f000047802 */ /* 0x000fe20000000f00 */
[----:B------:R-:W-:-:S02]  /*e5b0*/  IMAD.MOV.U32 R3, RZ, RZ, 0x1 ;  /* 0x00000001ff037424 */ /* 0x000fc400078e00ff */
[----:B------:R-:W-:Y:S02]  /*e5c0*/  IMAD.MOV.U32 R0, RZ, RZ, 0x1f ;  /* 0x0000001fff007424 */ /* 0x000fe400078e00ff */
[----:B------:R-:W-:Y:S02]  /*e5d0*/  IMAD.MOV.U32 R7, RZ, RZ, -0x1 ;  /* 0xffffffffff077424 */ /* 0x000fe400078e00ff */
[----:B------:R-:W-:Y:S05]  /*e5e0*/  CALL.REL.NOINC `($__internal_0_$__cuda_sm70_shflsync_bfly_p) ;  /* 0x0000002000007944 */ /* 0x000fea0003c00000 */
[----:B-1----:R-:W-:Y:S01]  /*e5f0*/  IMAD.MOV.U32 R5, RZ, RZ, R0 ;  /* 0x000000ffff057224 */ /* 0x002fe200078e0000 */
[----:B0-----:R-:W-:Y:S05]  /*e600*/  BRA `(.L_x_167) ;  /* 0xffff46b000007947 */ /* 0x001fea000383ffff */
        .weak           $__internal_0_$__cuda_sm70_shflsync_bfly_p
        .type           $__internal_0_$__cuda_sm70_shflsync_bfly_p,@function
        .size           $__internal_0_$__cuda_sm70_shflsync_bfly_p,(.L_x_4306 - $__internal_0_$__cuda_sm70_shflsync_bfly_p)
$__internal_0_$__cuda_sm70_shflsync_bfly_p:
[----:B------:R-:W-:Y:S01]  /*e610*/  IMAD.MOV.U32 R5, RZ, RZ, 0x0 ;  /* 0x00000000ff057424 */ /* 0x000fe200078e00ff */
[----:B------:R-:W-:Y:S04]  /*e620*/  WARPSYNC R7 ;  /* 0x0000000700007348 */ /* 0x000fe80003800000 */
[----:B------:R0:W1:Y:S01]  /*e630*/  SHFL.BFLY PT, R0, R6, R3, R0 ;  /* 0x0c00000306007389 */ /* 0x00006200000e0000 */
[----:B------:R-:W-:Y:S05]  /*e640*/  RET.REL.NODEC R4 `(_ZN4mmha33masked_multihead_attention_kernelItLi192ELi256ELi1ELi32ELi256ELb1ELb1EEEv26Multihead_attention_paramsIT_XT5_EE) ;  /* 0xffff19b004007950 */ /* 0x000fea0003c3ffff */
.L_x_168:
[----:B------:R-:W-:-:S00]  /*e650*/  BRA `(.L_x_168) ;  /* 0xfffffff000007947 */ /* 0x000fc0000383ffff */
[----:B------:R-:W-:-:S00]  /*e660*/  NOP ;  /* 0x0000000000007918 */ /* 0x000fc00000000000 */
        /* <DEDUP_REMOVED lines=9> */
.L_x_4306:


//--------------------- .text._ZN4mmha33masked_multihead_attention_kernelItLi192ELi256ELi2ELi32ELi128ELb1ELb1EEEv26Multihead_attention_paramsIT_XT5_EE --------------------------
	.section	.text._ZN4mmha33masked_multihead_attention_kernelItLi192ELi256ELi2ELi32ELi128ELb1ELb1EEEv26Multihead_attention_paramsIT_XT5_EE,"ax",@progbits
	.sectioninfo	@"SHI_REGISTERS=231"
	.align	128
        .global         _ZN4mmha33masked_multihead_attention_kernelItLi192ELi256ELi2ELi32ELi128ELb1ELb1EEEv26Multihead_attention_paramsIT_XT5_EE
        .type           _ZN4mmha33masked_multihead_attention_kernelItLi192ELi256ELi2ELi32ELi128ELb1ELb1EEEv26Multihead_attention_paramsIT_XT5_EE,@function
        .size           _ZN4mmha33masked_multihead_attention_kernelItLi192ELi256ELi2ELi32ELi128ELb1ELb1EEEv26Multihead_attention_paramsIT_XT5_EE,(.L_x_4307 - _ZN4mmha33masked_multihead_attention_kernelItLi192ELi256ELi2ELi32ELi128ELb1ELb1EEEv26Multihead_attention_paramsIT_XT5_EE)
        .other          _ZN4mmha33masked_multihead_attention_kernelItLi192ELi256ELi2ELi32ELi128ELb1ELb1EEEv26Multihead_attention_paramsIT_XT5_EE,@"STO_CUDA_ENTRY STV_DEFAULT"
_ZN4mmha33masked_multihead_attention_kernelItLi192ELi256ELi2ELi32ELi128ELb1ELb1EEEv26Multihead_attention_paramsIT_XT5_EE:
.text._ZN4mmha33masked_multihead_attention_kernelItLi192ELi256ELi2ELi32ELi128ELb1ELb1EEEv26Multihead_attention_paramsIT_XT5_EE:
[----:B------:R-:W-:Y:S02]  /*0000*/  IMAD.MOV.U32 R1, RZ, RZ, c[0x0][0x28] ;  /* 0x00000a00ff017624 */ /* 0x000fe400078e00ff */
[----:B------:R-:W0:Y:S01]  /*0010*/  S2R R27, SR_CTAID.Y ;  /* 0x00000000001b7919 */ /* 0x000e220000002600 */
[----:B------:R-:W-:Y:S01]  /*0020*/  ISETP.NE.U32.AND P0, PT, RZ, c[0x0][0x270], PT ;  /* 0x00009c00ff007a0c */ /* 0x000fe20003f05070 */
[----:B------:R-:W-:-:S03]  /*0030*/  ULDC.64 UR36, c[0x0][0x118] ;  /* 0x0000460000247ab9 */ /* 0x000fc60000000a00 */
[----:B------:R-:W-:-:S13]  /*0040*/  ISETP.NE.AND.EX P0, PT, RZ, c[0x0][0x274], PT, P0 ;  /* 0x00009d00ff007a0c */ /* 0x000fda0003f05300 */
[----:B------:R-:W-:Y:S05]  /*0050*/  @!P0 BRA `(.L_x_169) ;  /* 0x0000005000008947 */ /* 0x000fea0003800000 */
[----:B0-----:R-:W-:-:S04]  /*0060*/  IADD3 R2, P0, R27, c[0x0][0x270], RZ ;  /* 0x00009c001b027a10 */ /* 0x001fc80007f1e0ff */
[----:B------:R-:W-:-:S05]  /*0070*/  LEA.HI.X.SX32 R3, R27, c[0x0][0x274], 0x1, P0 ;  /* 0x00009d001b037a11 */ /* 0x000fca00000f0eff */
[----:B------:R-:W2:Y:S02]  /*0080*/  LDG.E.U8 R2, [R2.64] ;  /* 0x0000002402027981 */ /* 0x000ea4000c1e1100 */
[----:B--2---:R-:W-:-:S13]  /*0090*/  ISETP.NE.AND P0, PT, R2, 0x1, PT ;  /* 0x000000010200780c */ /* 0x004fda0003f05270 */
[----:B------:R-:W-:Y:S05]  /*00a0*/  @!P0 EXIT ;  /* 0x000000000000894d */ /* 0x000fea0003800000 */
.L_x_169:
[----:B------:R-:W-:Y:S02]  /*00b0*/  IABS R5, c[0x0][0x1d0] ;  /* 0x0000740000057a13 */ /* 0x000fe40000000000 */
[----:B------:R-:W-:Y:S02]  /*00c0*/  ISETP.NE.U32.AND P0, PT, RZ, c[0x0][0x240], PT ;  /* 0x00009000ff007a0c */ /* 0x000fe40003f05070 */
[----:B------:R-:W1:Y:S02]  /*00d0*/  I2F.RP R0, R5 ;  /* 0x0000000500007306 */ /* 0x000e640000209400 */
[----:B------:R-:W-:-:S04]  /*00e0*/  ISETP.NE.AND.EX P0, PT, RZ, c[0x0][0x244], PT, P0 ;  /* 0x00009100ff007a0c */ /* 0x000fc80003f05300 */
[----:B------:R-:W-:Y:S01]  /*00f0*/  ISETP.EQ.AND P4, PT, RZ, c[0x0][0x1ec], P0 ;  /* 0x00007b00ff007a0c */ /* 0x000fe20000782270 */
[----:B------:R-:W-:Y:S01]  /*0100*/  IMAD.MOV.U32 R23, RZ, RZ, RZ ;  /* 0x000000ffff177224 */ /* 0x000fe200078e00ff */
[----:B------:R-:W2:Y:S04]  /*0110*/  S2R R22, SR_TID.X ;  /* 0x0000000000167919 */ /* 0x000ea80000002100 */
[----:B------:R-:W3:Y:S01]  /*0120*/  S2R R18, SR_CTAID.X ;  /* 0x0000000000127919 */ /* 0x000ee20000002500 */
[----:B------:R-:W-:Y:S01]  /*0130*/  P2R R222, PR, RZ, 0x10 ;  /* 0x00000010ffde7803 */ /* 0x000fe20000000000 */
[----:B-1----:R-:W1:Y:S02]  /*0140*/  MUFU.RCP R0, R0 ;  /* 0x0000000000007308 */ /* 0x002e640000001000 */
[----:B-1----:R-:W-:-:S06]  /*0150*/  IADD3 R2, R0, 0xffffffe, RZ ;  /* 0x0ffffffe00027810 */ /* 0x002fcc0007ffe0ff */
[----:B------:R1:W4:Y:S02]  /*0160*/  F2I.FTZ.U32.TRUNC.NTZ R3, R2 ;  /* 0x0000000200037305 */ /* 0x000324000021f000 */
[----:B-1----:R-:W-:Y:S02]  /*0170*/  IMAD.MOV.U32 R2, RZ, RZ, RZ ;  /* 0x000000ffff027224 */ /* 0x002fe400078e00ff */
[----:B----4-:R-:W-:-:S04]  /*0180*/  IMAD.MOV R4, RZ, RZ, -R3 ;  /* 0x000000ffff047224 */ /* 0x010fc800078e0a03 */
[----:B------:R-:W-:Y:S01]  /*0190*/  IMAD R7, R4, R5, RZ ;  /* 0x0000000504077224 */ /* 0x000fe200078e02ff */
[----:B0-----:R-:W-:-:S03]  /*01a0*/  IABS R4, R27 ;  /* 0x0000001b00047213 */ /* 0x001fc60000000000 */
[----:B------:R-:W-:-:S06]  /*01b0*/  IMAD.HI.U32 R3, R3, R7, R2 ;  /* 0x0000000703037227 */ /* 0x000fcc00078e0002 */
[----:B------:R-:W-:-:S04]  /*01c0*/  IMAD.HI.U32 R24, R3, R4, RZ ;  /* 0x0000000403187227 */ /* 0x000fc800078e00ff */
[----:B------:R-:W-:-:S04]  /*01d0*/  IMAD.MOV R0, RZ, RZ, -R24 ;  /* 0x000000ffff007224 */ /* 0x000fc800078e0a18 */
[----:B------:R-:W-:Y:S02]  /*01e0*/  IMAD R0, R5, R0, R4 ;  /* 0x0000000005007224 */ /* 0x000fe400078e0204 */
[----:B------:R-:W-:-:S03]  /*01f0*/  IMAD.MOV.U32 R4, RZ, RZ, 0x4 ;  /* 0x00000004ff047424 */ /* 0x000fc600078e00ff */
[----:B------:R-:W-:Y:S01]  /*0200*/  ISETP.GT.U32.AND P2, PT, R5, R0, PT ;  /* 0x000000000500720c */ /* 0x000fe20003f44070 */
[----:B------:R-:W-:-:S05]  /*0210*/  IMAD.WIDE R2, R27, R4, c[0x0][0x278] ;  /* 0x00009e001b027625 */ /* 0x000fca00078e0204 */
[----:B------:R-:W4:Y:S07]  /*0220*/  LDG.E R25, [R2.64] ;  /* 0x0000002402197981 */ /* 0x000f2e000c1e1900 */
[----:B------:R-:W-:Y:S01]  /*0230*/  @!P2 IMAD.IADD R0, R0, 0x1, -R5 ;  /* 0x000000010000a824 */ /* 0x000fe200078e0a05 */
[----:B------:R-:W-:Y:S02]  /*0240*/  @!P2 IADD3 R24, R24, 0x1, RZ ;  /* 0x000000011818a810 */ /* 0x000fe40007ffe0ff */
[----:B------:R-:W-:-:S02]  /*0250*/  ISETP.NE.AND P2, PT, RZ, c[0x0][0x1d0], PT ;  /* 0x00007400ff007a0c */ /* 0x000fc40003f45270 */
[----:B------:R-:W-:Y:S02]  /*0260*/  ISETP.GE.U32.AND P1, PT, R0, R5, PT ;  /* 0x000000050000720c */ /* 0x000fe40003f26070 */
[----:B------:R-:W-:-:S04]  /*0270*/  LOP3.LUT R0, R27, c[0x0][0x1d0], RZ, 0x3c, !PT ;  /* 0x000074001b007a12 */ /* 0x000fc800078e3cff */
[----:B------:R-:W-:-:S07]  /*0280*/  ISETP.GE.AND P3, PT, R0, RZ, PT ;  /* 0x000000ff0000720c */ /* 0x000fce0003f66270 */
[----:B------:R-:W-:-:S06]  /*0290*/  @P1 IADD3 R24, R24, 0x1, RZ ;  /* 0x0000000118181810 */ /* 0x000fcc0007ffe0ff */
[----:B------:R-:W-:Y:S01]  /*02a0*/  @!P3 IMAD.MOV R24, RZ, RZ, -R24 ;  /* 0x000000ffff18b224 */ /* 0x000fe200078e0a18 */
[----:B------:R-:W-:-:S05]  /*02b0*/  @!P2 LOP3.LUT R24, RZ, c[0x0][0x1d0], RZ, 0x33, !PT ;  /* 0x00007400ff18aa12 */ /* 0x000fca00078e33ff */
[----:B------:R-:W-:-:S05]  /*02c0*/  @P4 IMAD.WIDE R4, R24, R4, c[0x0][0x240] ;  /* 0x0000900018044625 */ /* 0x000fca00078e0204 */
[----:B------:R-:W4:Y:S01]  /*02d0*/  @P4 LDG.E R23, [R4.64] ;  /* 0x0000002404174981 */ /* 0x000f22000c1e1900 */
[----:B------:R-:W-:Y:S02]  /*02e0*/  ISETP.NE.U32.AND P3, PT, RZ, c[0x0][0x1f8], PT ;  /* 0x00007e00ff007a0c */ /* 0x000fe40003f65070 */
[C---:B--2---:R-:W-:Y:S02]  /*02f0*/  ISETP.LT.AND P2, PT, R22.reuse, 0x20, P4 ;  /* 0x000000201600780c */ /* 0x044fe40002741270 */
[----:B------:R-:W-:Y:S02]  /*0300*/  ISETP.NE.AND.EX P3, PT, RZ, c[0x0][0x1fc], PT, P3 ;  /* 0x00007f00ff007a0c */ /* 0x000fe40003f65330 */
[C---:B------:R-:W-:Y:S01]  /*0310*/  ISETP.GT.AND P0, PT, R22.reuse, 0x17, PT ;  /* 0x000000171600780c */ /* 0x040fe20003f04270 */
[----:B---3--:R-:W-:Y:S01]  /*0320*/  IMAD R17, R27, c[0x0][0x1d8], R18 ;  /* 0x000076001b117a24 */ /* 0x008fe200078e0212 */
[----:B------:R-:W-:Y:S01]  /*0330*/  SHF.R.S32.HI R8, RZ, 0x1f, R27 ;  /* 0x0000001fff087819 */ /* 0x000fe2000001141b */
[----:B------:R-:W-:-:S02]  /*0340*/  IMAD.SHL.U32 R41, R22, 0x8, RZ ;  /* 0x0000000816297824 */ /* 0x000fc400078e00ff */
[----:B------:R-:W-:-:S06]  /*0350*/  IMAD R212, R17, 0xc0, RZ ;  /* 0x000000c011d47824 */ /* 0x000fcc00078e02ff */
[----:B------:R-:W-:Y:S01]  /*0360*/  @P3 LEA R14, P4, R27, c[0x0][0x1f8], 0x2 ;  /* 0x00007e001b0e3a11 */ /* 0x000fe200078810ff */
[----:B------:R-:W-:-:S03]  /*0370*/  @P2 IMAD.MOV.U32 R9, RZ, RZ, 0x2 ;  /* 0x00000002ff092424 */ /* 0x000fc600078e00ff */
[----:B------:R-:W-:Y:S01]  /*0380*/  @P3 LEA.HI.X R15, R27, c[0x0][0x1fc], R8, 0x2, P4 ;  /* 0x00007f001b0f3a11 */ /* 0x000fe200020f1408 */
[----:B------:R-:W-:Y:S02]  /*0390*/  IMAD.IADD R40, R212, 0x1, R41 ;  /* 0x00000001d4287824 */ /* 0x000fe400078e0229 */
[----:B------:R-:W-:Y:S01]  /*03a0*/  @!P0 IMAD.MOV.U32 R10, RZ, RZ, 0x2 ;  /* 0x00000002ff0a8424 */ /* 0x000fe200078e00ff */
[----:B------:R-:W-:-:S04]  /*03b0*/  IABS R35, c[0x0][0x1d4] ;  /* 0x0000750000237a13 */ /* 0x000fc80000000000 */
[----:B------:R-:W0:Y:S01]  /*03c0*/  I2F.RP R26, R35 ;  /* 0x00000023001a7306 */ /* 0x000e220000209400 */
[----:B----4-:R-:W-:-:S05]  /*03d0*/  IADD3 R16, R25, -0x1, RZ ;  /* 0xffffffff19107810 */ /* 0x010fca0007ffe0ff */
[----:B------:R-:W-:-:S04]  /*03e0*/  @!P0 IMAD.SHL.U32 R3, R16, 0x8, RZ ;  /* 0x0000000810038824 */ /* 0x000fc800078e00ff */
[----:B------:R-:W-:Y:S02]  /*03f0*/  @!P0 IMAD R3, R40, c[0x0][0x1d4], R3 ;  /* 0x0000750028038a24 */ /* 0x000fe400078e0203 */
[----:B------:R-:W-:-:S04]  /*0400*/  @P2 IMAD R2, R23, c[0x0][0x1d8], R18 ;  /* 0x0000760017022a24 */ /* 0x000fc800078e0212 */
[----:B------:R-:W-:-:S04]  /*0410*/  @P2 IMAD R8, R2, 0xc0, R41 ;  /* 0x000000c002082824 */ /* 0x000fc800078e0229 */
[----:B------:R-:W-:-:S04]  /*0420*/  @P2 IMAD.WIDE R8, R8, R9, c[0x0][0x230] ;  /* 0x00008c0008082625 */ /* 0x000fc800078e0209 */
[----:B------:R-:W-:Y:S02]  /*0430*/  @!P0 IMAD.WIDE R2, R3, R10, c[0x0][0x198] ;  /* 0x0000660003028625 */ /* 0x000fe400078e020a */
[----:B------:R-:W5:Y:S01]  /*0440*/  @P2 LDG.E.128 R8, [R8.64] ;  /* 0x0000002408082981 */ /* 0x000f62000c1e1d00 */
[----:B0-----:R-:W0:Y:S01]  /*0450*/  MUFU.RCP R26, R26 ;  /* 0x0000001a001a7308 */ /* 0x001e220000001000 */
[----:B------:R-:W-:-:S04]  /*0460*/  ISETP.EQ.U32.AND P1, PT, RZ, c[0x0][0x170], PT ;  /* 0x00005c00ff007a0c */ /* 0x000fc80003f22070 */
[----:B------:R-:W-:Y:S01]  /*0470*/  ISETP.EQ.OR.EX P1, PT, RZ, c[0x0][0x174], P0, P1 ;  /* 0x00005d00ff007a0c */ /* 0x000fe20000722710 */
[----:B------:R-:W-:Y:S01]  /*0480*/  IMAD R0, R18, 0xc0, RZ ;  /* 0x000000c012007824 */ /* 0x000fe200078e02ff */
[----:B0-----:R-:W-:-:S04]  /*0490*/  IADD3 R20, R26, 0xffffffe, RZ ;  /* 0x0ffffffe1a147810 */ /* 0x001fc80007ffe0ff */
[----:B------:R0:W1:Y:S01]  /*04a0*/  F2I.FTZ.U32.TRUNC.NTZ R21, R20 ;  /* 0x0000001400157305 */ /* 0x000062000021f000 */
[----:B------:R-:W-:Y:S02]  /*04b0*/  IMAD.MOV.U32 R19, RZ, RZ, RZ ;  /* 0x000000ffff137224 */ /* 0x000fe400078e00ff */
[----:B------:R-:W-:-:S04]  /*04c0*/  IMAD.IADD R36, R0, 0x1, R41 ;  /* 0x0000000100247824 */ /* 0x000fc800078e0229 */
[----:B------:R-:W-:Y:S01]  /*04d0*/  @!P1 IMAD.MOV.U32 R13, RZ, RZ, 0x2 ;  /* 0x00000002ff0d9424 */ /* 0x000fe200078e00ff */
[----:B------:R-:W-:Y:S01]  /*04e0*/  CS2R R4, SRZ ;  /* 0x0000000000047805 */ /* 0x000fe2000001ff00 */
[----:B------:R-:W-:Y:S01]  /*04f0*/  CS2R R6, SRZ ;  /* 0x0000000000067805 */ /* 0x000fe2000001ff00 */
[----:B------:R1:W5:Y:S01]  /*0500*/  @P3 LDG.E R19, [R14.64] ;  /* 0x000000240e133981 */ /* 0x000362000c1e1900 */
[----:B------:R-:W-:Y:S01]  /*0510*/  @!P1 IMAD.WIDE R12, R36, R13, c[0x0][0x170] ;  /* 0x00005c00240c9625 */ /* 0x000fe200078e020d */
[----:B------:R-:W-:Y:S01]  /*0520*/  CS2R R28, SRZ ;  /* 0x00000000001c7805 */ /* 0x000fe2000001ff00 */
[----:B------:R-:W-:Y:S02]  /*0530*/  CS2R R30, SRZ ;  /* 0x00000000001e7805 */ /* 0x000fe4000001ff00 */
[----:B0-----:R-:W-:Y:S01]  /*0540*/  IMAD.MOV.U32 R20, RZ, RZ, RZ ;  /* 0x000000ffff147224 */ /* 0x001fe200078e00ff */
[----:B------:R0:W5:Y:S01]  /*0550*/  @!P1 LDG.E.128 R4, [R12.64] ;  /* 0x000000240c049981 */ /* 0x000162000c1e1d00 */
[----:B-1----:R-:W-:-:S03]  /*0560*/  IMAD.MOV R14, RZ, RZ, -R21 ;  /* 0x000000ffff0e7224 */ /* 0x002fc600078e0a15 */
[----:B------:R1:W5:Y:S01]  /*0570*/  @!P0 LDG.E.128 R28, [R2.64] ;  /* 0x00000024021c8981 */ /* 0x000362000c1e1d00 */
[----:B0-----:R-:W-:-:S04]  /*0580*/  IMAD R13, R14, R35, RZ ;  /* 0x000000230e0d7224 */ /* 0x001fc800078e02ff */
[----:B------:R-:W-:Y:S01]  /*0590*/  IMAD.HI.U32 R21, R21, R13, R20 ;  /* 0x0000000d15157227 */ /* 0x000fe200078e0014 */
[----:B-1----:R-:W-:-:S05]  /*05a0*/  IABS R2, R16 ;  /* 0x0000001000027213 */ /* 0x002fca0000000000 */
[----:B------:R-:W-:-:S04]  /*05b0*/  IMAD.HI.U32 R21, R21, R2, RZ ;  /* 0x0000000215157227 */ /* 0x000fc800078e00ff */
[----:B------:R-:W-:-:S04]  /*05c0*/  IMAD.MOV R21, RZ, RZ, -R21 ;  /* 0x000000ffff157224 */ /* 0x000fc800078e0a15 */
[----:B------:R-:W-:-:S05]  /*05d0*/  IMAD R26, R35, R21, R2 ;  /* 0x00000015231a7224 */ /* 0x000fca00078e0202 */
[----:B------:R-:W-:Y:S01]  /*05e0*/  ISETP.GT.U32.AND P3, PT, R35, R26, PT ;  /* 0x0000001a2300720c */ /* 0x000fe20003f64070 */
[----:B------:R-:W-:Y:S01]  /*05f0*/  IMAD R3, R27, c[0x0][0x1c8], R0 ;  /* 0x000072001b037a24 */ /* 0x000fe200078e0200 */
[----:B------:R-:W-:Y:S01]  /*0600*/  ISETP.NE.AND P1, PT, RZ, c[0x0][0x1c8], PT ;  /* 0x00007200ff007a0c */ /* 0x000fe20003f25270 */
[----:B------:R-:W-:Y:S01]  /*0610*/  BSSY B0, `(.L_x_170) ;  /* 0x0000032000007945 */ /* 0x000fe20003800000 */
[----:B------:R-:W-:Y:S01]  /*0620*/  ISETP.NE.AND P5, PT, RZ, c[0x0][0x1ec], PT ;  /* 0x00007b00ff007a0c */ /* 0x000fe20003fa5270 */
[----:B------:R-:W-:Y:S01]  /*0630*/  CS2R R14, SRZ ;  /* 0x00000000000e7805 */ /* 0x000fe2000001ff00 */
[----:B------:R-:W-:Y:S01]  /*0640*/  SEL R3, R212, R3, !P1 ;  /* 0x00000003d4037207 */ /* 0x000fe20004800000 */
[----:B------:R-:W-:Y:S01]  /*0650*/  CS2R R12, SRZ ;  /* 0x00000000000c7805 */ /* 0x000fe2000001ff00 */
[----:B------:R-:W-:-:S05]  /*0660*/  ISETP.GE.AND P1, PT, R16, RZ, PT ;  /* 0x000000ff1000720c */ /* 0x000fca0003f26270 */
[----:B------:R-:W-:-:S05]  /*0670*/  @!P3 IMAD.IADD R26, R26, 0x1, -R35 ;  /* 0x000000011a1ab824 */ /* 0x000fca00078e0a23 */
[----:B------:R-:W-:Y:S01]  /*0680*/  ISETP.GT.U32.AND P3, PT, R35, R26, PT ;  /* 0x0000001a2300720c */ /* 0x000fe20003f64070 */
[----:B------:R-:W-:Y:S07]  /*0690*/  @P0 BRA `(.L_x_171) ;  /* 0x0000029000000947 */ /* 0x000fee0003800000 */
[----:B------:R-:W-:Y:S02]  /*06a0*/  IMAD.MOV.U32 R13, RZ, RZ, 0x2 ;  /* 0x00000002ff0d7424 */ /* 0x000fe400078e00ff */
[----:B------:R-:W-:-:S03]  /*06b0*/  IMAD.IADD R0, R3, 0x1, R41 ;  /* 0x0000000103007824 */ /* 0x000fc600078e0229 */
[----:B------:R-:W-:-:S13]  /*06c0*/  ISETP.NE.AND P4, PT, R13, c[0x0][0x258], PT ;  /* 0x000096000d007a0c */ /* 0x000fda0003f85270 */
[----:B------:R-:W-:-:S05]  /*06d0*/  @P4 IMAD.WIDE R2, R0, R13, c[0x0][0x168] ;  /* 0x00005a0000024625 */ /* 0x000fca00078e020d */
[----:B------:R0:W5:Y:S01]  /*06e0*/  @P4 LDG.E.128 R12, [R2.64] ;  /* 0x00000024020c4981 */ /* 0x000162000c1e1d00 */
[----:B------:R-:W-:Y:S05]  /*06f0*/  @P4 BRA `(.L_x_171) ;  /* 0x0000023000004947 */ /* 0x000fea0003800000 */
[----:B-----5:R-:W-:-:S04]  /*0700*/  IADD3 R12, P4, R0, c[0x0][0x168], RZ ;  /* 0x00005a00000c7a10 */ /* 0x020fc80007f9e0ff */
[----:B------:R-:W-:-:S05]  /*0710*/  LEA.HI.X.SX32 R13, R0, c[0x0][0x16c], 0x1, P4 ;  /* 0x00005b00000d7a11 */ /* 0x000fca00020f0eff */
[----:B------:R-:W2:Y:S01]  /*0720*/  LDG.E.64 R38, [R12.64] ;  /* 0x000000240c267981 */ /* 0x000ea2000c1e1b00 */
[----:B0-----:R-:W-:Y:S02]  /*0730*/  IMAD.MOV.U32 R2, RZ, RZ, c[0x0][0x248] ;  /* 0x00009200ff027624 */ /* 0x001fe400078e00ff */
        /* <DEDUP_REMOVED lines=8> */
[----:B------:R-:W0:Y:S01]  /*07c0*/  I2F.S8 R12, R32 ;  /* 0x00000020000c7306 */ /* 0x000e220000001400 */
        /* <DEDUP_REMOVED lines=16> */
[----:B-1----:R-:W-:-:S05]  /*08d0*/  FMUL.FTZ R13, R0, R33 ;  /* 0x00000021000d7220 */ /* 0x002fca0000410000 */
[----:B------:R-:W-:Y:S01]  /*08e0*/  F2FP.PACK_AB R12, R13, R14 ;  /* 0x0000000e0d0c723e */ /* 0x000fe200000000ff */
[----:B--2---:R-:W-:-:S05]  /*08f0*/  FMUL.FTZ R21, R3, R33 ;  /* 0x0000002103157220 */ /* 0x004fca0000410000 */
[----:B------:R-:W-:Y:S01]  /*0900*/  F2FP.PACK_AB R14, R21, R34 ;  /* 0x00000022150e723e */ /* 0x000fe200000000ff */
[----:B0-----:R-:W-:-:S05]  /*0910*/  FMUL.FTZ R33, R2, R33 ;  /* 0x0000002102217220 */ /* 0x001fca0000410000 */
[----:B------:R-:W-:Y:S02]  /*0920*/  F2FP.PACK_AB R13, R33, R32 ;  /* 0x00000020210d723e */ /* 0x000fe400000000ff */
.L_x_171:
[----:B------:R-:W-:Y:S05]  /*0930*/  BSYNC B0 ;  /* 0x0000000000007941 */ /* 0x000fea0003800000 */
.L_x_170:
[----:B------:R-:W-:Y:S01]  /*0940*/  @!P3 IMAD.IADD R26, R26, 0x1, -R35 ;  /* 0x000000011a1ab824 */ /* 0x000fe200078e0a23 */
[----:B------:R-:W-:Y:S01]  /*0950*/  CS2R R32, SRZ ;  /* 0x0000000000207805 */ /* 0x000fe2000001ff00 */
[----:B------:R-:W-:Y:S01]  /*0960*/  CS2R R34, SRZ ;  /* 0x0000000000227805 */ /* 0x000fe2000001ff00 */
        /* <DEDUP_REMOVED lines=10> */
.L_x_173:
[----:B------:R-:W-:Y:S05]  /*0a10*/  BSYNC B0 ;  /* 0x0000000000007941 */ /* 0x000fea0003800000 */
.L_x_172:
[----:B-----5:R-:W-:Y:S01]  /*0a20*/  HFMA2.MMA R36, R12, 1, 1, R4 ;  /* 0x3c003c000c247835 */ /* 0x020fe20000000004 */
[----:B------:R-:W-:Y:S01]  /*0a30*/  ISETP.NE.AND P0, PT, RZ, c[0x0][0x1d4], PT ;  /* 0x00007500ff007a0c */ /* 0x000fe20003f05270 */
[----:B------:R-:W-:Y:S01]  /*0a40*/  HFMA2.MMA R38, R14, 1, 1, R6 ;  /* 0x3c003c000e267835 */ /* 0x000fe20000000006 */
[----:B------:R-:W-:Y:S01]  /*0a50*/  @!P1 IMAD.MOV R26, RZ, RZ, -R26 ;  /* 0x000000ffff1a9224 */ /* 0x000fe200078e0a1a */
[----:B------:R-:W-:Y:S01]  /*0a60*/  ISETP.LT.AND P3, PT, RZ, c[0x0][0x1e0], PT ;  /* 0x00007800ff007a0c */ /* 0x000fe20003f61270 */
[----:B------:R-:W-:Y:S01]  /*0a70*/  HADD2 R37, R13, R5 ;  /* 0x000000050d257230 */ /* 0x000fe20000000000 */
[----:B------:R-:W-:Y:S05]  /*0a80*/  @P5 BRA `(.L_x_174) ;  /* 0x0000004000005947 */ /* 0x000fea0003800000 */
[----:B------:R-:W-:Y:S01]  /*0a90*/  HFMA2.MMA R29, R29, 1, 1, R33 ;  /* 0x3c003c001d1d7835 */ /* 0x000fe20000000021 */
[----:B------:R-:W-:Y:S01]  /*0aa0*/  HADD2 R28, R28, R32 ;  /* 0x000000201c1c7230 */ /* 0x000fe20000000000 */
[----:B------:R-:W-:Y:S01]  /*0ab0*/  HFMA2.MMA R31, R31, 1, 1, R35 ;  /* 0x3c003c001f1f7835 */ /* 0x000fe20000000023 */
[----:B------:R-:W-:-:S03]  /*0ac0*/  HADD2 R30, R30, R34 ;  /* 0x000000221e1e7230 */ /* 0x000fc60000000000 */
.L_x_174:
[----:B------:R-:W-:Y:S01]  /*0ad0*/  ULDC.U8 UR4, c[0x0][0x1e4] ;  /* 0x0000790000047ab9 */ /* 0x000fe20000000000 */
[----:B------:R-:W-:Y:S01]  /*0ae0*/  @P2 HFMA2.MMA R29, R29, R9, -RZ ;  /* 0x000000091d1d2235 */ /* 0x000fe200001000ff */
[----:B------:R-:W-:Y:S01]  /*0af0*/  ISETP.NE.AND P1, PT, RZ, UR4, PT ;  /* 0x00000004ff007c0c */ /* 0x000fe2000bf25270 */
[----:B------:R-:W-:Y:S01]  /*0b00*/  @P2 HFMA2.MMA R31, R31, R11, -RZ ;  /* 0x0000000b1f1f2235 */ /* 0x000fe200001000ff */
[----:B------:R-:W-:Y:S01]  /*0b10*/  @!P0 LOP3.LUT R26, RZ, c[0x0][0x1d4], RZ, 0x33, !PT ;  /* 0x00007500ff1a8a12 */ /* 0x000fe200078e33ff */
[----:B------:R-:W-:Y:S01]  /*0b20*/  HADD2 R39, R15, R7 ;  /* 0x000000070f277230 */ /* 0x000fe20000000000 */
[----:B------:R-:W-:Y:S01]  /*0b30*/  ISETP.GE.AND P0, PT, R22, 0x20, PT ;  /* 0x000000201600780c */ /* 0x000fe20003f06270 */
[----:B------:R-:W-:Y:S01]  /*0b40*/  @P2 HMUL2 R28, R28, R8 ;  /* 0x000000081c1c2232 */ /* 0x000fe20000000000 */
[----:B------:R-:W-:Y:S01]  /*0b50*/  IMAD R143, R24, c[0x0][0x1d8], RZ ;  /* 0x00007600188f7a24 */ /* 0x000fe200078e02ff */
[----:B------:R-:W-:-:S06]  /*0b60*/  @P2 HMUL2 R30, R30, R10 ;  /* 0x0000000a1e1e2232 */ /* 0x000fcc0000000000 */
[----:B------:R-:W-:Y:S05]  /*0b70*/  @!P1 BRA P3, `(.L_x_175) ;  /* 0x0000143000009947 */ /* 0x000fea0001800000 */
[----:B------:R-:W-:-:S05]  /*0b80*/  IMAD.MOV.U32 R0, RZ, RZ, c[0x0][0x1e0] ;  /* 0x00007800ff007624 */ /* 0x000fca00078e00ff */
[----:B------:R-:W-:-:S13]  /*0b90*/  ISETP.LT.OR P1, PT, R0, 0x1, !P1 ;  /* 0x000000010000780c */ /* 0x000fda0004f21670 */
[----:B------:R-:W-:Y:S05]  /*0ba0*/  @P1 BRA `(.L_x_176) ;  /* 0x00001ea000001947 */ /* 0x000fea0003800000 */
[----:B------:R-:W-:Y:S02]  /*0bb0*/  LEA.HI R0, R0, c[0x0][0x1e0], RZ, 0x1 ;  /* 0x0000780000007a11 */ /* 0x000fe400078f08ff */
[----:B------:R-:W-:Y:S02]  /*0bc0*/  IABS R6, R41 ;  /* 0x0000002900067213 */ /* 0x000fe40000000000 */
[----:B------:R-:W-:-:S04]  /*0bd0*/  SHF.R.S32.HI R42, RZ, 0x1, R0 ;  /* 0x00000001ff2a7819 */ /* 0x000fc80000011400 */
[-C--:B------:R-:W-:Y:S02]  /*0be0*/  IABS R5, R42.reuse ;  /* 0x0000002a00057213 */ /* 0x080fe40000000000 */
[----:B------:R-:W-:Y:S02]  /*0bf0*/  IABS R8, R42 ;  /* 0x0000002a00087213 */ /* 0x000fe40000000000 */
[----:B------:R-:W1:Y:S08]  /*0c00*/  I2F.RP R0, R5 ;  /* 0x0000000500007306 */ /* 0x000e700000209400 */
[----:B-1----:R-:W1:Y:S02]  /*0c10*/  MUFU.RCP R0, R0 ;  /* 0x0000000000007308 */ /* 0x002e640000001000 */
[----:B01----:R-:W-:Y:S01]  /*0c20*/  IADD3 R2, R0, 0xffffffe, RZ ;  /* 0x0ffffffe00027810 */ /* 0x003fe20007ffe0ff */
[----:B------:R-:W-:-:S05]  /*0c30*/  IMAD.MOV R0, RZ, RZ, -R8 ;  /* 0x000000ffff007224 */ /* 0x000fca00078e0a08 */
[----:B------:R0:W1:Y:S02]  /*0c40*/  F2I.FTZ.U32.TRUNC.NTZ R3, R2 ;  /* 0x0000000200037305 */ /* 0x000064000021f000 */
[----:B0-----:R-:W-:Y:S02]  /*0c50*/  IMAD.MOV.U32 R2, RZ, RZ, RZ ;  /* 0x000000ffff027224 */ /* 0x001fe400078e00ff */
[----:B-1----:R-:W-:-:S04]  /*0c60*/  IMAD.MOV R4, RZ, RZ, -R3 ;  /* 0x000000ffff047224 */ /* 0x002fc800078e0a03 */
        /* <DEDUP_REMOVED lines=25> */
[----:B------:R0:W1:Y:S01]  /*0e00*/  LDC.64 R2, c[0x4][R0] ;  /* 0x0100000000027b82 */ /* 0x0000620000000a00 */
        /* <DEDUP_REMOVED lines=14> */
[----:B-1----:R-:W-:Y:S05]  /*0ef0*/  CALL.ABS.NOINC R2 ;  /* 0x0000000002007343 */ /* 0x002fea0003c00000 */
.L_x_177:
        /* <DEDUP_REMOVED lines=9> */
.L_x_178:
        /* <DEDUP_REMOVED lines=16> */
[----:B------:R-:W1:Y:S04]  /*1090*/  LDS.64 R12, [R3+0x420] ;  /* 0x00042000030c7984 */ /* 0x000e680000000a00 */
[----:B------:R-:W2:Y:S01]  /*10a0*/  LDS.64 R14, [R43] ;  /* 0x000000002b0e7984 */ /* 0x000ea20000000a00 */
[----:B-1----:R-:W-:-:S02]  /*10b0*/  SHF.R.U64 R6, R12, 0x10, R13 ;  /* 0x000000100c067819 */ /* 0x002fc4000000120d */
[----:B------:R-:W-:Y:S02]  /*10c0*/  SHF.R.U32.HI R4, RZ, 0x10, R13 ;  /* 0x00000010ff047819 */ /* 0x000fe4000001160d */
[--C-:B0-2---:R-:W-:Y:S02]  /*10d0*/  SHF.R.U64 R37, R14, 0x10, R15.reuse ;  /* 0x000000100e257819 */ /* 0x105fe4000000120f */
        /* <DEDUP_REMOVED lines=20> */
[----:B------:R-:W1:Y:S08]  /*1220*/  I2F R5, R7 ;  /* 0x0000000700057306 */ /* 0x000e700000201400 */
[----:B------:R-:W2:Y:S01]  /*1230*/  I2F R10, R10 ;  /* 0x0000000a000a7306 */ /* 0x000ea20000201400 */
[----:B0-----:R-:W-:-:S04]  /*1240*/  FMUL.FTZ R4, R8, R11 ;  /* 0x0000000b08047220 */ /* 0x001fc80000410000 */
[----:B------:R-:W-:-:S03]  /*1250*/  FMUL.FTZ R9, R4, 13.28771209716796875 ;  /* 0x41549a7804097820 */ /* 0x000fc60000410000 */
[----:B------:R-:W0:Y:S01]  /*1260*/  I2F R6, R6 ;  /* 0x0000000600067306 */ /* 0x000e220000201400 */
[----:B-1----:R-:W-:-:S04]  /*1270*/  FMUL.FTZ R5, R5, R11 ;  /* 0x0000000b05057220 */ /* 0x002fc80000410000 */
[----:B------:R-:W-:Y:S02]  /*1280*/  FMUL.FTZ R5, R5, 13.28771209716796875 ;  /* 0x41549a7805057820 */ /* 0x000fe40000410000 */
[-C--:B--2---:R-:W-:Y:S01]  /*1290*/  FMUL.FTZ R4, R10, R11.reuse ;  /* 0x0000000b0a047220 */ /* 0x084fe20000410000 */
[----:B------:R-:W-:Y:S03]  /*12a0*/  I2F R3, c[0x0][0x1ec] ;  /* 0x00007b0000037b06 */ /* 0x000fe60000201400 */
[----:B------:R-:W-:Y:S02]  /*12b0*/  FMUL.FTZ R10, R4, 13.28771209716796875 ;  /* 0x41549a78040a7820 */ /* 0x000fe40000410000 */
[----:B0-----:R-:W-:-:S03]  /*12c0*/  FMUL.FTZ R7, R6, R11 ;  /* 0x0000000b06077220 */ /* 0x001fc60000410000 */
[----:B------:R-:W0:Y:S01]  /*12d0*/  MUFU.EX2 R12, -R5 ;  /* 0x80000005000c7308 */ /* 0x000e220000000800 */
[----:B------:R-:W-:-:S07]  /*12e0*/  FMUL.FTZ R7, R7, 13.28771209716796875 ;  /* 0x41549a7807077820 */ /* 0x000fce0000410000 */
[----:B------:R-:W1:Y:S08]  /*12f0*/  MUFU.EX2 R6, -R7 ;  /* 0x8000000700067308 */ /* 0x000e700000000800 */
[----:B------:R2:W3:Y:S01]  /*1300*/  MUFU.EX2 R8, -R9 ;  /* 0x8000000900087308 */ /* 0x0004e20000000800 */
[----:B0-----:R-:W-:-:S04]  /*1310*/  FMUL.FTZ R4, R3, R12 ;  /* 0x0000000c03047220 */ /* 0x001fc80000410000 */
[----:B------:R-:W-:-:S03]  /*1320*/  FMUL.RZ R13, R4, 0.15915493667125701904 ;  /* 0x3e22f983040d7820 */ /* 0x000fc6000040c000 */
[----:B------:R-:W0:Y:S01]  /*1330*/  MUFU.EX2 R10, -R10 ;  /* 0x8000000a000a7308 */ /* 0x000e220000000800 */
[C---:B-1----:R-:W-:Y:S01]  /*1340*/  FMUL.FTZ R6, R3.reuse, R6 ;  /* 0x0000000603067220 */ /* 0x042fe20000410000 */
[--C-:B--2---:R-:W-:Y:S02]  /*1350*/  HADD2.F32 R9, -RZ, R37.reuse.H1_H1 ;  /* 0x30000025ff097230 */ /* 0x104fe40000004100 */
[----:B------:R-:W-:Y:S01]  /*1360*/  HADD2.F32 R37, -RZ, R37.H0_H0 ;  /* 0x20000025ff257230 */ /* 0x000fe20000004100 */
[----:B------:R-:W-:Y:S02]  /*1370*/  FMUL.RZ R14, R6, 0.15915493667125701904 ;  /* 0x3e22f983060e7820 */ /* 0x000fe4000040c000 */
[----:B---3--:R-:W-:Y:S01]  /*1380*/  FMUL.FTZ R7, R3, R8 ;  /* 0x0000000803077220 */ /* 0x008fe20000410000 */
[----:B------:R-:W-:Y:S03]  /*1390*/  MUFU.SIN R5, R13 ;  /* 0x0000000d00057308 */ /* 0x000fe60000000400 */
[----:B------:R-:W-:-:S02]  /*13a0*/  FMUL.RZ R7, R7, 0.15915493667125701904 ;  /* 0x3e22f98307077820 */ /* 0x000fc4000040c000 */
[----:B0-----:R-:W-:-:S03]  /*13b0*/  FMUL.FTZ R3, R3, R10 ;  /* 0x0000000a03037220 */ /* 0x001fc60000410000 */
[----:B------:R0:W-:Y:S01]  /*13c0*/  MUFU.COS R4, R13 ;  /* 0x0000000d00047308 */ /* 0x0001e20000000000 */
[----:B------:R-:W-:Y:S01]  /*13d0*/  FMUL.RZ R21, R3, 0.15915493667125701904 ;  /* 0x3e22f98303157820 */ /* 0x000fe2000040c000 */
[--C-:B------:R-:W-:Y:S02]  /*13e0*/  HADD2.F32 R3, -RZ, R36.reuse.H1_H1 ;  /* 0x30000024ff037230 */ /* 0x100fe40000004100 */
[----:B------:R-:W-:-:S04]  /*13f0*/  HADD2.F32 R36, -RZ, R36.H0_H0 ;  /* 0x20000024ff247230 */ /* 0x000fc80000004100 */
[----:B------:R-:W-:Y:S01]  /*1400*/  MUFU.COS R6, R14 ;  /* 0x0000000e00067308 */ /* 0x000fe20000000000 */
[--C-:B0-----:R-:W-:Y:S02]  /*1410*/  HADD2.F32 R13, -RZ, R38.reuse.H1_H1 ;  /* 0x30000026ff0d7230 */ /* 0x101fe40000004100 */
[----:B------:R-:W-:-:S05]  /*1420*/  HADD2.F32 R38, -RZ, R38.H0_H0 ;  /* 0x20000026ff267230 */ /* 0x000fca0000004100 */
[----:B------:R-:W0:Y:S08]  /*1430*/  MUFU.SIN R8, R14 ;  /* 0x0000000e00087308 */ /* 0x000e300000000400 */
[----:B------:R-:W1:Y:S08]  /*1440*/  MUFU.SIN R12, R7 ;  /* 0x00000007000c7308 */ /* 0x000e700000000400 */
[----:B------:R-:W2:Y:S01]  /*1450*/  MUFU.SIN R15, R21 ;  /* 0x00000015000f7308 */ /* 0x000ea20000000400 */
[----:B0-----:R-:W-:-:S02]  /*1460*/  FMUL.FTZ R10, R8, R9 ;  /* 0x00000009080a7220 */ /* 0x001fc40000410000 */
[C---:B------:R-:W-:Y:S02]  /*1470*/  FMUL.FTZ R9, R6.reuse, R9 ;  /* 0x0000000906097220 */ /* 0x040fe40000410000 */
[-C--:B------:R-:W-:Y:S02]  /*1480*/  FFMA.FTZ R10, R6, R37.reuse, -R10 ;  /* 0x00000025060a7223 */ /* 0x080fe4000001080a */
[----:B------:R-:W-:Y:S01]  /*1490*/  FFMA.FTZ R37, R8, R37, R9 ;  /* 0x0000002508257223 */ /* 0x000fe20000010009 */
[----:B------:R0:W3:Y:S04]  /*14a0*/  MUFU.COS R11, R7 ;  /* 0x00000007000b7308 */ /* 0x0000e80000000000 */
[----:B------:R-:W-:-:S04]  /*14b0*/  F2FP.PACK_AB R37, R37, R10 ;  /* 0x0000000a2525723e */ /* 0x000fc800000000ff */
[----:B------:R-:W4:Y:S01]  /*14c0*/  MUFU.COS R14, R21 ;  /* 0x00000015000e7308 */ /* 0x000f220000000000 */
[CC--:B0-----:R-:W-:Y:S02]  /*14d0*/  FMUL.FTZ R7, R5.reuse, R3.reuse ;  /* 0x0000000305077220 */ /* 0x0c1fe40000410000 */
[C---:B------:R-:W-:Y:S02]  /*14e0*/  FMUL.FTZ R3, R4.reuse, R3 ;  /* 0x0000000304037220 */ /* 0x040fe40000410000 */
[-C--:B------:R-:W-:Y:S02]  /*14f0*/  FFMA.FTZ R7, R4, R36.reuse, -R7 ;  /* 0x0000002404077223 */ /* 0x080fe40000010807 */
[----:B------:R-:W-:Y:S02]  /*1500*/  FFMA.FTZ R36, R5, R36, R3 ;  /* 0x0000002405247223 */ /* 0x000fe40000010003 */
[----:B-1----:R-:W-:Y:S02]  /*1510*/  FMUL.FTZ R3, R12, R13 ;  /* 0x0000000d0c037220 */ /* 0x002fe40000410000 */
[----:B--2---:R-:W-:Y:S01]  /*1520*/  FMUL.FTZ R4, R15, R20 ;  /* 0x000000140f047220 */ /* 0x004fe20000410000 */
[----:B------:R-:W-:Y:S01]  /*1530*/  F2FP.PACK_AB R36, R36, R7 ;  /* 0x000000072424723e */ /* 0x000fe200000000ff */
[----:B---3--:R-:W-:-:S02]  /*1540*/  FMUL.FTZ R13, R11, R13 ;  /* 0x0000000d0b0d7220 */ /* 0x008fc40000410000 */
[----:B------:R-:W-:Y:S02]  /*1550*/  FFMA.FTZ R3, R11, R38, -R3 ;  /* 0x000000260b037223 */ /* 0x000fe40000010803 */
[C---:B----4-:R-:W-:Y:S02]  /*1560*/  FMUL.FTZ R20, R14.reuse, R20 ;  /* 0x000000140e147220 */ /* 0x050fe40000410000 */
[-C--:B------:R-:W-:Y:S02]  /*1570*/  FFMA.FTZ R4, R14, R39.reuse, -R4 ;  /* 0x000000270e047223 */ /* 0x080fe40000010804 */
[----:B------:R-:W-:Y:S02]  /*1580*/  FFMA.FTZ R38, R12, R38, R13 ;  /* 0x000000260c267223 */ /* 0x000fe4000001000d */
[----:B------:R-:W-:-:S03]  /*1590*/  FFMA.FTZ R39, R15, R39, R20 ;  /* 0x000000270f277223 */ /* 0x000fc60000010014 */
[----:B------:R-:W-:Y:S02]  /*15a0*/  F2FP.PACK_AB R38, R38, R3 ;  /* 0x000000032626723e */ /* 0x000fe400000000ff */
[----:B------:R-:W-:Y:S01]  /*15b0*/  F2FP.PACK_AB R39, R39, R4 ;  /* 0x000000042727723e */ /* 0x000fe200000000ff */
[----:B------:R-:W-:Y:S05]  /*15c0*/  BRA `(.L_x_183) ;  /* 0x0000083000007947 */ /* 0x000fea0003800000 */
.L_x_182:
[C---:B------:R-:W-:Y:S01]  /*15d0*/  IMAD R45, R10.reuse, 0x2, R41 ;  /* 0x000000020a2d7824 */ /* 0x040fe200078e0229 */
[----:B------:R-:W-:Y:S01]  /*15e0*/  SHF.R.S32.HI R3, RZ, 0x1f, R8 ;  /* 0x0000001fff037819 */ /* 0x000fe20000011408 */
[----:B------:R-:W-:Y:S01]  /*15f0*/  IMAD R47, R10, 0x2, R43 ;  /* 0x000000020a2f7824 */ /* 0x000fe200078e022b */
[----:B------:R-:W-:Y:S02]  /*1600*/  BSSY B2, `(.L_x_184) ;  /* 0x000006f000027945 */ /* 0x000fe40003800000 */
[----:B------:R-:W0:Y:S01]  /*1610*/  LDS.64 R10, [R45] ;  /* 0x000000002d0a7984 */ /* 0x000e220000000a00 */
[----:B------:R-:W-:-:S03]  /*1620*/  LEA.HI R3, R3, R8, RZ, 0x2 ;  /* 0x0000000803037211 */ /* 0x000fc600078f10ff */
[----:B------:R-:W1:Y:S02]  /*1630*/  LDS.64 R12, [R47] ;  /* 0x000000002f0c7984 */ /* 0x000e640000000a00 */
[----:B------:R-:W-:-:S05]  /*1640*/  IMAD.SHL.U32 R3, R3, 0x2, RZ ;  /* 0x0000000203037824 */ /* 0x000fca00078e00ff */
[----:B------:R-:W-:-:S04]  /*1650*/  LOP3.LUT R9, R3, 0xfffffff8, RZ, 0xc0, !PT ;  /* 0xfffffff803097812 */ /* 0x000fc800078ec0ff */
[----:B------:R-:W-:Y:S02]  /*1660*/  ISETP.GE.AND P0, PT, R9, c[0x0][0x1e0], PT ;  /* 0x0000780009007a0c */ /* 0x000fe40003f06270 */
[--C-:B0-----:R-:W-:Y:S02]  /*1670*/  SHF.R.U64 R6, R10, 0x10, R11.reuse ;  /* 0x000000100a067819 */ /* 0x101fe4000000120b */
[----:B------:R-:W-:Y:S02]  /*1680*/  SHF.R.U32.HI R4, RZ, 0x10, R11 ;  /* 0x00000010ff047819 */ /* 0x000fe4000001160b */
[--C-:B-1----:R-:W-:Y:S02]  /*1690*/  SHF.R.U64 R29, R12, 0x10, R13.reuse ;  /* 0x000000100c1d7819 */ /* 0x102fe4000000120d */
        /* <DEDUP_REMOVED lines=10> */
[--C-:B------:R-:W-:Y:S01]  /*1740*/  HADD2.F32 R49, -RZ, R37.reuse.H1_H1 ;  /* 0x30000025ff317230 */ /* 0x100fe20000004100 */
[----:B------:R-:W-:Y:S01]  /*1750*/  IADD3 R8, R9, 0x6, RZ ;  /* 0x0000000609087810 */ /* 0x000fe20007ffe0ff */
[----:B------:R-:W-:Y:S01]  /*1760*/  HADD2.F32 R44, -RZ, R37.H0_H0 ;  /* 0x20000025ff2c7230 */ /* 0x000fe20000004100 */
        /* <DEDUP_REMOVED lines=11> */
[----:B------:R-:W1:Y:S01]  /*1820*/  I2F R5, R5 ;  /* 0x0000000500057306 */ /* 0x000e620000201400 */
[----:B------:R-:W-:Y:S01]  /*1830*/  HADD2.F32 R31, -RZ, R31.H0_H0 ;  /* 0x2000001fff1f7230 */ /* 0x000fe20000004100 */
[----:B0-----:R-:W-:-:S06]  /*1840*/  FMUL.FTZ R4, R4, R10 ;  /* 0x0000000a04047220 */ /* 0x001fcc0000410000 */
[----:B------:R-:W0:Y:S01]  /*1850*/  I2F R7, R7 ;  /* 0x0000000700077306 */ /* 0x000e220000201400 */
[----:B------:R-:W-:Y:S02]  /*1860*/  FMUL.FTZ R4, R4, 13.28771209716796875 ;  /* 0x41549a7804047820 */ /* 0x000fe40000410000 */
[----:B-1----:R-:W-:-:S05]  /*1870*/  FMUL.FTZ R6, R5, R10 ;  /* 0x0000000a05067220 */ /* 0x002fca0000410000 */
[----:B------:R-:W1:Y:S01]  /*1880*/  I2F R8, R8 ;  /* 0x0000000800087306 */ /* 0x000e620000201400 */
[----:B------:R-:W-:-:S07]  /*1890*/  FMUL.FTZ R6, R6, 13.28771209716796875 ;  /* 0x41549a7806067820 */ /* 0x000fce0000410000 */
[----:B------:R-:W-:Y:S01]  /*18a0*/  I2F R3, R3 ;  /* 0x0000000300037306 */ /* 0x000fe20000201400 */
[----:B0-----:R-:W-:-:S04]  /*18b0*/  FMUL.FTZ R5, R7, R10 ;  /* 0x0000000a07057220 */ /* 0x001fc80000410000 */
[----:B------:R-:W-:-:S03]  /*18c0*/  FMUL.FTZ R9, R5, 13.28771209716796875 ;  /* 0x41549a7805097820 */ /* 0x000fc60000410000 */
[----:B------:R-:W0:Y:S01]  /*18d0*/  MUFU.EX2 R4, -R4 ;  /* 0x8000000400047308 */ /* 0x000e220000000800 */
[----:B-1----:R-:W-:-:S04]  /*18e0*/  FMUL.FTZ R8, R8, R10 ;  /* 0x0000000a08087220 */ /* 0x002fc80000410000 */
[----:B------:R-:W-:-:S03]  /*18f0*/  FMUL.FTZ R11, R8, 13.28771209716796875 ;  /* 0x41549a78080b7820 */ /* 0x000fc60000410000 */
[----:B------:R-:W1:Y:S08]  /*1900*/  MUFU.EX2 R6, -R6 ;  /* 0x8000000600067308 */ /* 0x000e700000000800 */
[----:B------:R-:W2:Y:S01]  /*1910*/  MUFU.EX2 R10, -R9 ;  /* 0x80000009000a7308 */ /* 0x000ea20000000800 */
[----:B0-----:R-:W-:-:S04]  /*1920*/  FMUL.FTZ R5, R3, R4 ;  /* 0x0000000403057220 */ /* 0x001fc80000410000 */
[----:B------:R-:W-:-:S03]  /*1930*/  FMUL.RZ R14, R5, 0.15915493667125701904 ;  /* 0x3e22f983050e7820 */ /* 0x000fc6000040c000 */
[----:B------:R0:W3:Y:S01]  /*1940*/  MUFU.EX2 R12, -R11 ;  /* 0x8000000b000c7308 */ /* 0x0000e20000000800 */
[----:B-1----:R-:W-:-:S04]  /*1950*/  FMUL.FTZ R7, R3, R6 ;  /* 0x0000000603077220 */ /* 0x002fc80000410000 */
[----:B------:R-:W-:-:S03]  /*1960*/  FMUL.RZ R7, R7, 0.15915493667125701904 ;  /* 0x3e22f98307077820 */ /* 0x000fc6000040c000 */
[----:B------:R-:W1:Y:S01]  /*1970*/  MUFU.COS R4, R14 ;  /* 0x0000000e00047308 */ /* 0x000e620000000000 */
[----:B--2---:R-:W-:Y:S01]  /*1980*/  FMUL.FTZ R6, R3, R10 ;  /* 0x0000000a03067220 */ /* 0x004fe20000410000 */
[--C-:B0-----:R-:W-:Y:S02]  /*1990*/  HADD2.F32 R11, -RZ, R29.reuse.H1_H1 ;  /* 0x3000001dff0b7230 */ /* 0x101fe40000004100 */
[----:B------:R-:W-:Y:S01]  /*19a0*/  HADD2.F32 R29, -RZ, R29.H0_H0 ;  /* 0x2000001dff1d7230 */ /* 0x000fe20000004100 */
[----:B------:R-:W-:-:S03]  /*19b0*/  FMUL.RZ R9, R6, 0.15915493667125701904 ;  /* 0x3e22f98306097820 */ /* 0x000fc6000040c000 */
[----:B------:R-:W0:Y:S01]  /*19c0*/  MUFU.SIN R5, R14 ;  /* 0x0000000e00057308 */ /* 0x000e220000000400 */
[----:B---3--:R-:W-:-:S04]  /*19d0*/  FMUL.FTZ R3, R3, R12 ;  /* 0x0000000c03037220 */ /* 0x008fc80000410000 */
[----:B------:R-:W-:-:S03]  /*19e0*/  FMUL.RZ R37, R3, 0.15915493667125701904 ;  /* 0x3e22f98303257820 */ /* 0x000fc6000040c000 */
[----:B------:R-:W2:Y:S01]  /*19f0*/  MUFU.SIN R10, R7 ;  /* 0x00000007000a7308 */ /* 0x000ea20000000400 */
[----:B-1----:R-:W-:-:S07]  /*1a00*/  FMUL.FTZ R6, R42, R4 ;  /* 0x000000042a067220 */ /* 0x002fce0000410000 */
[----:B------:R1:W3:Y:S01]  /*1a10*/  MUFU.COS R8, R7 ;  /* 0x0000000700087308 */ /* 0x0002e20000000000 */
[-C--:B0-----:R-:W-:Y:S02]  /*1a20*/  FMUL.FTZ R3, R42, R5.reuse ;  /* 0x000000052a037220 */ /* 0x081fe40000410000 */
[C---:B------:R-:W-:Y:S02]  /*1a30*/  FFMA.FTZ R6, R21.reuse, R5, R6 ;  /* 0x0000000515067223 */ /* 0x040fe40000010006 */
[----:B------:R-:W-:-:S03]  /*1a40*/  FFMA.FTZ R3, R21, R4, -R3 ;  /* 0x0000000415037223 */ /* 0x000fc60000010803 */
[----:B------:R-:W0:Y:S01]  /*1a50*/  MUFU.SIN R14, R9 ;  /* 0x00000009000e7308 */ /* 0x000e220000000400 */
[--C-:B-1----:R-:W-:Y:S01]  /*1a60*/  HADD2.F32 R7, -RZ, R28.reuse.H1_H1 ;  /* 0x3000001cff077230 */ /* 0x102fe20000004100 */
[----:B--2---:R-:W-:Y:S01]  /*1a70*/  FMUL.FTZ R12, R10, R11 ;  /* 0x0000000b0a0c7220 */ /* 0x004fe20000410000 */
[----:B------:R-:W-:-:S05]  /*1a80*/  HADD2.F32 R28, -RZ, R28.H0_H0 ;  /* 0x2000001cff1c7230 */ /* 0x000fca0000004100 */
[----:B------:R1:W2:Y:S01]  /*1a90*/  MUFU.COS R13, R9 ;  /* 0x00000009000d7308 */ /* 0x0002a20000000000 */
[C---:B---3--:R-:W-:Y:S02]  /*1aa0*/  FMUL.FTZ R11, R8.reuse, R11 ;  /* 0x0000000b080b7220 */ /* 0x048fe40000410000 */
[-C--:B------:R-:W-:Y:S02]  /*1ab0*/  FFMA.FTZ R12, R8, R29.reuse, -R12 ;  /* 0x0000001d080c7223 */ /* 0x080fe4000001080c */
[----:B------:R-:W-:-:S03]  /*1ac0*/  FFMA.FTZ R29, R10, R29, R11 ;  /* 0x0000001d0a1d7223 */ /* 0x000fc6000001000b */
[----:B------:R-:W3:Y:S01]  /*1ad0*/  MUFU.SIN R21, R37 ;  /* 0x0000002500157308 */ /* 0x000ee20000000400 */
[-C--:B-1----:R-:W-:Y:S01]  /*1ae0*/  FMUL.FTZ R9, R5, R7.reuse ;  /* 0x0000000705097220 */ /* 0x082fe20000410000 */
[----:B------:R-:W-:Y:S01]  /*1af0*/  F2FP.PACK_AB R29, R29, R12 ;  /* 0x0000000c1d1d723e */ /* 0x000fe200000000ff */
[C---:B------:R-:W-:Y:S02]  /*1b00*/  FMUL.FTZ R7, R4.reuse, R7 ;  /* 0x0000000704077220 */ /* 0x040fe40000410000 */
[-C--:B------:R-:W-:Y:S02]  /*1b10*/  FFMA.FTZ R9, R4, R28.reuse, -R9 ;  /* 0x0000001c04097223 */ /* 0x080fe40000010809 */
[----:B------:R-:W-:Y:S01]  /*1b20*/  FFMA.FTZ R28, R5, R28, R7 ;  /* 0x0000001c051c7223 */ /* 0x000fe20000010007 */
[----:B------:R1:W4:Y:S01]  /*1b30*/  MUFU.COS R20, R37 ;  /* 0x0000002500147308 */ /* 0x0003220000000000 */
[C---:B------:R-:W-:Y:S02]  /*1b40*/  FMUL.FTZ R5, R49.reuse, R10 ;  /* 0x0000000a31057220 */ /* 0x040fe40000410000 */
[-C--:B------:R-:W-:Y:S01]  /*1b50*/  FMUL.FTZ R7, R49, R8.reuse ;  /* 0x0000000831077220 */ /* 0x080fe20000410000 */
[----:B------:R-:W-:Y:S01]  /*1b60*/  F2FP.PACK_AB R28, R28, R9 ;  /* 0x000000091c1c723e */ /* 0x000fe200000000ff */
[----:B------:R-:W-:-:S02]  /*1b70*/  FFMA.FTZ R5, R44, R8, -R5 ;  /* 0x000000082c057223 */ /* 0x000fc40000010805 */
[----:B------:R-:W-:Y:S02]  /*1b80*/  FFMA.FTZ R4, R44, R10, R7 ;  /* 0x0000000a2c047223 */ /* 0x000fe40000010007 */
[----:B0-----:R-:W-:Y:S02]  /*1b90*/  FMUL.FTZ R8, R46, R14 ;  /* 0x0000000e2e087220 */ /* 0x001fe40000410000 */
[----:B------:R-:W-:Y:S01]  /*1ba0*/  FMUL.FTZ R10, R14, R15 ;  /* 0x0000000f0e0a7220 */ /* 0x000fe20000410000 */
[----:B-1----:R-:W-:Y:S01]  /*1bb0*/  F2FP.PACK_AB R37, R4, R5 ;  /* 0x000000050425723e */ /* 0x002fe200000000ff */
[----:B--2---:R-:W-:Y:S02]  /*1bc0*/  FMUL.FTZ R7, R46, R13 ;  /* 0x0000000d2e077220 */ /* 0x004fe40000410000 */
[----:B------:R-:W-:Y:S02]  /*1bd0*/  FMUL.FTZ R15, R13, R15 ;  /* 0x0000000f0d0f7220 */ /* 0x000fe40000410000 */
[----:B------:R-:W-:-:S02]  /*1be0*/  FFMA.FTZ R8, R38, R13, -R8 ;  /* 0x0000000d26087223 */ /* 0x000fc40000010808 */
[----:B------:R-:W-:Y:S02]  /*1bf0*/  FFMA.FTZ R10, R13, R30, -R10 ;  /* 0x0000001e0d0a7223 */ /* 0x000fe4000001080a */
[----:B------:R-:W-:Y:S02]  /*1c00*/  FFMA.FTZ R7, R38, R14, R7 ;  /* 0x0000000e26077223 */ /* 0x000fe40000010007 */
[----:B------:R-:W-:Y:S02]  /*1c10*/  FFMA.FTZ R15, R14, R30, R15 ;  /* 0x0000001e0e0f7223 */ /* 0x000fe4000001000f */
[C---:B---3--:R-:W-:Y:S01]  /*1c20*/  FMUL.FTZ R11, R48.reuse, R21 ;  /* 0x00000015300b7220 */ /* 0x048fe20000410000 */
[----:B------:R-:W-:Y:S01]  /*1c30*/  F2FP.PACK_AB R38, R7, R8 ;  /* 0x000000080726723e */ /* 0x000fe200000000ff */
[----:B------:R-:W-:Y:S01]  /*1c40*/  FMUL.FTZ R13, R21, R36 ;  /* 0x00000024150d7220 */ /* 0x000fe20000410000 */
[----:B------:R-:W-:Y:S01]  /*1c50*/  F2FP.PACK_AB R30, R15, R10 ;  /* 0x0000000a0f1e723e */ /* 0x000fe200000000ff */
[----:B----4-:R-:W-:-:S02]  /*1c60*/  FMUL.FTZ R14, R48, R20 ;  /* 0x00000014300e7220 */ /* 0x010fc40000410000 */
[C---:B------:R-:W-:Y:S02]  /*1c70*/  FMUL.FTZ R36, R20.reuse, R36 ;  /* 0x0000002414247220 */ /* 0x040fe40000410000 */
[C---:B------:R-:W-:Y:S02]  /*1c80*/  FFMA.FTZ R11, R39.reuse, R20, -R11 ;  /* 0x00000014270b7223 */ /* 0x040fe4000001080b */
[----:B------:R-:W-:Y:S02]  /*1c90*/  FFMA.FTZ R13, R20, R31, -R13 ;  /* 0x0000001f140d7223 */ /* 0x000fe4000001080d */
[----:B------:R-:W-:Y:S02]  /*1ca0*/  FFMA.FTZ R14, R39, R21, R14 ;  /* 0x00000015270e7223 */ /* 0x000fe4000001000e */
[----:B------:R-:W-:Y:S01]  /*1cb0*/  FFMA.FTZ R20, R21, R31, R36 ;  /* 0x0000001f15147223 */ /* 0x000fe20000010024 */
[----:B------:R-:W-:Y:S02]  /*1cc0*/  F2FP.PACK_AB R36, R6, R3 ;  /* 0x000000030624723e */ /* 0x000fe400000000ff */
[----:B------:R-:W-:-:S02]  /*1cd0*/  F2FP.PACK_AB R39, R14, R11 ;  /* 0x0000000b0e27723e */ /* 0x000fc400000000ff */
[----:B------:R-:W-:Y:S02]  /*1ce0*/  F2FP.PACK_AB R31, R20, R13 ;  /* 0x0000000d141f723e */ /* 0x000fe400000000ff */
.L_x_185:
[----:B------:R-:W-:Y:S05]  /*1cf0*/  BSYNC B2 ;  /* 0x0000000000027941 */ /* 0x000fea0003800000 */
.L_x_184:
        /* <DEDUP_REMOVED lines=16> */
.L_x_183:
[----:B------:R-:W-:Y:S05]  /*1e00*/  BSYNC B1 ;  /* 0x0000000000017941 */ /* 0x000fea0003800000 */
.L_x_181:
        /* <DEDUP_REMOVED lines=16> */
.L_x_180:
[----:B------:R-:W-:Y:S05]  /*1f10*/  BSYNC B0 ;  /* 0x0000000000007941 */ /* 0x000fea0003800000 */
.L_x_179:
[----:B------:R-:W-:Y:S06]  /*1f20*/  BAR.SYNC.DEFER_BLOCKING 0x0 ;  /* 0x0000000000007b1d */ /* 0x000fec0000010000 */
[----:B------:R-:W-:Y:S01]  /*1f30*/  BSSY B0, `(.L_x_186) ;  /* 0x0000005000007945 */ /* 0x000fe20003800000 */
[----:B------:R-:W-:Y:S05]  /*1f40*/  @!P6 BRA `(.L_x_187) ;  /* 0x000000300000e947 */ /* 0x000fea0003800000 */
[----:B------:R-:W-:Y:S01]  /*1f50*/  ISETP.NE.AND P0, PT, RZ, c[0x0][0x1ec], PT ;  /* 0x00007b00ff007a0c */ /* 0x000fe20003f05270 */
[----:B0-----:R0:W1:-:S12]  /*1f60*/  LDS.128 R36, [R0] ;  /* 0x0000000000247984 */ /* 0x0010580000000c00 */
[----:B------:R0:W2:Y:S02]  /*1f70*/  @!P0 LDS.128 R28, [R2] ;  /* 0x00000000021c8984 */ /* 0x0000a40000000c00 */
.L_x_187:
[----:B------:R-:W-:Y:S05]  /*1f80*/  BSYNC B0 ;  /* 0x0000000000007941 */ /* 0x000fea0003800000 */
.L_x_186:
[----:B------:R-:W-:Y:S06]  /*1f90*/  BAR.SYNC.DEFER_BLOCKING 0x0 ;  /* 0x0000000000007b1d */ /* 0x000fec0000010000 */
[----:B------:R-:W-:Y:S05]  /*1fa0*/  BRA `(.L_x_176) ;  /* 0x00000aa000007947 */ /* 0x000fea0003800000 */
.L_x_175:
[----:B------:R-:W-:Y:S01]  /*1fb0*/  ISETP.NE.AND P0, PT, RZ, c[0x0][0x1ec], PT ;  /* 0x00007b00ff007a0c */ /* 0x000fe20003f05270 */
[----:B------:R-:W-:Y:S01]  /*1fc0*/  BSSY B0, `(.L_x_176) ;  /* 0x00000a8000007945 */ /* 0x000fe20003800000 */
[----:B------:R-:W-:-:S11]  /*1fd0*/  IADD3 R0, -R19, c[0x0][0x1ec], RZ ;  /* 0x00007b0013007a10 */ /* 0x000fd60007ffe1ff */
[----:B------:R-:W-:Y:S05]  /*1fe0*/  @!P0 BRA `(.L_x_188) ;  /* 0x0000045000008947 */ /* 0x000fea0003800000 */
[----:B------:R-:W-:-:S13]  /*1ff0*/  ISETP.GE.AND P0, PT, R41, c[0x0][0x1e0], PT ;  /* 0x0000780029007a0c */ /* 0x000fda0003f06270 */
[----:B------:R-:W-:Y:S05]  /*2000*/  @P0 BRA `(.L_x_189) ;  /* 0x00000a3000000947 */ /* 0x000fea0003800000 */
[----:B------:R-:W1:Y:S01]  /*2010*/  I2F R6, c[0x0][0x1e0] ;  /* 0x0000780000067b06 */ /* 0x000e620000201400 */
[C---:B0-----:R-:W-:Y:S01]  /*2020*/  IADD3 R3, R41.reuse, 0x2, RZ ;  /* 0x0000000229037810 */ /* 0x041fe20007ffe0ff */
[--C-:B------:R-:W-:Y:S01]  /*2030*/  HADD2.F32 R15, -RZ, R38.reuse.H1_H1 ;  /* 0x30000026ff0f7230 */ /* 0x100fe20000004100 */
[C---:B------:R-:W-:Y:S01]  /*2040*/  IADD3 R7, R41.reuse, 0x6, RZ ;  /* 0x0000000629077810 */ /* 0x040fe20007ffe0ff */
[--C-:B------:R-:W-:Y:S01]  /*2050*/  HADD2.F32 R14, -RZ, R39.reuse.H1_H1 ;  /* 0x30000027ff0e7230 */ /* 0x100fe20000004100 */
[----:B------:R-:W-:Y:S01]  /*2060*/  IADD3 R5, R41, 0x4, RZ ;  /* 0x0000000429057810 */ /* 0x000fe20007ffe0ff */
[----:B------:R-:W-:Y:S02]  /*2070*/  HADD2.F32 R38, -RZ, R38.H0_H0 ;  /* 0x20000026ff267230 */ /* 0x000fe40000004100 */
[----:B------:R-:W-:Y:S01]  /*2080*/  I2F R2, R41 ;  /* 0x0000002900027306 */ /* 0x000fe20000201400 */
[----:B------:R-:W-:-:S07]  /*2090*/  HADD2.F32 R39, -RZ, R39.H0_H0 ;  /* 0x20000027ff277230 */ /* 0x000fce0000004100 */
[----:B-1----:R-:W0:Y:S08]  /*20a0*/  MUFU.RCP R8, R6 ;  /* 0x0000000600087308 */ /* 0x002e300000001000 */
        /* <DEDUP_REMOVED lines=8> */
[----:B------:R-:W-:Y:S03]  /*2130*/  I2F R0, R0 ;  /* 0x0000000000007306 */ /* 0x000fe60000201400 */
[----:B------:R-:W-:Y:S02]  /*2140*/  FMUL.FTZ R7, R3, 13.28771209716796875 ;  /* 0x41549a7803077820 */ /* 0x000fe40000410000 */
[----:B0-----:R-:W-:-:S03]  /*2150*/  FMUL.FTZ R6, R5, R8 ;  /* 0x0000000805067220 */ /* 0x001fc60000410000 */
[----:B------:R-:W0:Y:S01]  /*2160*/  MUFU.EX2 R9, -R2 ;  /* 0x8000000200097308 */ /* 0x000e220000000800 */
[----:B------:R-:W-:-:S07]  /*2170*/  FMUL.FTZ R6, R6, 13.28771209716796875 ;  /* 0x41549a7806067820 */ /* 0x000fce0000410000 */
[----:B------:R-:W1:Y:S08]  /*2180*/  MUFU.EX2 R11, -R4 ;  /* 0x80000004000b7308 */ /* 0x000e700000000800 */
[----:B------:R-:W2:Y:S01]  /*2190*/  MUFU.EX2 R13, -R6 ;  /* 0x80000006000d7308 */ /* 0x000ea20000000800 */
[----:B0-----:R-:W-:-:S04]  /*21a0*/  FMUL.FTZ R3, R0, R9 ;  /* 0x0000000900037220 */ /* 0x001fc80000410000 */
[----:B------:R-:W-:-:S03]  /*21b0*/  FMUL.RZ R9, R3, 0.15915493667125701904 ;  /* 0x3e22f98303097820 */ /* 0x000fc6000040c000 */
[----:B------:R-:W0:Y:S01]  /*21c0*/  MUFU.EX2 R7, -R7 ;  /* 0x8000000700077308 */ /* 0x000e220000000800 */
[----:B-1----:R-:W-:-:S04]  /*21d0*/  FMUL.FTZ R5, R0, R11 ;  /* 0x0000000b00057220 */ /* 0x002fc80000410000 */
[----:B------:R-:W-:Y:S02]  /*21e0*/  FMUL.RZ R11, R5, 0.15915493667125701904 ;  /* 0x3e22f983050b7820 */ /* 0x000fe4000040c000 */
[C---:B--2---:R-:W-:Y:S01]  /*21f0*/  FMUL.FTZ R5, R0.reuse, R13 ;  /* 0x0000000d00057220 */ /* 0x044fe20000410000 */
[----:B------:R-:W-:Y:S03]  /*2200*/  MUFU.SIN R3, R9 ;  /* 0x0000000900037308 */ /* 0x000fe60000000400 */
[----:B------:R-:W-:Y:S02]  /*2210*/  FMUL.RZ R5, R5, 0.15915493667125701904 ;  /* 0x3e22f98305057820 */ /* 0x000fe4000040c000 */
[----:B0-----:R-:W-:-:S03]  /*2220*/  FMUL.FTZ R0, R0, R7 ;  /* 0x0000000700007220 */ /* 0x001fc60000410000 */
[----:B------:R0:W-:Y:S01]  /*2230*/  MUFU.COS R2, R9 ;  /* 0x0000000900027308 */ /* 0x0001e20000000000 */
[----:B------:R-:W-:Y:S01]  /*2240*/  FMUL.RZ R13, R0, 0.15915493667125701904 ;  /* 0x3e22f983000d7820 */ /* 0x000fe2000040c000 */
[--C-:B------:R-:W-:Y:S02]  /*2250*/  HADD2.F32 R0, -RZ, R36.reuse.H1_H1 ;  /* 0x30000024ff007230 */ /* 0x100fe40000004100 */
[----:B------:R-:W-:-:S04]  /*2260*/  HADD2.F32 R36, -RZ, R36.H0_H0 ;  /* 0x20000024ff247230 */ /* 0x000fc80000004100 */
[----:B------:R-:W1:Y:S01]  /*2270*/  MUFU.SIN R6, R11 ;  /* 0x0000000b00067308 */ /* 0x000e620000000400 */
[--C-:B0-----:R-:W-:Y:S02]  /*2280*/  HADD2.F32 R9, -RZ, R37.reuse.H1_H1 ;  /* 0x30000025ff097230 */ /* 0x101fe40000004100 */
[----:B------:R-:W-:-:S05]  /*2290*/  HADD2.F32 R37, -RZ, R37.H0_H0 ;  /* 0x20000025ff257230 */ /* 0x000fca0000004100 */
[----:B------:R-:W0:Y:S08]  /*22a0*/  MUFU.COS R4, R11 ;  /* 0x0000000b00047308 */ /* 0x000e300000000000 */
[----:B------:R-:W2:Y:S01]  /*22b0*/  MUFU.SIN R10, R5 ;  /* 0x00000005000a7308 */ /* 0x000ea20000000400 */
[----:B-1----:R-:W-:-:S07]  /*22c0*/  FMUL.FTZ R7, R6, R9 ;  /* 0x0000000906077220 */ /* 0x002fce0000410000 */
[----:B------:R1:W3:Y:S01]  /*22d0*/  MUFU.COS R8, R5 ;  /* 0x0000000500087308 */ /* 0x0002e20000000000 */
[C---:B0-----:R-:W-:Y:S02]  /*22e0*/  FMUL.FTZ R9, R4.reuse, R9 ;  /* 0x0000000904097220 */ /* 0x041fe40000410000 */
[-C--:B------:R-:W-:Y:S02]  /*22f0*/  FFMA.FTZ R7, R4, R37.reuse, -R7 ;  /* 0x0000002504077223 */ /* 0x080fe40000010807 */
[----:B------:R-:W-:-:S03]  /*2300*/  FFMA.FTZ R6, R6, R37, R9 ;  /* 0x0000002506067223 */ /* 0x000fc60000010009 */
[----:B------:R-:W0:Y:S01]  /*2310*/  MUFU.SIN R12, R13 ;  /* 0x0000000d000c7308 */ /* 0x000e220000000400 */
[CC--:B-1----:R-:W-:Y:S01]  /*2320*/  FMUL.FTZ R5, R3.reuse, R0.reuse ;  /* 0x0000000003057220 */ /* 0x0c2fe20000410000 */
[----:B------:R-:W-:Y:S01]  /*2330*/  F2FP.PACK_AB R37, R6, R7 ;  /* 0x000000070625723e */ /* 0x000fe200000000ff */
[C---:B------:R-:W-:Y:S02]  /*2340*/  FMUL.FTZ R0, R2.reuse, R0 ;  /* 0x0000000002007220 */ /* 0x040fe40000410000 */
[-C--:B------:R-:W-:Y:S02]  /*2350*/  FFMA.FTZ R5, R2, R36.reuse, -R5 ;  /* 0x0000002402057223 */ /* 0x080fe40000010805 */
[----:B------:R-:W-:Y:S01]  /*2360*/  FFMA.FTZ R0, R3, R36, R0 ;  /* 0x0000002403007223 */ /* 0x000fe20000010000 */
[----:B------:R-:W1:Y:S01]  /*2370*/  MUFU.COS R11, R13 ;  /* 0x0000000d000b7308 */ /* 0x000e620000000000 */
[-C--:B--2---:R-:W-:Y:S02]  /*2380*/  FMUL.FTZ R3, R10, R15.reuse ;  /* 0x0000000f0a037220 */ /* 0x084fe40000410000 */
[----:B---3--:R-:W-:Y:S01]  /*2390*/  FMUL.FTZ R9, R8, R15 ;  /* 0x0000000f08097220 */ /* 0x008fe20000410000 */
[----:B------:R-:W-:Y:S01]  /*23a0*/  F2FP.PACK_AB R36, R0, R5 ;  /* 0x000000050024723e */ /* 0x000fe200000000ff */
[----:B------:R-:W-:-:S02]  /*23b0*/  FFMA.FTZ R3, R8, R38, -R3 ;  /* 0x0000002608037223 */ /* 0x000fc40000010803 */
[----:B------:R-:W-:Y:S02]  /*23c0*/  FFMA.FTZ R38, R10, R38, R9 ;  /* 0x000000260a267223 */ /* 0x000fe40000010009 */
[----:B0-----:R-:W-:-:S03]  /*23d0*/  FMUL.FTZ R2, R12, R14 ;  /* 0x0000000e0c027220 */ /* 0x001fc60000410000 */
[----:B------:R-:W-:Y:S01]  /*23e0*/  F2FP.PACK_AB R38, R38, R3 ;  /* 0x000000032626723e */ /* 0x000fe200000000ff */
[C---:B-1----:R-:W-:Y:S02]  /*23f0*/  FMUL.FTZ R13, R11.reuse, R14 ;  /* 0x0000000e0b0d7220 */ /* 0x042fe40000410000 */
[-C--:B------:R-:W-:Y:S02]  /*2400*/  FFMA.FTZ R2, R11, R39.reuse, -R2 ;  /* 0x000000270b027223 */ /* 0x080fe40000010802 */
[----:B------:R-:W-:-:S05]  /*2410*/  FFMA.FTZ R13, R12, R39, R13 ;  /* 0x000000270c0d7223 */ /* 0x000fca000001000d */
[----:B------:R-:W-:Y:S01]  /*2420*/  F2FP.PACK_AB R39, R13, R2 ;  /* 0x000000020d27723e */ /* 0x000fe200000000ff */
[----:B------:R-:W-:Y:S05]  /*2430*/  BRA `(.L_x_189) ;  /* 0x0000060000007947 */ /* 0x000fea0003800000 */
.L_x_188:
[----:B------:R-:W-:-:S13]  /*2440*/  ISETP.GE.AND P0, PT, R41, c[0x0][0x1e0], PT ;  /* 0x0000780029007a0c */ /* 0x000fda0003f06270 */
[----:B------:R-:W-:Y:S05]  /*2450*/  @P0 BRA `(.L_x_189) ;  /* 0x000005e000000947 */ /* 0x000fea0003800000 */
[----:B0-----:R-:W0:Y:S01]  /*2460*/  I2F R2, c[0x0][0x1e0] ;  /* 0x0000780000027b06 */ /* 0x001e220000201400 */
[C---:B------:R-:W-:Y:S01]  /*2470*/  IADD3 R4, R41.reuse, 0x2, RZ ;  /* 0x0000000229047810 */ /* 0x040fe20007ffe0ff */
[----:B------:R-:W-:Y:S01]  /*2480*/  HADD2.F32 R42, -RZ, R39.H1_H1 ;  /* 0x30000027ff2a7230 */ /* 0x000fe20000004100 */
[C---:B------:R-:W-:Y:S01]  /*2490*/  IADD3 R7, R41.reuse, 0x4, RZ ;  /* 0x0000000429077810 */ /* 0x040fe20007ffe0ff */
[--C-:B------:R-:W-:Y:S01]  /*24a0*/  HADD2.F32 R44, -RZ, R31.reuse.H1_H1 ;  /* 0x3000001fff2c7230 */ /* 0x100fe20000004100 */
[----:B------:R-:W-:Y:S01]  /*24b0*/  IADD3 R10, R41, 0x6, RZ ;  /* 0x00000006290a7810 */ /* 0x000fe20007ffe0ff */
[----:B------:R-:W-:Y:S02]  /*24c0*/  HADD2.F32 R43, -RZ, R31.H0_H0 ;  /* 0x2000001fff2b7230 */ /* 0x000fe40000004100 */
[----:B------:R1:W-:Y:S01]  /*24d0*/  I2F R3, R41 ;  /* 0x0000002900037306 */ /* 0x0003e20000201400 */
[----:B------:R-:W-:Y:S02]  /*24e0*/  HADD2.F32 R12, -RZ, R37.H1_H1 ;  /* 0x30000025ff0c7230 */ /* 0x000fe40000004100 */
[----:B------:R-:W-:-:S02]  /*24f0*/  HADD2.F32 R14, -RZ, R29.H1_H1 ;  /* 0x3000001dff0e7230 */ /* 0x000fc40000004100 */
[--C-:B------:R-:W-:Y:S02]  /*2500*/  HADD2.F32 R15, -RZ, R38.reuse.H1_H1 ;  /* 0x30000026ff0f7230 */ /* 0x100fe40000004100 */
[----:B------:R-:W-:Y:S01]  /*2510*/  HADD2.F32 R29, -RZ, R29.H0_H0 ;  /* 0x2000001dff1d7230 */ /* 0x000fe20000004100 */
[----:B0-----:R-:W0:Y:S01]  /*2520*/  MUFU.RCP R2, R2 ;  /* 0x0000000200027308 */ /* 0x001e220000001000 */
[----:B-1----:R-:W-:Y:S02]  /*2530*/  HADD2.F32 R41, -RZ, R39.H0_H0 ;  /* 0x20000027ff297230 */ /* 0x002fe40000004100 */
[----:B------:R-:W-:-:S05]  /*2540*/  HADD2.F32 R38, -RZ, R38.H0_H0 ;  /* 0x20000026ff267230 */ /* 0x000fca0000004100 */
[----:B------:R-:W1:Y:S01]  /*2550*/  I2F R5, R4 ;  /* 0x0000000400057306 */ /* 0x000e620000201400 */
[----:B0-----:R-:W-:-:S07]  /*2560*/  FMUL.FTZ R3, R3, R2 ;  /* 0x0000000203037220 */ /* 0x001fce0000410000 */
        /* <DEDUP_REMOVED lines=11> */
[----:B------:R-:W1:Y:S01]  /*2620*/  MUFU.EX2 R5, -R6 ;  /* 0x8000000600057308 */ /* 0x000e620000000800 */
[----:B0-----:R-:W-:-:S07]  /*2630*/  FMUL.FTZ R2, R0, R3 ;  /* 0x0000000300027220 */ /* 0x001fce0000410000 */
[----:B------:R-:W0:Y:S01]  /*2640*/  MUFU.EX2 R9, -R8 ;  /* 0x8000000800097308 */ /* 0x000e220000000800 */
[----:B------:R-:W-:Y:S02]  /*2650*/  FMUL.RZ R2, R2, 0.15915493667125701904 ;  /* 0x3e22f98302027820 */ /* 0x000fe4000040c000 */
[----:B-1----:R-:W-:-:S05]  /*2660*/  FMUL.FTZ R4, R0, R5 ;  /* 0x0000000500047220 */ /* 0x002fca0000410000 */
[----:B------:R1:W2:Y:S01]  /*2670*/  MUFU.EX2 R21, -R10 ;  /* 0x8000000a00157308 */ /* 0x0002a20000000800 */
[----:B------:R-:W-:Y:S01]  /*2680*/  FMUL.RZ R6, R4, 0.15915493667125701904 ;  /* 0x3e22f98304067820 */ /* 0x000fe2000040c000 */
[--C-:B------:R-:W-:Y:S02]  /*2690*/  HADD2.F32 R4, -RZ, R36.reuse.H1_H1 ;  /* 0x30000024ff047230 */ /* 0x100fe40000004100 */
[----:B------:R-:W-:-:S04]  /*26a0*/  HADD2.F32 R36, -RZ, R36.H0_H0 ;  /* 0x20000024ff247230 */ /* 0x000fc80000004100 */
[----:B------:R-:W3:Y:S01]  /*26b0*/  MUFU.SIN R5, R2 ;  /* 0x0000000200057308 */ /* 0x000ee20000000400 */
[----:B0-----:R-:W-:Y:S01]  /*26c0*/  FMUL.FTZ R9, R0, R9 ;  /* 0x0000000900097220 */ /* 0x001fe20000410000 */
[----:B-1----:R-:W-:-:S03]  /*26d0*/  HADD2.F32 R10, -RZ, R37.H0_H0 ;  /* 0x20000025ff0a7230 */ /* 0x002fc60000004100 */
[----:B------:R-:W-:-:S03]  /*26e0*/  FMUL.RZ R9, R9, 0.15915493667125701904 ;  /* 0x3e22f98309097820 */ /* 0x000fc6000040c000 */
[----:B------:R0:W1:Y:S01]  /*26f0*/  MUFU.COS R3, R2 ;  /* 0x0000000200037308 */ /* 0x0000620000000000 */
[----:B--2---:R-:W-:Y:S01]  /*2700*/  FMUL.FTZ R0, R0, R21 ;  /* 0x0000001500007220 */ /* 0x004fe20000410000 */
[--C-:B------:R-:W-:Y:S02]  /*2710*/  HADD2.F32 R21, -RZ, R30.reuse.H1_H1 ;  /* 0x3000001eff157230 */ /* 0x100fe40000004100 */
[----:B------:R-:W-:Y:S01]  /*2720*/  HADD2.F32 R30, -RZ, R30.H0_H0 ;  /* 0x2000001eff1e7230 */ /* 0x000fe20000004100 */
[----:B------:R-:W-:-:S03]  /*2730*/  FMUL.RZ R39, R0, 0.15915493667125701904 ;  /* 0x3e22f98300277820 */ /* 0x000fc6000040c000 */
[----:B------:R-:W-:Y:S01]  /*2740*/  MUFU.COS R7, R6 ;  /* 0x0000000600077308 */ /* 0x000fe20000000000 */
[--C-:B0-----:R-:W-:Y:S02]  /*2750*/  HADD2.F32 R2, -RZ, R28.reuse.H1_H1 ;  /* 0x3000001cff027230 */ /* 0x101fe40000004100 */
[----:B------:R-:W-:-:S03]  /*2760*/  HADD2.F32 R28, -RZ, R28.H0_H0 ;  /* 0x2000001cff1c7230 */ /* 0x000fc60000004100 */
[-C--:B---3--:R-:W-:Y:S02]  /*2770*/  FMUL.FTZ R0, R5, R2.reuse ;  /* 0x0000000205007220 */ /* 0x088fe40000410000 */
[----:B------:R0:W2:Y:S01]  /*2780*/  MUFU.SIN R11, R6 ;  /* 0x00000006000b7308 */ /* 0x0000a20000000400 */
[C---:B-1----:R-:W-:Y:S02]  /*2790*/  FMUL.FTZ R2, R3.reuse, R2 ;  /* 0x0000000203027220 */ /* 0x042fe40000410000 */
[----:B------:R-:W-:-:S05]  /*27a0*/  FFMA.FTZ R0, R3, R28, -R0 ;  /* 0x0000001c03007223 */ /* 0x000fca0000010800 */
[----:B------:R-:W1:Y:S01]  /*27b0*/  MUFU.SIN R20, R9 ;  /* 0x0000000900147308 */ /* 0x000e620000000400 */
[-C--:B0-----:R-:W-:Y:S02]  /*27c0*/  FMUL.FTZ R6, R5, R4.reuse ;  /* 0x0000000405067220 */ /* 0x081fe40000410000 */
[C---:B------:R-:W-:Y:S02]  /*27d0*/  FMUL.FTZ R4, R3.reuse, R4 ;  /* 0x0000000403047220 */ /* 0x040fe40000410000 */
[----:B------:R-:W-:Y:S02]  /*27e0*/  FFMA.FTZ R8, R3, R36, -R6 ;  /* 0x0000002403087223 */ /* 0x000fe40000010806 */
[----:B------:R-:W-:Y:S01]  /*27f0*/  FFMA.FTZ R3, R5, R28, R2 ;  /* 0x0000001c05037223 */ /* 0x000fe20000010002 */
[----:B------:R0:W3:Y:S01]  /*2800*/  MUFU.COS R13, R9 ;  /* 0x00000009000d7308 */ /* 0x0000e20000000000 */
[----:B--2---:R-:W-:-:S04]  /*2810*/  FMUL.FTZ R2, R11, R14 ;  /* 0x0000000e0b027220 */ /* 0x004fc80000410000 */
[----:B------:R-:W-:-:S03]  /*2820*/  FFMA.FTZ R2, R7, R29, -R2 ;  /* 0x0000001d07027223 */ /* 0x000fc60000010802 */
[----:B------:R-:W2:Y:S01]  /*2830*/  MUFU.SIN R28, R39 ;  /* 0x00000027001c7308 */ /* 0x000ea20000000400 */
[----:B0-----:R-:W-:Y:S02]  /*2840*/  FFMA.FTZ R9, R5, R36, R4 ;  /* 0x0000002405097223 */ /* 0x001fe40000010004 */
[-C--:B------:R-:W-:Y:S02]  /*2850*/  FMUL.FTZ R5, R11, R12.reuse ;  /* 0x0000000c0b057220 */ /* 0x080fe40000410000 */
[----:B------:R-:W-:Y:S01]  /*2860*/  FMUL.FTZ R12, R7, R12 ;  /* 0x0000000c070c7220 */ /* 0x000fe20000410000 */
[----:B------:R-:W-:Y:S01]  /*2870*/  F2FP.PACK_AB R36, R9, R8 ;  /* 0x000000080924723e */ /* 0x000fe200000000ff */
[C---:B------:R-:W-:Y:S01]  /*2880*/  FMUL.FTZ R4, R7.reuse, R14 ;  /* 0x0000000e07047220 */ /* 0x040fe20000410000 */
[----:B------:R-:W0:Y:S01]  /*2890*/  MUFU.COS R31, R39 ;  /* 0x00000027001f7308 */ /* 0x000e220000000000 */
[----:B-1----:R-:W-:Y:S02]  /*28a0*/  FMUL.FTZ R6, R20, R15 ;  /* 0x0000000f14067220 */ /* 0x002fe40000410000 */
[----:B------:R-:W-:-:S02]  /*28b0*/  FFMA.FTZ R37, R7, R10, -R5 ;  /* 0x0000000a07257223 */ /* 0x000fc40000010805 */
[C---:B------:R-:W-:Y:S02]  /*28c0*/  FFMA.FTZ R12, R11.reuse, R10, R12 ;  /* 0x0000000a0b0c7223 */ /* 0x040fe4000001000c */
[----:B------:R-:W-:Y:S02]  /*28d0*/  FFMA.FTZ R29, R11, R29, R4 ;  /* 0x0000001d0b1d7223 */ /* 0x000fe40000010004 */
[----:B---3--:R-:W-:Y:S01]  /*28e0*/  FFMA.FTZ R10, R13, R38, -R6 ;  /* 0x000000260d0a7223 */ /* 0x008fe20000010806 */
[----:B------:R-:W-:Y:S01]  /*28f0*/  F2FP.PACK_AB R37, R12, R37 ;  /* 0x000000250c25723e */ /* 0x000fe200000000ff */
[----:B--2---:R-:W-:Y:S01]  /*2900*/  FMUL.FTZ R14, R28, R42 ;  /* 0x0000002a1c0e7220 */ /* 0x004fe20000410000 */
[----:B------:R-:W-:Y:S01]  /*2910*/  F2FP.PACK_AB R29, R29, R2 ;  /* 0x000000021d1d723e */ /* 0x000fe200000000ff */
[----:B------:R-:W-:Y:S02]  /*2920*/  FMUL.FTZ R15, R13, R15 ;  /* 0x0000000f0d0f7220 */ /* 0x000fe40000410000 */
[----:B------:R-:W-:-:S02]  /*2930*/  FMUL.FTZ R4, R20, R21 ;  /* 0x0000001514047220 */ /* 0x000fc40000410000 */
[----:B------:R-:W-:Y:S02]  /*2940*/  FMUL.FTZ R5, R13, R21 ;  /* 0x000000150d057220 */ /* 0x000fe40000410000 */
[C---:B0-----:R-:W-:Y:S02]  /*2950*/  FMUL.FTZ R42, R31.reuse, R42 ;  /* 0x0000002a1f2a7220 */ /* 0x041fe40000410000 */
[-C--:B------:R-:W-:Y:S02]  /*2960*/  FMUL.FTZ R6, R28, R44.reuse ;  /* 0x0000002c1c067220 */ /* 0x080fe40000410000 */
[----:B------:R-:W-:Y:S02]  /*2970*/  FMUL.FTZ R7, R31, R44 ;  /* 0x0000002c1f077220 */ /* 0x000fe40000410000 */
[----:B------:R-:W-:Y:S02]  /*2980*/  FFMA.FTZ R15, R20, R38, R15 ;  /* 0x00000026140f7223 */ /* 0x000fe4000001000f */
[----:B------:R-:W-:-:S02]  /*2990*/  FFMA.FTZ R4, R13, R30, -R4 ;  /* 0x0000001e0d047223 */ /* 0x000fc40000010804 */
[----:B------:R-:W-:Y:S01]  /*29a0*/  FFMA.FTZ R5, R20, R30, R5 ;  /* 0x0000001e14057223 */ /* 0x000fe20000010005 */
[----:B------:R-:W-:Y:S01]  /*29b0*/  F2FP.PACK_AB R38, R15, R10 ;  /* 0x0000000a0f26723e */ /* 0x000fe200000000ff */
[-C--:B------:R-:W-:Y:S02]  /*29c0*/  FFMA.FTZ R14, R31, R41.reuse, -R14 ;  /* 0x000000291f0e7223 */ /* 0x080fe4000001080e */
[C---:B------:R-:W-:Y:S01]  /*29d0*/  FFMA.FTZ R39, R28.reuse, R41, R42 ;  /* 0x000000291c277223 */ /* 0x040fe2000001002a */
[----:B------:R-:W-:Y:S01]  /*29e0*/  F2FP.PACK_AB R30, R5, R4 ;  /* 0x00000004051e723e */ /* 0x000fe200000000ff */
[-C--:B------:R-:W-:Y:S02]  /*29f0*/  FFMA.FTZ R6, R31, R43.reuse, -R6 ;  /* 0x0000002b1f067223 */ /* 0x080fe40000010806 */
[----:B------:R-:W-:Y:S01]  /*2a00*/  FFMA.FTZ R7, R28, R43, R7 ;  /* 0x0000002b1c077223 */ /* 0x000fe20000010007 */
[----:B------:R-:W-:Y:S02]  /*2a10*/  F2FP.PACK_AB R28, R3, R0 ;  /* 0x00000000031c723e */ /* 0x000fe400000000ff */
[----:B------:R-:W-:-:S02]  /*2a20*/  F2FP.PACK_AB R39, R39, R14 ;  /* 0x0000000e2727723e */ /* 0x000fc400000000ff */
[----:B------:R-:W-:Y:S02]  /*2a30*/  F2FP.PACK_AB R31, R7, R6 ;  /* 0x00000006071f723e */ /* 0x000fe400000000ff */
.L_x_189:
[----:B------:R-:W-:Y:S05]  /*2a40*/  BSYNC B0 ;  /* 0x0000000000007941 */ /* 0x000fea0003800000 */
.L_x_176:
[----:B------:R-:W-:Y:S01]  /*2a50*/  ISETP.GT.AND P0, PT, R22, 0x1f, PT ;  /* 0x0000001f1600780c */ /* 0x000fe20003f04270 */
[----:B------:R-:W-:Y:S01]  /*2a60*/  BSSY B0, `(.L_x_190) ;  /* 0x000001f000007945 */ /* 0x000fe20003800000 */
[----:B0-----:R-:W-:-:S11]  /*2a70*/  IMAD.MOV.U32 R2, RZ, RZ, RZ ;  /* 0x000000ffff027224 */ /* 0x001fd600078e00ff */
[----:B------:R-:W-:Y:S05]  /*2a80*/  @P0 BRA `(.L_x_191) ;  /* 0x000001c000000947 */ /* 0x000fea0003800000 */
[----:B------:R-:W-:Y:S01]  /*2a90*/  ISETP.NE.AND P1, PT, RZ, c[0x0][0x1ec], PT ;  /* 0x00007b00ff007a0c */ /* 0x000fe20003f25270 */
[----:B-12---:R-:W-:Y:S01]  /*2aa0*/  HMUL2 R14, R37, R29 ;  /* 0x0000001d250e7232 */ /* 0x006fe20000000000 */
        /* <DEDUP_REMOVED lines=15> */
[----:B------:R1:W2:Y:S02]  /*2ba0*/  SHFL.BFLY PT, R0, R15, 0x10, 0x1f ;  /* 0x0e001f000f007f89 */ /* 0x0002a400000e0000 */
.L_x_398:
[----:B-12---:R-:W-:Y:S01]  /*2bb0*/  FADD.FTZ R15, R15, R0 ;  /* 0x000000000f0f7221 */ /* 0x006fe20000010000 */
[----:B------:R-:W-:Y:S05]  /*2bc0*/  BRA.DIV ~URZ, `(.L_x_193) ;  /* 0x00008fc27f007947 */ /* 0x000fea000b800000 */
[----:B------:R-:W1:Y:S02]  /*2bd0*/  SHFL.BFLY PT, R0, R15, 0x8, 0x1f ;  /* 0x0d001f000f007f89 */ /* 0x000e6400000e0000 */
[----:B-1----:R-:W-:-:S05]  /*2be0*/  FADD.FTZ R0, R15, R0 ;  /* 0x000000000f007221 */ /* 0x002fca0000010000 */
[----:B0-----:R-:W0:Y:S02]  /*2bf0*/  SHFL.BFLY PT, R3, R0, 0x4, 0x1f ;  /* 0x0c801f0000037f89 */ /* 0x001e2400000e0000 */
[----:B0-----:R-:W-:-:S05]  /*2c00*/  FADD.FTZ R3, R0, R3 ;  /* 0x0000000300037221 */ /* 0x001fca0000010000 */
[----:B------:R-:W0:Y:S02]  /*2c10*/  SHFL.BFLY PT, R2, R3, 0x2, 0x1f ;  /* 0x0c401f0003027f89 */ /* 0x000e2400000e0000 */
[----:B0-----:R-:W-:-:S05]  /*2c20*/  FADD.FTZ R2, R3, R2 ;  /* 0x0000000203027221 */ /* 0x001fca0000010000 */
[----:B------:R0:W1:Y:S02]  /*2c30*/  SHFL.BFLY PT, R5, R2, 0x1, 0x1f ;  /* 0x0c201f0002057f89 */ /* 0x00006400000e0000 */
.L_x_399:
[----:B01----:R-:W-:Y:S02]  /*2c40*/  FADD.FTZ R2, R5, R2 ;  /* 0x0000000205027221 */ /* 0x003fe40000010000 */
.L_x_191:
[----:B------:R-:W-:Y:S05]  /*2c50*/  BSYNC B0 ;  /* 0x0000000000007941 */ /* 0x000fea0003800000 */
.L_x_190:
[----:B------:R-:W-:Y:S01]  /*2c60*/  ISETP.NE.AND P0, PT, R22, RZ, PT ;  /* 0x000000ff1600720c */ /* 0x000fe20003f05270 */
[----:B------:R-:W-:Y:S01]  /*2c70*/  IMAD.MOV.U32 R0, RZ, RZ, -0x800001 ;  /* 0xff7fffffff007424 */ /* 0x000fe200078e00ff */
[----:B------:R-:W-:-:S04]  /*2c80*/  IADD3 R141, R25, -c[0x0][0x1d4], RZ ;  /* 0x80007500198d7a10 */ /* 0x000fc80007ffe0ff */
[----:B------:R-:W-:-:S07]  /*2c90*/  IMNMX R141, RZ, R141, !PT ;  /* 0x0000008dff8d7217 */ /* 0x000fce0007800200 */
[----:B------:R-:W-:Y:S05]  /*2ca0*/  @P0 BRA `(.L_x_194) ;  /* 0x000000e000000947 */ /* 0x000fea0003800000 */
[----:B------:R-:W-:Y:S01]  /*2cb0*/  ISETP.NE.U32.AND P0, PT, RZ, c[0x0][0x218], PT ;  /* 0x00008600ff007a0c */ /* 0x000fe20003f05070 */
[----:B------:R-:W-:Y:S02]  /*2cc0*/  IMAD.IADD R7, R16, 0x1, -R141 ;  /* 0x0000000110077824 */ /* 0x000fe400078e0a8d */
[----:B------:R-:W-:Y:S01]  /*2cd0*/  FMUL.FTZ R0, R2, c[0x0][0x1f0] ;  /* 0x00007c0002007a20 */ /* 0x000fe20000410000 */
[----:B------:R-:W-:-:S13]  /*2ce0*/  ISETP.NE.AND.EX P0, PT, RZ, c[0x0][0x21c], PT, P0 ;  /* 0x00008700ff007a0c */ /* 0x000fda0003f05300 */
[----:B------:R-:W-:Y:S05]  /*2cf0*/  @!P0 BRA `(.L_x_195) ;  /* 0x0000008000008947 */ /* 0x000fea0003800000 */
[----:B------:R-:W-:Y:S02]  /*2d00*/  IMAD.IADD R3, R16, 0x1, -R19 ;  /* 0x0000000110037824 */ /* 0x000fe400078e0a13 */
[----:B------:R-:W-:Y:S02]  /*2d10*/  IMAD.MOV.U32 R5, RZ, RZ, 0x2 ;  /* 0x00000002ff057424 */ /* 0x000fe400078e00ff */
[----:B------:R-:W-:-:S04]  /*2d20*/  IMAD R2, R18, c[0x0][0x220], R3 ;  /* 0x0000880012027a24 */ /* 0x000fc800078e0203 */
[----:B------:R-:W-:-:S04]  /*2d30*/  IMAD R2, R2, c[0x0][0x220], R3 ;  /* 0x0000880002027a24 */ /* 0x000fc800078e0203 */
[----:B------:R-:W-:-:S06]  /*2d40*/  IMAD.WIDE R2, R2, R5, c[0x0][0x218] ;  /* 0x0000860002027625 */ /* 0x000fcc00078e0205 */
[----:B------:R-:W3:Y:S02]  /*2d50*/  LDG.E.U16 R2, [R2.64] ;  /* 0x0000002402027981 */ /* 0x000ee4000c1e1500 */
[----:B---3--:R-:W-:-:S05]  /*2d60*/  HADD2.F32 R5, -RZ, R2.H0_H0 ;  /* 0x20000002ff057230 */ /* 0x008fca0000004100 */
[----:B------:R-:W-:-:S05]  /*2d70*/  FADD.FTZ R0, R0, R5 ;  /* 0x0000000500007221 */ /* 0x000fca0000010000 */
.L_x_195:
[----:B------:R0:W-:Y:S02]  /*2d80*/  STS [R7.X4+0x420], R0 ;  /* 0x0004200007007388 */ /* 0x0001e40000004800 */
.L_x_194:
[----:B------:R-:W-:Y:S02]  /*2d90*/  WARPSYNC 0xffffffff ;  /* 0xffffffff00007948 */ /* 0x000fe40003800000 */
[----:B------:R-:W-:Y:S01]  /*2da0*/  BAR.SYNC.DEFER_BLOCKING 0x0 ;  /* 0x0000000000007b1d */ /* 0x000fe20000010000 */
[----:B------:R-:W-:Y:S02]  /*2db0*/  LEA.HI R76, R22, R22, RZ, 0x1 ;  /* 0x00000016164c7211 */ /* 0x000fe400078f08ff */
[----:B------:R-:W-:Y:S02]  /*2dc0*/  IADD3 R77, R16, 0xf, -R141 ;  /* 0x0000000f104d7810 */ /* 0x000fe40007ffe88d */
[C---:B------:R-:W-:Y:S01]  /*2dd0*/  LOP3.LUT R3, R76.reuse, 0xfffffffe, RZ, 0xc0, !PT ;  /* 0xfffffffe4c037812 */ /* 0x040fe200078ec0ff */
[----:B------:R-:W-:Y:S01]  /*2de0*/  ULDC UR4, c[0x0][0x1ec] ;  /* 0x00007b0000047ab9 */ /* 0x000fe20000000800 */
[----:B------:R-:W-:Y:S01]  /*2df0*/  SHF.R.S32.HI R78, RZ, 0x1f, R77 ;  /* 0x0000001fff4e7819 */ /* 0x000fe2000001144d */
[----:B------:R-:W-:Y:S01]  /*2e00*/  UISETP.NE.AND UP0, UPT, URZ, UR4, UPT ;  /* 0x000000043f00728c */ /* 0x000fe2000bf05270 */
[----:B------:R-:W-:Y:S01]  /*2e10*/  LEA.HI.SX32 R214, R76, R141, 0x1f ;  /* 0x0000008d4cd67211 */ /* 0x000fe200078ffaff */
[----:B------:R-:W-:Y:S01]  /*2e20*/  IMAD.IADD R142, R22, 0x1, -R3 ;  /* 0x00000001168e7824 */ /* 0x000fe200078e0a03 */
[----:B------:R-:W-:-:S03]  /*2e30*/  LEA.HI R78, R78, R77, RZ, 0x4 ;  /* 0x0000004d4e4e7211 */ /* 0x000fc600078f20ff */
[----:B------:R-:W-:Y:S02]  /*2e40*/  PLOP3.LUT P2, PT, PT, PT, UP0, 0x80, 0x0 ;  /* 0x000000000000781c */ /* 0x000fe40003f4f008 */
[----:B------:R-:W-:-:S05]  /*2e50*/  LOP3.LUT R78, R78, 0xfffffff0, RZ, 0xc0, !PT ;  /* 0xfffffff04e4e7812 */ /* 0x000fca00078ec0ff */
[----:B------:R-:W-:Y:S01]  /*2e60*/  IMAD.IADD R140, R78, 0x1, R141 ;  /* 0x000000014e8c7824 */ /* 0x000fe200078e028d */
[----:B------:R3:W4:Y:S04]  /*2e70*/  LDS.64 R2, [R142.X8+0x20] ;  /* 0x000020008e027984 */ /* 0x0007280000008a00 */
[----:B------:R-:W-:Y:S01]  /*2e80*/  ISETP.GE.AND P0, PT, R214, R140, PT ;  /* 0x0000008cd600720c */ /* 0x000fe20003f06270 */
[----:B------:R3:W0:Y:S04]  /*2e90*/  LDS.64 R4, [R142.X8+0x30] ;  /* 0x000030008e047984 */ /* 0x0006280000008a00 */
[----:B0-----:R3:W0:Y:S04]  /*2ea0*/  LDS.64 R6, [R142.X8+0x40] ;  /* 0x000040008e067984 */ /* 0x0016280000008a00 */
[----:B------:R3:W2:Y:S04]  /*2eb0*/  LDS.64 R8, [R142.X8+0x50] ;  /* 0x000050008e087984 */ /* 0x0006a80000008a00 */
[----:B------:R3:W1:Y:S04]  /*2ec0*/  LDS.64 R10, [R142.X8+0x60] ;  /* 0x000060008e0a7984 */ /* 0x0006680000008a00 */
[----:B------:R3:W0:Y:S04]  /*2ed0*/  LDS.64 R12, [R142.X8+0x70] ;  /* 0x000070008e0c7984 */ /* 0x0006280000008a00 */
[----:B------:R3:W0:Y:S04]  /*2ee0*/  LDS.64 R14, [R142.X8+0x80] ;  /* 0x000080008e0e7984 */ /* 0x0006280000008a00 */
[----:B------:R3:W0:Y:S04]  /*2ef0*/  LDS.64 R20, [R142.X8+0x90] ;  /* 0x000090008e147984 */ /* 0x0006280000008a00 */
[----:B--2---:R3:W2:Y:S04]  /*2f00*/  LDS.64 R28, [R142.X8+0xa0] ;  /* 0x0000a0008e1c7984 */ /* 0x0046a80000008a00 */
[----:B------:R3:W0:Y:S04]  /*2f10*/  LDS.64 R30, [R142.X8+0xb0] ;  /* 0x0000b0008e1e7984 */ /* 0x0006280000008a00 */
[----:B------:R3:W0:Y:S04]  /*2f20*/  LDS.64 R32, [R142.X8+0xc0] ;  /* 0x0000c0008e207984 */ /* 0x0006280000008a00 */
[----:B------:R3:W0:Y:S04]  /*2f30*/  LDS.64 R34, [R142.X8+0xd0] ;  /* 0x0000d0008e227984 */ /* 0x0006280000008a00 */
[----:B-1----:R3:W1:Y:S04]  /*2f40*/  LDS.64 R36, [R142.X8+0xe0] ;  /* 0x0000e0008e247984 */ /* 0x0026680000008a00 */
[----:B------:R3:W0:Y:S04]  /*2f50*/  LDS.64 R38, [R142.X8+0xf0] ;  /* 0x0000f0008e267984 */ /* 0x0006280000008a00 */
        /* <DEDUP_REMOVED lines=17> */
[----:B------:R3:W0:Y:S01]  /*3070*/  LDS.64 R74, [R142.X8+0x210] ;  /* 0x000210008e4a7984 */ /* 0x0006220000008a00 */
[----:B------:R-:W-:Y:S05]  /*3080*/  @P2 BRA `(.L_x_196) ;  /* 0x0000020000002947 */ /* 0x000fea0003800000 */
[----:B-12-4-:R1:W2:Y:S04]  /*3090*/  LDS.64 R76, [R142.X8+0x220] ;  /* 0x000220008e4c7984 */ /* 0x0162a80000008a00 */
[----:B------:R1:W4:Y:S04]  /*30a0*/  LDS.64 R78, [R142.X8+0x230] ;  /* 0x000230008e4e7984 */ /* 0x0003280000008a00 */
[----:B------:R1:W3:Y:S04]  /*30b0*/  LDS.64 R80, [R142.X8+0x240] ;  /* 0x000240008e507984 */ /* 0x0002e80000008a00 */
        /* <DEDUP_REMOVED lines=28> */
[----:B------:R1:W0:Y:S02]  /*3280*/  LDS.64 R138, [R142.X8+0x410] ;  /* 0x000410008e8a7984 */ /* 0x0002240000008a00 */
.L_x_196:
[----:B-1234-:R-:W-:Y:S01]  /*3290*/  BSSY B0, `(.L_x_197) ;  /* 0x00004e4000007945 */ /* 0x01efe20003800000 */
[----:B------:R-:W-:-:S02]  /*32a0*/  IMAD R144, R143, c[0x0][0x1d0], R18 ;  /* 0x000074008f907a24 */ /* 0x000fc400078e0212 */
[----:B------:R-:W-:Y:S01]  /*32b0*/  IMAD.SHL.U32 R143, R142, 0x4, RZ ;  /* 0x000000048e8f7824 */ /* 0x000fe200078e00ff */
[----:B------:R-:W-:Y:S05]  /*32c0*/  @P0 BRA `(.L_x_198) ;  /* 0x00004e0000000947 */ /* 0x000fea0003800000 */
[----:B------:R-:W-:Y:S02]  /*32d0*/  IMAD R142, R144, 0xc0, RZ ;  /* 0x000000c0908e7824 */ /* 0x000fe400078e02ff */
[----:B------:R-:W-:Y:S02]  /*32e0*/  IMAD R144, R23, c[0x0][0x1d8], R18 ;  /* 0x0000760017907a24 */ /* 0x000fe400078e0212 */
[--C-:B------:R-:W-:Y:S02]  /*32f0*/  IMAD R212, R212, c[0x0][0x1d4], R143.reuse ;  /* 0x00007500d4d47a24 */ /* 0x100fe400078e028f */
[--C-:B------:R-:W-:Y:S02]  /*3300*/  IMAD R213, R142, c[0x0][0x1d4], R143.reuse ;  /* 0x000075008ed57a24 */ /* 0x100fe400078e028f */
[----:B------:R-:W-:Y:S01]  /*3310*/  IMAD R143, R144, 0xc0, R143 ;  /* 0x000000c0908f7824 */ /* 0x000fe200078e028f */
[----:B------:R-:W-:Y:S01]  /*3320*/  SHF.R.S32.HI R216, RZ, 0x1f, R212 ;  /* 0x0000001fffd87819 */ /* 0x000fe200000114d4 */
[----:B------:R-:W-:Y:S01]  /*3330*/  IMAD.MOV.U32 R217, RZ, RZ, c[0x0][0x1e8] ;  /* 0x00007a00ffd97624 */ /* 0x000fe200078e00ff */
[----:B------:R-:W-:Y:S01]  /*3340*/  SHF.R.S32.HI R219, RZ, 0x1f, R213 ;  /* 0x0000001fffdb7819 */ /* 0x000fe200000114d5 */
[----:B------:R-:W-:Y:S01]  /*3350*/  IMAD.MOV.U32 R215, RZ, RZ, 0xc0 ;  /* 0x000000c0ffd77424 */ /* 0x000fe200078e00ff */
[----:B------:R-:W-:Y:S01]  /*3360*/  IADD3 R218, R143, 0x8, RZ ;  /* 0x000000088fda7810 */ /* 0x000fe20007ffe0ff */
[----:B------:R-:W-:Y:S01]  /*3370*/  IMAD.MOV.U32 R144, RZ, RZ, 0x2 ;  /* 0x00000002ff907424 */ /* 0x000fe200078e00ff */
[----:B------:R-:W-:Y:S01]  /*3380*/  IADD3 R217, R217, c[0x0][0x210], RZ ;  /* 0x00008400d9d97a10 */ /* 0x000fe20007ffe0ff */
[----:B------:R-:W-:-:S02]  /*3390*/  IMAD R215, R215, c[0x0][0x1d4], RZ ;  /* 0x00007500d7d77a24 */ /* 0x000fc400078e02ff */
[----:B------:R-:W-:-:S04]  /*33a0*/  IMAD.WIDE R144, R143, R144, c[0x0][0x230] ;  /* 0x00008c008f907625 */ /* 0x000fc800078e0290 */
.L_x_330:
[----:B------:R-:W-:Y:S01]  /*33b0*/  ISETP.NE.U32.AND P0, PT, RZ, c[0x0][0x200], PT ;  /* 0x00008000ff007a0c */ /* 0x000fe20003f05070 */
[----:B------:R-:W-:-:S03]  /*33c0*/  IMAD R221, R27, c[0x0][0x1d4], RZ ;  /* 0x000075001bdd7a24 */ /* 0x000fc600078e02ff */
[----:B------:R-:W-:-:S13]  /*33d0*/  ISETP.NE.AND.EX P0, PT, RZ, c[0x0][0x204], PT, P0 ;  /* 0x00008100ff007a0c */ /* 0x000fda0003f05300 */
[----:B------:R-:W-:Y:S02]  /*33e0*/  @P0 SHF.R.S32.HI R146, RZ, 0x1f, R214 ;  /* 0x0000001fff920819 */ /* 0x000fe400000114d6 */
[--C-:B------:R-:W-:Y:S02]  /*33f0*/  @P0 SHF.R.S32.HI R147, RZ, 0x1f, R221.reuse ;  /* 0x0000001fff930819 */ /* 0x100fe400000114dd */
[----:B------:R-:W-:-:S04]  /*3400*/  @P0 IADD3 R150, P1, P3, R214, c[0x0][0x200], R221 ;  /* 0x00008000d6960a10 */ /* 0x000fc80007b3e0dd */
[----:B------:R-:W-:-:S05]  /*3410*/  @P0 IADD3.X R151, R146, c[0x0][0x204], R147, P1, P3 ;  /* 0x0000810092970a10 */ /* 0x000fca0000fe6493 */
[----:B------:R-:W2:Y:S01]  /*3420*/  @P0 LDG.E.U8 R150, [R150.64] ;  /* 0x0000002496960981 */ /* 0x000ea2000c1e1100 */
[----:B------:R-:W-:Y:S01]  /*3430*/  IABS R223, c[0x0][0x1d4] ;  /* 0x0000750000df7a13 */ /* 0x000fe20000000000 */
[----:B------:R-:W-:Y:S01]  /*3440*/  BSSY B1, `(.L_x_199) ;  /* 0x000003b000017945 */ /* 0x000fe20003800000 */
[----:B------:R-:W-:Y:S02]  /*3450*/  IABS R220, R214 ;  /* 0x000000d600dc7213 */ /* 0x000fe40000000000 */
[----:B------:R-:W1:Y:S01]  /*3460*/  I2F.RP R224, R223 ;  /* 0x000000df00e07306 */ /* 0x000e620000209400 */
[----:B------:R-:W-:Y:S02]  /*3470*/  ISETP.GE.AND P3, PT, R214, RZ, PT ;  /* 0x000000ffd600720c */ /* 0x000fe40003f66270 */
[----:B------:R-:W-:-:S05]  /*3480*/  ISETP.NE.AND P4, PT, RZ, c[0x0][0x1d4], PT ;  /* 0x00007500ff007a0c */ /* 0x000fca0003f85270 */
[----:B-1----:R-:W1:Y:S02]  /*3490*/  MUFU.RCP R224, R224 ;  /* 0x000000e000e07308 */ /* 0x002e640000001000 */
[----:B-1----:R-:W-:-:S06]  /*34a0*/  IADD3 R225, R224, 0xffffffe, RZ ;  /* 0x0ffffffee0e17810 */ /* 0x002fcc0007ffe0ff */
[----:B------:R-:W1:Y:S02]  /*34b0*/  F2I.FTZ.U32.TRUNC.NTZ R147, R225 ;  /* 0x000000e100937305 */ /* 0x000e64000021f000 */
[----:B-1----:R-:W-:-:S04]  /*34c0*/  IMAD.MOV R146, RZ, RZ, -R147 ;  /* 0x000000ffff927224 */ /* 0x002fc800078e0a93 */
[----:B------:R-:W-:Y:S02]  /*34d0*/  IMAD R227, R146, R223, RZ ;  /* 0x000000df92e37224 */ /* 0x000fe400078e02ff */
[----:B------:R-:W-:-:S04]  /*34e0*/  IMAD.MOV.U32 R146, RZ, RZ, RZ ;  /* 0x000000ffff927224 */ /* 0x000fc800078e00ff */
[----:B------:R-:W-:-:S06]  /*34f0*/  IMAD.HI.U32 R227, R147, R227, R146 ;  /* 0x000000e393e37227 */ /* 0x000fcc00078e0092 */
[----:B------:R-:W-:-:S04]  /*3500*/  IMAD.HI.U32 R146, R227, R220, RZ ;  /* 0x000000dce3927227 */ /* 0x000fc800078e00ff */
[----:B------:R-:W-:-:S04]  /*3510*/  IMAD.MOV R147, RZ, RZ, -R146 ;  /* 0x000000ffff937224 */ /* 0x000fc800078e0a92 */
[----:B------:R-:W-:-:S05]  /*3520*/  IMAD R220, R223, R147, R220 ;  /* 0x00000093dfdc7224 */ /* 0x000fca00078e02dc */
[----:B------:R-:W-:-:S13]  /*3530*/  ISETP.GT.U32.AND P1, PT, R223, R220, PT ;  /* 0x000000dcdf00720c */ /* 0x000fda0003f24070 */
[----:B------:R-:W-:-:S05]  /*3540*/  @!P1 IMAD.IADD R220, R220, 0x1, -R223 ;  /* 0x00000001dcdc9824 */ /* 0x000fca00078e0adf */
[----:B------:R-:W-:-:S13]  /*3550*/  ISETP.GT.U32.AND P1, PT, R223, R220, PT ;  /* 0x000000dcdf00720c */ /* 0x000fda0003f24070 */
[----:B------:R-:W-:-:S04]  /*3560*/  @!P1 IMAD.IADD R220, R220, 0x1, -R223 ;  /* 0x00000001dcdc9824 */ /* 0x000fc800078e0adf */
[----:B------:R-:W-:Y:S01]  /*3570*/  @!P3 IMAD.MOV R220, RZ, RZ, -R220 ;  /* 0x000000ffffdcb224 */ /* 0x000fe200078e0adc */
[----:B------:R-:W-:-:S04]  /*3580*/  @!P4 LOP3.LUT R220, RZ, c[0x0][0x1d4], RZ, 0x33, !PT ;  /* 0x00007500ffdcca12 */ /* 0x000fc800078e33ff */
[----:B------:R-:W-:Y:S02]  /*3590*/  SHF.R.S32.HI R146, RZ, 0x1f, R220 ;  /* 0x0000001fff927819 */ /* 0x000fe400000114dc */
[----:B------:R-:W-:Y:S02]  /*35a0*/  IADD3 R147, P1, R220, R221, RZ ;  /* 0x000000dddc937210 */ /* 0x000fe40007f3e0ff */
[----:B--2---:R-:W-:Y:S02]  /*35b0*/  ISETP.NE.AND P0, PT, R150, RZ, P0 ;  /* 0x000000ff9600720c */ /* 0x004fe40000705270 */
[----:B------:R-:W-:Y:S02]  /*35c0*/  LEA.HI.X.SX32 R150, R221, R146, 0x1, P1 ;  /* 0x00000092dd967211 */ /* 0x000fe400008f0eff */
[----:B------:R-:W-:Y:S02]  /*35d0*/  ISETP.GE.AND P1, PT, R214, R16, PT ;  /* 0x00000010d600720c */ /* 0x000fe40003f26270 */
[----:B------:R-:W-:-:S04]  /*35e0*/  LEA R146, P3, R147, c[0x0][0x1a8], 0x2 ;  /* 0x00006a0093927a11 */ /* 0x000fc800078610ff */
[----:B------:R-:W-:-:S07]  /*35f0*/  LEA.HI.X R147, R147, c[0x0][0x1ac], R150, 0x2, P3 ;  /* 0x00006b0093937a11 */ /* 0x000fce00018f1496 */
[----:B------:R-:W-:Y:S05]  /*3600*/  @P1 BRA `(.L_x_200) ;  /* 0x000001e000001947 */ /* 0x000fea0003800000 */
[----:B------:R-:W-:Y:S01]  /*3610*/  IMAD.SHL.U32 R223, R220, 0x8, RZ ;  /* 0x00000008dcdf7824 */ /* 0x000fe200078e00ff */
[----:B------:R-:W-:Y:S01]  /*3620*/  BSSY B2, `(.L_x_201) ;  /* 0x000000d000027945 */ /* 0x000fe20003800000 */
[----:B------:R-:W-:-:S03]  /*3630*/  CS2R R148, SRZ ;  /* 0x0000000000947805 */ /* 0x000fc6000001ff00 */
[----:B------:R-:W-:-:S13]  /*3640*/  ISETP.GE.AND P3, PT, R223, R215, PT ;  /* 0x000000d7df00720c */ /* 0x000fda0003f66270 */
[----:B------:R-:W-:Y:S05]  /*3650*/  @P3 BRA `(.L_x_202) ;  /* 0x0000009000003947 */ /* 0x000fea0003800000 */
[----:B------:R-:W2:Y:S02]  /*3660*/  LDG.E R148, [R146.64] ;  /* 0x0000002492947981 */ /* 0x000ea4000c1e1900 */
[----:B--2---:R-:W-:-:S04]  /*3670*/  IMAD R148, R148, c[0x0][0x1d8], RZ ;  /* 0x0000760094947a24 */ /* 0x004fc800078e02ff */
[----:B------:R-:W-:-:S04]  /*3680*/  IMAD R148, R148, 0xc0, RZ ;  /* 0x000000c094947824 */ /* 0x000fc800078e02ff */
[----:B------:R-:W-:-:S05]  /*3690*/  IMAD R148, R148, c[0x0][0x1d4], R223 ;  /* 0x0000750094947a24 */ /* 0x000fca00078e02df */
[----:B------:R-:W-:-:S04]  /*36a0*/  IADD3 R149, P2, R213, R148, RZ ;  /* 0x00000094d5957210 */ /* 0x000fc80007f5e0ff */
[----:B------:R-:W-:Y:S02]  /*36b0*/  LEA.HI.X.SX32 R150, R148, R219, 0x1, P2 ;  /* 0x000000db94967211 */ /* 0x000fe400010f0eff */
[----:B------:R-:W-:-:S04]  /*36c0*/  LEA R148, P2, R149, c[0x0][0x198], 0x1 ;  /* 0x0000660095947a11 */ /* 0x000fc800078408ff */
[----:B------:R-:W-:-:S06]  /*36d0*/  LEA.HI.X R149, R149, c[0x0][0x19c], R150, 0x1, P2 ;  /* 0x0000670095957a11 */ /* 0x000fcc00010f0c96 */
[----:B------:R-:W5:Y:S03]  /*36e0*/  LDG.E.64 R148, [R148.64] ;  /* 0x0000002494947981 */ /* 0x000f66000c1e1b00 */
.L_x_202:
[----:B------:R-:W-:Y:S05]  /*36f0*/  BSYNC B2 ;  /* 0x0000000000027941 */ /* 0x000fea0003800000 */
.L_x_201:
[----:B------:R-:W-:Y:S02]  /*3700*/  ULDC UR4, c[0x0][0x1ec] ;  /* 0x00007b0000047ab9 */ /* 0x000fe40000000800 */
[----:B------:R-:W-:-:S06]  /*3710*/  UISETP.NE.AND UP0, UPT, URZ, UR4, UPT ;  /* 0x000000043f00728c */ /* 0x000fcc000bf05270 */
[----:B------:R-:W-:-:S13]  /*3720*/  PLOP3.LUT P2, PT, PT, PT, UP0, 0x80, 0x0 ;  /* 0x000000000000781c */ /* 0x000fda0003f4f008 */
[----:B------:R-:W-:Y:S05]  /*3730*/  @P2 BRA `(.L_x_200) ;  /* 0x000000b000002947 */ /* 0x000fea0003800000 */
[----:B------:R-:W-:-:S13]  /*3740*/  ISETP.NE.AND P5, PT, R222, RZ, PT ;  /* 0x000000ffde00720c */ /* 0x000fda0003fa5270 */
[----:B------:R-:W2:Y:S01]  /*3750*/  @P5 LDG.E.64 R150, [R144.64] ;  /* 0x0000002490965981 */ /* 0x000ea2000c1e1b00 */
[----:B-----5:R-:W-:Y:S01]  /*3760*/  HFMA2.MMA R148, R148, 1, 1, R76 ;  /* 0x3c003c0094947835 */ /* 0x020fe2000000004c */
[----:B------:R-:W-:Y:S01]  /*3770*/  @!P3 IADD3 R221, P4, R212, R223, RZ ;  /* 0x000000dfd4ddb210 */ /* 0x000fe20007f9e0ff */
[----:B------:R-:W-:-:S03]  /*3780*/  HADD2 R149, R149, R77 ;  /* 0x0000004d95957230 */ /* 0x000fc60000000000 */
[----:B------:R-:W-:Y:S02]  /*3790*/  @!P3 LEA.HI.X.SX32 R226, R223, R216, 0x1, P4 ;  /* 0x000000d8dfe2b211 */ /* 0x000fe400020f0eff */
[----:B------:R-:W-:-:S04]  /*37a0*/  @!P3 LEA R224, P4, R221, c[0x0][0x198], 0x1 ;  /* 0x00006600dde0ba11 */ /* 0x000fc800078808ff */
[----:B------:R-:W-:Y:S01]  /*37b0*/  @!P3 LEA.HI.X R225, R221, c[0x0][0x19c], R226, 0x1, P4 ;  /* 0x00006700dde1ba11 */ /* 0x000fe200020f0ce2 */
[----:B--2---:R-:W-:Y:S01]  /*37c0*/  @P5 HFMA2.MMA R149, R149, R151, -RZ ;  /* 0x0000009795955235 */ /* 0x004fe200001000ff */
[----:B------:R-:W-:-:S06]  /*37d0*/  @P5 HMUL2 R148, R148, R150 ;  /* 0x0000009694945232 */ /* 0x000fcc0000000000 */
[----:B------:R1:W-:Y:S04]  /*37e0*/  @!P3 STG.E.64 [R224.64], R148 ;  /* 0x00000094e000b986 */ /* 0x0003e8000c101b24 */
.L_x_200:
[----:B------:R-:W-:Y:S05]  /*37f0*/  BSYNC B1 ;  /* 0x0000000000017941 */ /* 0x000fea0003800000 */
.L_x_199:
[----:B------:R-:W-:Y:S01]  /*3800*/  IMAD.MOV.U32 R151, RZ, RZ, 0x2 ;  /* 0x00000002ff977424 */ /* 0x000fe200078e00ff */
[----:B------:R-:W-:Y:S03]  /*3810*/  BSSY B1, `(.L_x_203) ;  /* 0x0000022000017945 */ /* 0x000fe60003800000 */
[----:B------:R-:W-:Y:S01]  /*3820*/  IMAD.WIDE R150, R218, R151, c[0x0][0x230] ;  /* 0x00008c00da967625 */ /* 0x000fe200078e0297 */
[----:B------:R-:W-:Y:S05]  /*3830*/  @P1 BRA `(.L_x_204) ;  /* 0x000001f000001947 */ /* 0x000fea0003800000 */
[----:B------:R-:W-:Y:S01]  /*3840*/  IADD3 R152, R220, c[0x0][0x1d4], RZ ;  /* 0x00007500dc987a10 */ /* 0x000fe20007ffe0ff */
[----:B------:R-:W-:Y:S04]  /*3850*/  BSSY B2, `(.L_x_205) ;  /* 0x000000e000027945 */ /* 0x000fe80003800000 */
[----:B------:R-:W-:-:S02]  /*3860*/  IMAD.SHL.U32 R223, R152, 0x8, RZ ;  /* 0x0000000898df7824 */ /* 0x000fc400078e00ff */
        /* <DEDUP_REMOVED lines=8> */
[----:B-1----:R-:W-:Y:S02]  /*38f0*/  LEA.HI.X.SX32 R224, R152, R219, 0x1, P2 ;  /* 0x000000db98e07211 */ /* 0x002fe400010f0eff */
[----:B------:R-:W-:-:S04]  /*3900*/  LEA R152, P2, R153, c[0x0][0x198], 0x1 ;  /* 0x0000660099987a11 */ /* 0x000fc800078408ff */
[----:B------:R-:W-:-:S06]  /*3910*/  LEA.HI.X R153, R153, c[0x0][0x19c], R224, 0x1, P2 ;  /* 0x0000670099997a11 */ /* 0x000fcc00010f0ce0 */
[----:B------:R-:W5:Y:S03]  /*3920*/  LDG.E.64 R152, [R152.64] ;  /* 0x0000002498987981 */ /* 0x000f66000c1e1b00 */
.L_x_206:
[----:B------:R-:W-:Y:S05]  /*3930*/  BSYNC B2 ;  /* 0x0000000000027941 */ /* 0x000fea0003800000 */
.L_x_205:
[----:B------:R-:W-:Y:S02]  /*3940*/  ULDC UR4, c[0x0][0x1ec] ;  /* 0x00007b0000047ab9 */ /* 0x000fe40000000800 */
[----:B------:R-:W-:-:S06]  /*3950*/  UISETP.NE.AND UP0, UPT, URZ, UR4, UPT ;  /* 0x000000043f00728c */ /* 0x000fcc000bf05270 */
[----:B------:R-:W-:-:S13]  /*3960*/  PLOP3.LUT P2, PT, PT, PT, UP0, 0x80, 0x0 ;  /* 0x000000000000781c */ /* 0x000fda0003f4f008 */
[----:B------:R-:W-:Y:S05]  /*3970*/  @P2 BRA `(.L_x_204) ;  /* 0x000000b000002947 */ /* 0x000fea0003800000 */
[----:B------:R-:W-:-:S13]  /*3980*/  ISETP.NE.AND P5, PT, R222, RZ, PT ;  /* 0x000000ffde00720c */ /* 0x000fda0003fa5270 */
[----:B-1----:R-:W2:Y:S01]  /*3990*/  @P5 LDG.E.64 R224, [R150.64] ;  /* 0x0000002496e05981 */ /* 0x002ea2000c1e1b00 */
[----:B------:R-:W-:Y:S01]  /*39a0*/  @!P3 IADD3 R221, P4, R212, R223, RZ ;  /* 0x000000dfd4ddb210 */ /* 0x000fe20007f9e0ff */
[----:B-----5:R-:W-:Y:S01]  /*39b0*/  HFMA2.MMA R153, R153, 1, 1, R79 ;  /* 0x3c003c0099997835 */ /* 0x020fe2000000004f */
[----:B------:R-:W-:Y:S02]  /*39c0*/  HADD2 R152, R152, R78 ;  /* 0x0000004e98987230 */ /* 0x000fe40000000000 */
[----:B------:R-:W-:Y:S02]  /*39d0*/  @!P3 LEA.HI.X.SX32 R228, R223, R216, 0x1, P4 ;  /* 0x000000d8dfe4b211 */ /* 0x000fe400020f0eff */
[----:B------:R-:W-:-:S04]  /*39e0*/  @!P3 LEA R226, P4, R221, c[0x0][0x198], 0x1 ;  /* 0x00006600dde2ba11 */ /* 0x000fc800078808ff */
[----:B------:R-:W-:Y:S01]  /*39f0*/  @!P3 LEA.HI.X R227, R221, c[0x0][0x19c], R228, 0x1, P4 ;  /* 0x00006700dde3ba11 */ /* 0x000fe200020f0ce4 */
[----:B--2---:R-:W-:Y:S01]  /*3a00*/  @P5 HFMA2.MMA R153, R153, R225, -RZ ;  /* 0x000000e199995235 */ /* 0x004fe200001000ff */
[----:B------:R-:W-:-:S06]  /*3a10*/  @P5 HMUL2 R152, R152, R224 ;  /* 0x000000e098985232 */ /* 0x000fcc0000000000 */
[----:B------:R1:W-:Y:S04]  /*3a20*/  @!P3 STG.E.64 [R226.64], R152 ;  /* 0x00000098e200b986 */ /* 0x0003e8000c101b24 */
.L_x_204:
[----:B------:R-:W-:Y:S05]  /*3a30*/  BSYNC B1 ;  /* 0x0000000000017941 */ /* 0x000fea0003800000 */
.L_x_203:
[----:B------:R-:W-:Y:S01]  /*3a40*/  BSSY B1, `(.L_x_207) ;  /* 0x0000022000017945 */ /* 0x000fe20003800000 */
[----:B------:R-:W-:Y:S05]  /*3a50*/  @P1 BRA `(.L_x_208) ;  /* 0x0000020000001947 */ /* 0x000fea0003800000 */
[----:B------:R-:W-:Y:S01]  /*3a60*/  IMAD.MOV.U32 R155, RZ, RZ, c[0x0][0x1d4] ;  /* 0x00007500ff9b7624 */ /* 0x000fe200078e00ff */
[----:B------:R-:W-:Y:S03]  /*3a70*/  BSSY B2, `(.L_x_209) ;  /* 0x000000f000027945 */ /* 0x000fe60003800000 */
[----:B------:R-:W-:-:S04]  /*3a80*/  IMAD R154, R155, 0x2, R220 ;  /* 0x000000029b9a7824 */ /* 0x000fc800078e02dc */
[----:B------:R-:W-:Y:S02]  /*3a90*/  IMAD.SHL.U32 R223, R154, 0x8, RZ ;  /* 0x000000089adf7824 */ /* 0x000fe400078e00ff */
        /* <DEDUP_REMOVED lines=12> */
.L_x_210:
[----:B------:R-:W-:Y:S05]  /*3b60*/  BSYNC B2 ;  /* 0x0000000000027941 */ /* 0x000fea0003800000 */
.L_x_209:
[----:B------:R-:W-:Y:S02]  /*3b70*/  ULDC UR4, c[0x0][0x1ec] ;  /* 0x00007b0000047ab9 */ /* 0x000fe40000000800 */
[----:B------:R-:W-:-:S06]  /*3b80*/  UISETP.NE.AND UP0, UPT, URZ, UR4, UPT ;  /* 0x000000043f00728c */ /* 0x000fcc000bf05270 */
[----:B------:R-:W-:-:S13]  /*3b90*/  PLOP3.LUT P2, PT, PT, PT, UP0, 0x80, 0x0 ;  /* 0x000000000000781c */ /* 0x000fda0003f4f008 */
[----:B------:R-:W-:Y:S05]  /*3ba0*/  @P2 BRA `(.L_x_208) ;  /* 0x000000b000002947 */ /* 0x000fea0003800000 */
[----:B------:R-:W-:-:S13]  /*3bb0*/  ISETP.NE.AND P5, PT, R222, RZ, PT ;  /* 0x000000ffde00720c */ /* 0x000fda0003fa5270 */
[----:B-1----:R-:W2:Y:S01]  /*3bc0*/  @P5 LDG.E.64 R224, [R150.64+0x10] ;  /* 0x0000102496e05981 */ /* 0x002ea2000c1e1b00 */
        /* <DEDUP_REMOVED lines=9> */
.L_x_208:
[----:B------:R-:W-:Y:S05]  /*3c60*/  BSYNC B1 ;  /* 0x0000000000017941 */ /* 0x000fea0003800000 */
.L_x_207:
[----:B------:R-:W-:Y:S01]  /*3c70*/  BSSY B1, `(.L_x_211) ;  /* 0x0000022000017945 */ /* 0x000fe20003800000 */
[----:B------:R-:W-:Y:S05]  /*3c80*/  @P1 BRA `(.L_x_212) ;  /* 0x0000020000001947 */ /* 0x000fea0003800000 */
[----:B------:R-:W-:Y:S01]  /*3c90*/  IMAD.MOV.U32 R157, RZ, RZ, 0x3 ;  /* 0x00000003ff9d7424 */ /* 0x000fe200078e00ff */
[----:B------:R-:W-:Y:S03]  /*3ca0*/  BSSY B2, `(.L_x_213) ;  /* 0x000000f000027945 */ /* 0x000fe60003800000 */
[----:B------:R-:W-:-:S04]  /*3cb0*/  IMAD R156, R157, c[0x0][0x1d4], R220 ;  /* 0x000075009d9c7a24 */ /* 0x000fc800078e02dc */
        /* <DEDUP_REMOVED lines=13> */
.L_x_214:
[----:B------:R-:W-:Y:S05]  /*3d90*/  BSYNC B2 ;  /* 0x0000000000027941 */ /* 0x000fea0003800000 */
.L_x_213:
[----:B------:R-:W-:Y:S02]  /*3da0*/  ULDC UR4, c[0x0][0x1ec] ;  /* 0x00007b0000047ab9 */ /* 0x000fe40000000800 */
[----:B------:R-:W-:-:S06]  /*3db0*/  UISETP.NE.AND UP0, UPT, URZ, UR4, UPT ;  /* 0x000000043f00728c */ /* 0x000fcc000bf05270 */
[----:B------:R-:W-:-:S13]  /*3dc0*/  PLOP3.LUT P2, PT, PT, PT, UP0, 0x80, 0x0 ;  /* 0x000000000000781c */ /* 0x000fda0003f4f008 */
[----:B------:R-:W-:Y:S05]  /*3dd0*/  @P2 BRA `(.L_x_212) ;  /* 0x000000b000002947 */ /* 0x000fea0003800000 */
[----:B------:R-:W-:-:S13]  /*3de0*/  ISETP.NE.AND P5, PT, R222, RZ, PT ;  /* 0x000000ffde00720c */ /* 0x000fda0003fa5270 */
[----:B-1----:R-:W2:Y:S01]  /*3df0*/  @P5 LDG.E.64 R224, [R150.64+0x20] ;  /* 0x0000202496e05981 */ /* 0x002ea2000c1e1b00 */
[----:B------:R-:W-:Y:S01]  /*3e00*/  @!P3 IADD3 R221, P4, R212, R223, RZ ;  /* 0x000000dfd4ddb210 */ /* 0x000fe20007f9e0ff */
[----:B0----5:R-:W-:Y:S01]  /*3e10*/  HFMA2.MMA R157, R157, 1, 1, R83 ;  /* 0x3c003c009d9d7835 */ /* 0x021fe20000000053 */
[----:B------:R-:W-:Y:S02]  /*3e20*/  HADD2 R156, R156, R82 ;  /* 0x000000529c9c7230 */ /* 0x000fe40000000000 */
[----:B------:R-:W-:Y:S02]  /*3e30*/  @!P3 LEA.HI.X.SX32 R228, R223, R216, 0x1, P4 ;  /* 0x000000d8dfe4b211 */ /* 0x000fe400020f0eff */
[----:B------:R-:W-:-:S04]  /*3e40*/  @!P3 LEA R226, P4, R221, c[0x0][0x198], 0x1 ;  /* 0x00006600dde2ba11 */ /* 0x000fc800078808ff */
[----:B------:R-:W-:Y:S01]  /*3e50*/  @!P3 LEA.HI.X R227, R221, c[0x0][0x19c], R228, 0x1, P4 ;  /* 0x00006700dde3ba11 */ /* 0x000fe200020f0ce4 */
[----:B--2---:R-:W-:Y:S01]  /*3e60*/  @P5 HFMA2.MMA R157, R157, R225, -RZ ;  /* 0x000000e19d9d5235 */ /* 0x004fe200001000ff */
[----:B------:R-:W-:-:S06]  /*3e70*/  @P5 HMUL2 R156, R156, R224 ;  /* 0x000000e09c9c5232 */ /* 0x000fcc0000000000 */
[----:B------:R0:W-:Y:S04]  /*3e80*/  @!P3 STG.E.64 [R226.64], R156 ;  /* 0x0000009ce200b986 */ /* 0x0001e8000c101b24 */
.L_x_212:
[----:B------:R-:W-:Y:S05]  /*3e90*/  BSYNC B1 ;  /* 0x0000000000017941 */ /* 0x000fea0003800000 */
.L_x_211:
[----:B------:R-:W-:Y:S01]  /*3ea0*/  BSSY B1, `(.L_x_215) ;  /* 0x0000022000017945 */ /* 0x000fe20003800000 */
[----:B------:R-:W-:Y:S01]  /*3eb0*/  IMAD.MOV.U32 R221, RZ, RZ, c[0x0][0x1d4] ;  /* 0x00007500ffdd7624 */ /* 0x000fe200078e00ff */
[----:B------:R-:W-:Y:S05]  /*3ec0*/  @P1 BRA `(.L_x_216) ;  /* 0x000001f000001947 */ /* 0x000fea0003800000 */
[----:B------:R-:W-:Y:S01]  /*3ed0*/  IMAD R158, R221, 0x4, R220 ;  /* 0x00000004dd9e7824 */ /* 0x000fe200078e02dc */
[----:B------:R-:W-:Y:S03]  /*3ee0*/  BSSY B2, `(.L_x_217) ;  /* 0x000000e000027945 */ /* 0x000fe60003800000 */
[----:B01----:R-:W-:Y:S02]  /*3ef0*/  IMAD.SHL.U32 R227, R158, 0x8, RZ ;  /* 0x000000089ee37824 */ /* 0x003fe400078e00ff */
        /* <DEDUP_REMOVED lines=12> */
.L_x_218:
[----:B------:R-:W-:Y:S05]  /*3fc0*/  BSYNC B2 ;  /* 0x0000000000027941 */ /* 0x000fea0003800000 */
.L_x_217:
[----:B------:R-:W-:Y:S02]  /*3fd0*/  ULDC UR4, c[0x0][0x1ec] ;  /* 0x00007b0000047ab9 */ /* 0x000fe40000000800 */
[----:B------:R-:W-:-:S06]  /*3fe0*/  UISETP.NE.AND UP0, UPT, URZ, UR4, UPT ;  /* 0x000000043f00728c */ /* 0x000fcc000bf05270 */
[----:B------:R-:W-:-:S13]  /*3ff0*/  PLOP3.LUT P2, PT, PT, PT, UP0, 0x80, 0x0 ;  /* 0x000000000000781c */ /* 0x000fda0003f4f008 */
[----:B------:R-:W-:Y:S05]  /*4000*/  @P2 BRA `(.L_x_216) ;  /* 0x000000b000002947 */ /* 0x000fea0003800000 */
[----:B------:R-:W-:-:S13]  /*4010*/  ISETP.NE.AND P5, PT, R222, RZ, PT ;  /* 0x000000ffde00720c */ /* 0x000fda0003fa5270 */
[----:B------:R-:W2:Y:S01]  /*4020*/  @P5 LDG.E.64 R224, [R150.64+0x30] ;  /* 0x0000302496e05981 */ /* 0x000ea2000c1e1b00 */
        /* <DEDUP_REMOVED lines=9> */
.L_x_216:
[----:B------:R-:W-:Y:S05]  /*40c0*/  BSYNC B1 ;  /* 0x0000000000017941 */ /* 0x000fea0003800000 */
.L_x_215:
[----:B------:R-:W-:Y:S01]  /*40d0*/  BSSY B1, `(.L_x_219) ;  /* 0x0000021000017945 */ /* 0x000fe20003800000 */
        /* <DEDUP_REMOVED lines=16> */
.L_x_222:
[----:B------:R-:W-:Y:S05]  /*41e0*/  BSYNC B2 ;  /* 0x0000000000027941 */ /* 0x000fea0003800000 */
.L_x_221:
        /* <DEDUP_REMOVED lines=15> */
.L_x_220:
[----:B------:R-:W-:Y:S05]  /*42e0*/  BSYNC B1 ;  /* 0x0000000000017941 */ /* 0x000fea0003800000 */
.L_x_219:
        /* <DEDUP_REMOVED lines=17> */
.L_x_226:
[----:B------:R-:W-:Y:S05]  /*4400*/  BSYNC B2 ;  /* 0x0000000000027941 */ /* 0x000fea0003800000 */
.L_x_225:
        /* <DEDUP_REMOVED lines=15> */
.L_x_224:
[----:B------:R-:W-:Y:S05]  /*4500*/  BSYNC B1 ;  /* 0x0000000000017941 */ /* 0x000fea0003800000 */
.L_x_223:
        /* <DEDUP_REMOVED lines=17> */
.L_x_230:
[----:B------:R-:W-:Y:S05]  /*4620*/  BSYNC B2 ;  /* 0x0000000000027941 */ /* 0x000fea0003800000 */
.L_x_229:
        /* <DEDUP_REMOVED lines=15> */
.L_x_228:
[----:B------:R-:W-:Y:S05]  /*4720*/  BSYNC B1 ;  /* 0x0000000000017941 */ /* 0x000fea0003800000 */
.L_x_227:
        /* <DEDUP_REMOVED lines=17> */
.L_x_234:
[----:B------:R-:W-:Y:S05]  /*4840*/  BSYNC B2 ;  /* 0x0000000000027941 */ /* 0x000fea0003800000 */
.L_x_233:
        /* <DEDUP_REMOVED lines=15> */
.L_x_232:
[----:B------:R-:W-:Y:S05]  /*4940*/  BSYNC B1 ;  /* 0x0000000000017941 */ /* 0x000fea0003800000 */
.L_x_231:
        /* <DEDUP_REMOVED lines=17> */
.L_x_238:
[----:B------:R-:W-:Y:S05]  /*4a60*/  BSYNC B2 ;  /* 0x0000000000027941 */ /* 0x000fea0003800000 */
.L_x_237:
        /* <DEDUP_REMOVED lines=15> */
.L_x_236:
[----:B------:R-:W-:Y:S05]  /*4b60*/  BSYNC B1 ;  /* 0x0000000000017941 */ /* 0x000fea0003800000 */
.L_x_235:
        /* <DEDUP_REMOVED lines=17> */
.L_x_242:
[----:B------:R-:W-:Y:S05]  /*4c80*/  BSYNC B2 ;  /* 0x0000000000027941 */ /* 0x000fea0003800000 */
.L_x_241:
        /* <DEDUP_REMOVED lines=15> */
.L_x_240:
[----:B------:R-:W-:Y:S05]  /*4d80*/  BSYNC B1 ;  /* 0x0000000000017941 */ /* 0x000fea0003800000 */
.L_x_239:
        /* <DEDUP_REMOVED lines=17> */
.L_x_246:
[----:B------:R-:W-:Y:S05]  /*4ea0*/  BSYNC B2 ;  /* 0x0000000000027941 */ /* 0x000fea0003800000 */
.L_x_245:
        /* <DEDUP_REMOVED lines=15> */
.L_x_244:
[----:B------:R-:W-:Y:S05]  /*4fa0*/  BSYNC B1 ;  /* 0x0000000000017941 */ /* 0x000fea0003800000 */
.L_x_243:
        /* <DEDUP_REMOVED lines=17> */
.L_x_250:
[----:B------:R-:W-:Y:S05]  /*50c0*/  BSYNC B2 ;  /* 0x0000000000027941 */ /* 0x000fea0003800000 */
.L_x_249:
        /* <DEDUP_REMOVED lines=15> */
.L_x_248:
[----:B------:R-:W-:Y:S05]  /*51c0*/  BSYNC B1 ;  /* 0x0000000000017941 */ /* 0x000fea0003800000 */
.L_x_247:
        /* <DEDUP_REMOVED lines=17> */
.L_x_254:
[----:B------:R-:W-:Y:S05]  /*52e0*/  BSYNC B2 ;  /* 0x0000000000027941 */ /* 0x000fea0003800000 */
.L_x_253:
        /* <DEDUP_REMOVED lines=15> */
.L_x_252:
[----:B------:R-:W-:Y:S05]  /*53e0*/  BSYNC B1 ;  /* 0x0000000000017941 */ /* 0x000fea0003800000 */
.L_x_251:
        /* <DEDUP_REMOVED lines=17> */
.L_x_258:
[----:B------:R-:W-:Y:S05]  /*5500*/  BSYNC B2 ;  /* 0x0000000000027941 */ /* 0x000fea0003800000 */
.L_x_257:
        /* <DEDUP_REMOVED lines=15> */
.L_x_256:
[----:B------:R-:W-:Y:S05]  /*5600*/  BSYNC B1 ;  /* 0x0000000000017941 */ /* 0x000fea0003800000 */
.L_x_255:
        /* <DEDUP_REMOVED lines=17> */
.L_x_262:
[----:B------:R-:W-:Y:S05]  /*5720*/  BSYNC B2 ;  /* 0x0000000000027941 */ /* 0x000fea0003800000 */
.L_x_261:
        /* <DEDUP_REMOVED lines=15> */
.L_x_260:
[----:B------:R-:W-:Y:S05]  /*5820*/  BSYNC B1 ;  /* 0x0000000000017941 */ /* 0x000fea0003800000 */
.L_x_259:
        /* <DEDUP_REMOVED lines=17> */
.L_x_266:
[----:B------:R-:W-:Y:S05]  /*5940*/  BSYNC B2 ;  /* 0x0000000000027941 */ /* 0x000fea0003800000 */
.L_x_265:
        /* <DEDUP_REMOVED lines=15> */
.L_x_264:
[----:B------:R-:W-:Y:S05]  /*5a40*/  BSYNC B1 ;  /* 0x0000000000017941 */ /* 0x000fea0003800000 */
.L_x_263:
        /* <DEDUP_REMOVED lines=17> */
.L_x_270:
[----:B------:R-:W-:Y:S05]  /*5b60*/  BSYNC B2 ;  /* 0x0000000000027941 */ /* 0x000fea0003800000 */
.L_x_269:
        /* <DEDUP_REMOVED lines=15> */
.L_x_268:
[----:B------:R-:W-:Y:S05]  /*5c60*/  BSYNC B1 ;  /* 0x0000000000017941 */ /* 0x000fea0003800000 */
.L_x_267:
        /* <DEDUP_REMOVED lines=17> */
.L_x_274:
[----:B------:R-:W-:Y:S05]  /*5d80*/  BSYNC B2 ;  /* 0x0000000000027941 */ /* 0x000fea0003800000 */
.L_x_273:
        /* <DEDUP_REMOVED lines=15> */
.L_x_272:
[----:B------:R-:W-:Y:S05]  /*5e80*/  BSYNC B1 ;  /* 0x0000000000017941 */ /* 0x000fea0003800000 */
.L_x_271:
        /* <DEDUP_REMOVED lines=17> */
.L_x_278:
[----:B------:R-:W-:Y:S05]  /*5fa0*/  BSYNC B2 ;  /* 0x0000000000027941 */ /* 0x000fea0003800000 */
.L_x_277:
        /* <DEDUP_REMOVED lines=15> */
.L_x_276:
[----:B------:R-:W-:Y:S05]  /*60a0*/  BSYNC B1 ;  /* 0x0000000000017941 */ /* 0x000fea0003800000 */
.L_x_275:
        /* <DEDUP_REMOVED lines=17> */
.L_x_282:
[----:B------:R-:W-:Y:S05]  /*61c0*/  BSYNC B2 ;  /* 0x0000000000027941 */ /* 0x000fea0003800000 */
.L_x_281:
        /* <DEDUP_REMOVED lines=15> */
.L_x_280:
[----:B------:R-:W-:Y:S05]  /*62c0*/  BSYNC B1 ;  /* 0x0000000000017941 */ /* 0x000fea0003800000 */
.L_x_279:
        /* <DEDUP_REMOVED lines=17> */
.L_x_286:
[----:B------:R-:W-:Y:S05]  /*63e0*/  BSYNC B2 ;  /* 0x0000000000027941 */ /* 0x000fea0003800000 */
.L_x_285:
        /* <DEDUP_REMOVED lines=15> */
.L_x_284:
[----:B------:R-:W-:Y:S05]  /*64e0*/  BSYNC B1 ;  /* 0x0000000000017941 */ /* 0x000fea0003800000 */
.L_x_283:
        /* <DEDUP_REMOVED lines=17> */
.L_x_290:
[----:B------:R-:W-:Y:S05]  /*6600*/  BSYNC B2 ;  /* 0x0000000000027941 */ /* 0x000fea0003800000 */
.L_x_289:
        /* <DEDUP_REMOVED lines=15> */
.L_x_288:
[----:B------:R-:W-:Y:S05]  /*6700*/  BSYNC B1 ;  /* 0x0000000000017941 */ /* 0x000fea0003800000 */
.L_x_287:
        /* <DEDUP_REMOVED lines=17> */
.L_x_294:
[----:B------:R-:W-:Y:S05]  /*6820*/  BSYNC B2 ;  /* 0x0000000000027941 */ /* 0x000fea0003800000 */
.L_x_293:
        /* <DEDUP_REMOVED lines=15> */
.L_x_292:
[----:B------:R-:W-:Y:S05]  /*6920*/  BSYNC B1 ;  /* 0x0000000000017941 */ /* 0x000fea0003800000 */
.L_x_291:
        /* <DEDUP_REMOVED lines=17> */
.L_x_298:
[----:B------:R-:W-:Y:S05]  /*6a40*/  BSYNC B2 ;  /* 0x0000000000027941 */ /* 0x000fea0003800000 */
.L_x_297:
        /* <DEDUP_REMOVED lines=15> */
.L_x_296:
[----:B------:R-:W-:Y:S05]  /*6b40*/  BSYNC B1 ;  /* 0x0000000000017941 */ /* 0x000fea0003800000 */
.L_x_295:
        /* <DEDUP_REMOVED lines=17> */
.L_x_302:
[----:B------:R-:W-:Y:S05]  /*6c60*/  BSYNC B2 ;  /* 0x0000000000027941 */ /* 0x000fea0003800000 */
.L_x_301:
        /* <DEDUP_REMOVED lines=15> */
.L_x_300:
[----:B------:R-:W-:Y:S05]  /*6d60*/  BSYNC B1 ;  /* 0x0000000000017941 */ /* 0x000fea0003800000 */
.L_x_299:
        /* <DEDUP_REMOVED lines=17> */
.L_x_306:
[----:B------:R-:W-:Y:S05]  /*6e80*/  BSYNC B2 ;  /* 0x0000000000027941 */ /* 0x000fea0003800000 */
.L_x_305:
        /* <DEDUP_REMOVED lines=15> */
.L_x_304:
[----:B------:R-:W-:Y:S05]  /*6f80*/  BSYNC B1 ;  /* 0x0000000000017941 */ /* 0x000fea0003800000 */
.L_x_303:
        /* <DEDUP_REMOVED lines=17> */
.L_x_310:
[----:B------:R-:W-:Y:S05]  /*70a0*/  BSYNC B2 ;  /* 0x0000000000027941 */ /* 0x000fea0003800000 */
.L_x_309:
        /* <DEDUP_REMOVED lines=15> */
.L_x_308:
[----:B------:R-:W-:Y:S05]  /*71a0*/  BSYNC B1 ;  /* 0x0000000000017941 */ /* 0x000fea0003800000 */
.L_x_307:
        /* <DEDUP_REMOVED lines=17> */
.L_x_314:
[----:B------:R-:W-:Y:S05]  /*72c0*/  BSYNC B2 ;  /* 0x0000000000027941 */ /* 0x000fea0003800000 */
.L_x_313:
        /* <DEDUP_REMOVED lines=15> */
.L_x_312:
[----:B------:R-:W-:Y:S05]  /*73c0*/  BSYNC B1 ;  /* 0x0000000000017941 */ /* 0x000fea0003800000 */
.L_x_311:
        /* <DEDUP_REMOVED lines=17> */
.L_x_318:
[----:B------:R-:W-:Y:S05]  /*74e0*/  BSYNC B2 ;  /* 0x0000000000027941 */ /* 0x000fea0003800000 */
.L_x_317:
        /* <DEDUP_REMOVED lines=15> */
.L_x_316:
[----:B------:R-:W-:Y:S05]  /*75e0*/  BSYNC B1 ;  /* 0x0000000000017941 */ /* 0x000fea0003800000 */
.L_x_315:
        /* <DEDUP_REMOVED lines=17> */
.L_x_322:
[----:B------:R-:W-:Y:S05]  /*7700*/  BSYNC B2 ;  /* 0x0000000000027941 */ /* 0x000fea0003800000 */
.L_x_321:
        /* <DEDUP_REMOVED lines=15> */
.L_x_320:
[----:B------:R-:W-:Y:S05]  /*7800*/  BSYNC B1 ;  /* 0x0000000000017941 */ /* 0x000fea0003800000 */
.L_x_319:
[----:B------:R-:W-:Y:S01]  /*7810*/  BSSY B1, `(.L_x_323) ;  /* 0x0000021000017945 */ /* 0x000fe20003800000 */
[----:B------:R-:W-:Y:S01]  /*7820*/  IMAD R220, R221, 0x1f, R220 ;  /* 0x0000001fdddc7824 */ /* 0x000fe200078e02dc */
        /* <DEDUP_REMOVED lines=15> */
.L_x_326:
[----:B------:R-:W-:Y:S05]  /*7920*/  BSYNC B2 ;  /* 0x0000000000027941 */ /* 0x000fea0003800000 */
.L_x_325:
[----:B------:R-:W-:Y:S02]  /*7930*/  ULDC UR4, c[0x0][0x1ec] ;  /* 0x00007b0000047ab9 */ /* 0x000fe40000000800 */
[----:B------:R-:W-:-:S06]  /*7940*/  UISETP.NE.AND UP0, UPT, URZ, UR4, UPT ;  /* 0x000000043f00728c */ /* 0x000fcc000bf05270 */
[----:B------:R-:W-:-:S13]  /*7950*/  PLOP3.LUT P2, PT, PT, PT, UP0, 0x80, 0x0 ;  /* 0x000000000000781c */ /* 0x000fda0003f4f008 */
[----:B------:R-:W-:Y:S05]  /*7960*/  @P2 BRA `(.L_x_324) ;  /* 0x000000b000002947 */ /* 0x000fea0003800000 */
[----:B------:R-:W-:-:S13]  /*7970*/  ISETP.NE.AND P5, PT, R222, RZ, PT ;  /* 0x000000ffde00720c */ /* 0x000fda0003fa5270 */
[----:B------:R-:W2:Y:S01]  /*7980*/  @P5 LDG.E.64 R150, [R150.64+0x1e0] ;  /* 0x0001e02496965981 */ /* 0x000ea2000c1e1b00 */
        /* <DEDUP_REMOVED lines=9> */
.L_x_324:
[----:B------:R-:W-:Y:S05]  /*7a20*/  BSYNC B1 ;  /* 0x0000000000017941 */ /* 0x000fea0003800000 */
.L_x_323:
[----:B0----5:R-:W-:Y:S01]  /*7a30*/  HMUL2 R146, R2, R148 ;  /* 0x0000009402927232 */ /* 0x021fe20000000000 */
[----:B------:R-:W-:Y:S01]  /*7a40*/  HFMA2.MMA R147, R3, R149, -RZ ;  /* 0x0000009503937235 */ /* 0x000fe200001000ff */
[----:B-1----:R-:W-:-:S04]  /*7a50*/  LOP3.LUT R224, R22, 0x1, RZ, 0xc0, !PT ;  /* 0x0000000116e07812 */ /* 0x002fc800078ec0ff */
[----:B------:R-:W-:-:S05]  /*7a60*/  HFMA2.MMA R146, R4, R152, R146 ;  /* 0x0000009804927235 */ /* 0x000fca0000000092 */
[----:B------:R-:W-:Y:S01]  /*7a70*/  HFMA2 R147, R5, R153, R147 ;  /* 0x0000009905937231 */ /* 0x000fe20000000093 */
[----:B------:R-:W-:-:S03]  /*7a80*/  HFMA2.MMA R146, R6, R154, R146 ;  /* 0x0000009a06927235 */ /* 0x000fc60000000092 */
[----:B------:R-:W-:-:S03]  /*7a90*/  HFMA2 R147, R7, R155, R147 ;  /* 0x0000009b07937231 */ /* 0x000fc60000000093 */
[----:B------:R-:W-:Y:S01]  /*7aa0*/  HFMA2.MMA R146, R8, R156, R146 ;  /* 0x0000009c08927235 */ /* 0x000fe20000000092 */
[----:B------:R-:W-:-:S04]  /*7ab0*/  HFMA2 R147, R9, R157, R147 ;  /* 0x0000009d09937231 */ /* 0x000fc80000000093 */
        /* <DEDUP_REMOVED lines=46> */
[----:B------:R-:W-:-:S06]  /*7da0*/  HFMA2.MMA R146, R56, R194, R146 ;  /* 0x000000c238927235 */ /* 0x000fcc0000000092 */
        /* <DEDUP_REMOVED lines=8> */
[----:B------:R-:W-:-:S10]  /*7e30*/  HFMA2.MMA R146, R74, R210, R146 ;  /* 0x000000d24a927235 */ /* 0x000fd40000000092 */
[----:B------:R-:W-:-:S05]  /*7e40*/  HADD2 R146, R146, R147 ;  /* 0x0000009392927230 */ /* 0x000fca0000000000 */
[--C-:B------:R-:W-:Y:S02]  /*7e50*/  HADD2.F32 R147, -RZ, R146.reuse.H0_H0 ;  /* 0x20000092ff937230 */ /* 0x100fe40000004100 */
[----:B------:R-:W-:-:S05]  /*7e60*/  HADD2.F32 R146, -RZ, R146.H1_H1 ;  /* 0x30000092ff927230 */ /* 0x000fca0000004100 */
[----:B------:R-:W-:Y:S01]  /*7e70*/  FADD.FTZ R223, R147, R146 ;  /* 0x0000009293df7221 */ /* 0x000fe20000010000 */
[----:B------:R-:W-:Y:S05]  /*7e80*/  BRA.DIV ~URZ, `(.L_x_327) ;  /* 0x00003ed27f007947 */ /* 0x000fea000b800000 */
[----:B------:R0:W1:Y:S02]  /*7e90*/  SHFL.BFLY PT, R146, R223, 0x1, 0x1f ;  /* 0x0c201f00df927f89 */ /* 0x00006400000e0000 */
.L_x_400:
[----:B------:R-:W-:Y:S01]  /*7ea0*/  ISETP.EQ.U32.OR P1, PT, R224, 0x1, P1 ;  /* 0x00000001e000780c */ /* 0x000fe20000f22470 */
[----:B------:R-:W-:Y:S01]  /*7eb0*/  BSSY B1, `(.L_x_328) ;  /* 0x000001d000017945 */ /* 0x000fe20003800000 */
[----:B-1----:R-:W-:-:S11]  /*7ec0*/  FADD.FTZ R220, R223, R146 ;  /* 0x00000092dfdc7221 */ /* 0x002fd60000010000 */
[----:B------:R-:W-:Y:S05]  /*7ed0*/  @P1 BRA `(.L_x_329) ;  /* 0x000001a000001947 */ /* 0x000fea0003800000 */
[----:B------:R-:W-:-:S04]  /*7ee0*/  ISETP.NE.U32.AND P1, PT, RZ, c[0x0][0x218], PT ;  /* 0x00008600ff007a0c */ /* 0x000fc80003f25070 */
[----:B------:R-:W-:Y:S02]  /*7ef0*/  ISETP.NE.AND.EX P3, PT, RZ, c[0x0][0x21c], PT, P1 ;  /* 0x00008700ff007a0c */ /* 0x000fe40003f65310 */
[----:B------:R-:W-:-:S04]  /*7f00*/  ISETP.NE.U32.AND P1, PT, RZ, c[0x0][0x228], PT ;  /* 0x00008a00ff007a0c */ /* 0x000fc80003f25070 */
[----:B------:R-:W-:-:S07]  /*7f10*/  ISETP.NE.AND.EX P1, PT, RZ, c[0x0][0x22c], PT, P1 ;  /* 0x00008b00ff007a0c */ /* 0x000fce0003f25310 */
[----:B------:R-:W-:-:S05]  /*7f20*/  @P3 IMAD R146, R18, c[0x0][0x220], R25 ;  /* 0x0000880012923a24 */ /* 0x000fca00078e0219 */
[----:B------:R-:W-:Y:S01]  /*7f30*/  @P3 IADD3 R147, R146, -0x1, RZ ;  /* 0xffffffff92933810 */ /* 0x000fe20007ffe0ff */
[----:B------:R-:W-:Y:S02]  /*7f40*/  @P3 IMAD.MOV.U32 R146, RZ, RZ, 0x2 ;  /* 0x00000002ff923424 */ /* 0x000fe400078e00ff */
[----:B------:R-:W-:Y:S02]  /*7f50*/  @P1 IMAD.MOV.U32 R151, RZ, RZ, 0x2 ;  /* 0x00000002ff971424 */ /* 0x000fe400078e00ff */
[----:B------:R-:W-:Y:S02]  /*7f60*/  @P3 IMAD R147, R147, c[0x0][0x220], R214 ;  /* 0x0000880093933a24 */ /* 0x000fe400078e02d6 */
[----:B------:R-:W-:-:S04]  /*7f70*/  @P1 IMAD.WIDE R150, R18, R151, c[0x0][0x228] ;  /* 0x00008a0012961625 */ /* 0x000fc800078e0297 */
[----:B------:R-:W-:Y:S02]  /*7f80*/  @P3 IMAD.WIDE R146, R147, R146, c[0x0][0x218] ;  /* 0x0000860093923625 */ /* 0x000fe400078e0292 */
[----:B------:R-:W2:Y:S04]  /*7f90*/  @P1 LDG.E.U16 R150, [R150.64] ;  /* 0x0000002496961981 */ /* 0x000ea8000c1e1500 */
[----:B------:R-:W3:Y:S01]  /*7fa0*/  @P3 LDG.E.U16 R146, [R146.64] ;  /* 0x0000002492923981 */ /* 0x000ee2000c1e1500 */
[C---:B------:R-:W-:Y:S02]  /*7fb0*/  @P1 ISETP.GE.AND P4, PT, R214.reuse, R217, PT ;  /* 0x000000d9d600120c */ /* 0x040fe40003f86270 */
[----:B------:R-:W-:Y:S02]  /*7fc0*/  @P1 IADD3 R224, R214, 0x1, -R25 ;  /* 0x00000001d6e01810 */ /* 0x000fe40007ffe819 */
[----:B------:R-:W-:-:S05]  /*7fd0*/  @P1 SEL R221, R19, RZ, !P4 ;  /* 0x000000ff13dd1207 */ /* 0x000fca0006000000 */
[----:B0-----:R-:W-:-:S04]  /*7fe0*/  @P1 IMAD.IADD R223, R221, 0x1, R224 ;  /* 0x00000001dddf1824 */ /* 0x001fc800078e02e0 */
[----:B------:R-:W0:Y:S01]  /*7ff0*/  @P1 I2F R226, R223 ;  /* 0x000000df00e21306 */ /* 0x000e220000201400 */
[----:B------:R-:W-:Y:S01]  /*8000*/  FMUL.FTZ R221, R220, c[0x0][0x1f0] ;  /* 0x00007c00dcdd7a20 */ /* 0x000fe20000410000 */
[----:B--2---:R-:W-:Y:S02]  /*8010*/  @P1 HADD2.F32 R220, -RZ, R150.H0_H0 ;  /* 0x20000096ffdc1230 */ /* 0x004fe40000004100 */
[----:B---3--:R-:W-:Y:S01]  /*8020*/  @P3 HADD2.F32 R224, -RZ, R146.H0_H0 ;  /* 0x20000092ffe03230 */ /* 0x008fe20000004100 */
[----:B------:R-:W-:-:S04]  /*8030*/  IMAD.IADD R146, R214, 0x1, -R141 ;  /* 0x00000001d6927824 */ /* 0x000fc800078e0a8d */
[----:B------:R-:W-:-:S04]  /*8040*/  @P3 FADD.FTZ R221, R221, R224 ;  /* 0x000000e0dddd3221 */ /* 0x000fc80000010000 */
[----:B0-----:R-:W-:-:S05]  /*8050*/  @P1 FFMA.FTZ R221, R226, R220, R221 ;  /* 0x000000dce2dd1223 */ /* 0x001fca00000100dd */
[----:B------:R0:W-:Y:S01]  /*8060*/  STS [R146.X4+0x420], R221 ;  /* 0x000420dd92007388 */ /* 0x0001e20000004800 */
[----:B------:R-:W-:-:S03]  /*8070*/  @!P0 FMNMX.FTZ R0, R0, R221, !PT ;  /* 0x000000dd00008209 */ /* 0x000fc60007810000 */
.L_x_329:
[----:B------:R-:W-:Y:S05]  /*8080*/  BSYNC B1 ;  /* 0x0000000000017941 */ /* 0x000fea0003800000 */
.L_x_328:
[----:B------:R-:W-:-:S04]  /*8090*/  IADD3 R214, R214, 0x40, RZ ;  /* 0x00000040d6d67810 */ /* 0x000fc80007ffe0ff */
[----:B------:R-:W-:-:S13]  /*80a0*/  ISETP.GE.AND P0, PT, R214, R140, PT ;  /* 0x0000008cd600720c */ /* 0x000fda0003f06270 */
[----:B0-----:R-:W-:Y:S01]  /*80b0*/  @P0 CALL.REL.NOINC `(.L_x_198) ;  /* 0x0000001000000944 */ /* 0x001fe20003c00000 */
[----:B------:R-:W-:Y:S05]  /*80c0*/  BRA `(.L_x_330) ;  /* 0xffffb2e000007947 */ /* 0x000fea000383ffff */
.L_x_198:
[----:B------:R-:W-:Y:S05]  /*80d0*/  BSYNC B0 ;  /* 0x0000000000007941 */ /* 0x000fea0003800000 */
.L_x_197:
[----:B------:R-:W-:Y:S05]  /*80e0*/  BRA.DIV ~URZ, `(.L_x_331) ;  /* 0x00003cf27f007947 */ /* 0x000fea000b800000 */
[----:B------:R1:W2:Y:S02]  /*80f0*/  SHFL.BFLY PT, R3, R0, 0x10, 0x1f ;  /* 0x0e001f0000037f89 */ /* 0x0002a400000e0000 */
.L_x_401:
[----:B--2---:R-:W-:Y:S01]  /*8100*/  FMNMX.FTZ R5, R3, R0, !PT ;  /* 0x0000000003057209 */ /* 0x004fe20007810000 */
[----:B------:R-:W-:Y:S05]  /*8110*/  BRA.DIV ~URZ, `(.L_x_332) ;  /* 0x00003d427f007947 */ /* 0x000fea000b800000 */
[----:B-1----:R-:W1:Y:S02]  /*8120*/  SHFL.BFLY PT, R0, R5, 0x8, 0x1f ;  /* 0x0d001f0005007f89 */ /* 0x002e6400000e0000 */
[----:B-1----:R-:W-:-:S05]  /*8130*/  FMNMX.FTZ R0, R5, R0, !PT ;  /* 0x0000000005007209 */ /* 0x002fca0007810000 */
[----:B------:R-:W1:Y:S02]  /*8140*/  SHFL.BFLY PT, R3, R0, 0x4, 0x1f ;  /* 0x0c801f0000037f89 */ /* 0x000e6400000e0000 */
[----:B-1----:R-:W-:-:S05]  /*8150*/  FMNMX.FTZ R3, R0, R3, !PT ;  /* 0x0000000300037209 */ /* 0x002fca0007810000 */
[----:B------:R1:W2:Y:S02]  /*8160*/  SHFL.BFLY PT, R2, R3, 0x2, 0x1f ;  /* 0x0c401f0003027f89 */ /* 0x0002a400000e0000 */
.L_x_402:
[----:B------:R-:W-:Y:S01]  /*8170*/  SHF.R.S32.HI R5, RZ, 0x1f, R22 ;  /* 0x0000001fff057819 */ /* 0x000fe20000011416 */
[----:B------:R-:W-:Y:S01]  /*8180*/  WARPSYNC 0xffffffff ;  /* 0xffffffff00007948 */ /* 0x000fe20003800000 */
[----:B-12---:R-:W-:Y:S02]  /*8190*/  FMNMX.FTZ R3, R2, R3, !PT ;  /* 0x0000000302037209 */ /* 0x006fe40007810000 */
[----:B0-----:R-:W-:-:S04]  /*81a0*/  LEA.HI R6, R5, R22, RZ, 0x5 ;  /* 0x0000001605067211 */ /* 0x001fc800078f28ff */
[----:B------:R-:W-:-:S05]  /*81b0*/  LOP3.LUT R5, R6, 0xffffffe0, RZ, 0xc0, !PT ;  /* 0xffffffe006057812 */ /* 0x000fca00078ec0ff */
[----:B------:R-:W-:-:S05]  /*81c0*/  IMAD.IADD R0, R22, 0x1, -R5 ;  /* 0x0000000116007824 */ /* 0x000fca00078e0a05 */
[----:B------:R-:W-:-:S13]  /*81d0*/  ISETP.NE.AND P0, PT, R0, RZ, PT ;  /* 0x000000ff0000720c */ /* 0x000fda0003f05270 */
[----:B------:R-:W-:-:S05]  /*81e0*/  @!P0 SHF.R.S32.HI R2, RZ, 0x5, R6 ;  /* 0x00000005ff028819 */ /* 0x000fca0000011406 */
[----:B------:R0:W-:Y:S02]  /*81f0*/  @!P0 STS [R2.X4], R3 ;  /* 0x0000000302008388 */ /* 0x0001e40000004800 */
[----:B------:R-:W-:Y:S01]  /*8200*/  BAR.SYNC.DEFER_BLOCKING 0x0 ;  /* 0x0000000000007b1d */ /* 0x000fe20000010000 */
[----:B------:R-:W-:Y:S01]  /*8210*/  ISETP.GT.AND P0, PT, R0, 0x3, PT ;  /* 0x000000030000780c */ /* 0x000fe20003f04270 */
[----:B0-----:R-:W-:Y:S02]  /*8220*/  IMAD.MOV.U32 R2, RZ, RZ, -0x800001 ;  /* 0xff7fffffff027424 */ /* 0x001fe400078e00ff */
[----:B------:R-:W-:Y:S02]  /*8230*/  IMAD.IADD R7, R22, 0x1, R141 ;  /* 0x0000000116077824 */ /* 0x000fe400078e028d */
[----:B------:R-:W-:Y:S01]  /*8240*/  BSSY B0, `(.L_x_333) ;  /* 0x0000072000007945 */ /* 0x000fe20003800000 */
[----:B------:R-:W-:Y:S02]  /*8250*/  IMAD.MOV.U32 R5, RZ, RZ, RZ ;  /* 0x000000ffff057224 */ /* 0x000fe400078e00ff */
[----:B------:R-:W-:-:S05]  /*8260*/  ISETP.GE.AND P1, PT, R7, R25, PT ;  /* 0x000000190700720c */ /* 0x000fca0003f26270 */
[----:B------:R-:W0:Y:S04]  /*8270*/  @!P0 LDS R2, [R0.X4] ;  /* 0x0000000000028984 */ /* 0x000e280000004800 */
[----:B0-----:R-:W0:Y:S02]  /*8280*/  SHFL.BFLY PT, R3, R2, 0x2, 0x1f ;  /* 0x0c401f0002037f89 */ /* 0x001e2400000e0000 */
[----:B0-----:R-:W-:-:S05]  /*8290*/  FMNMX.FTZ R3, R3, R2, !PT ;  /* 0x0000000203037209 */ /* 0x001fca0007810000 */
[----:B------:R-:W0:Y:S02]  /*82a0*/  SHFL.BFLY PT, R4, R3, 0x1, 0x1f ;  /* 0x0c201f0003047f89 */ /* 0x000e2400000e0000 */
[----:B0-----:R-:W-:-:S05]  /*82b0*/  FMNMX.FTZ R4, R3, R4, !PT ;  /* 0x0000000403047209 */ /* 0x001fca0007810000 */
[----:B------:R0:W1:Y:S01]  /*82c0*/  SHFL.IDX PT, R9, R4, RZ, 0x1f ;  /* 0x00001fff04097589 */ /* 0x00006200000e0000 */
[----:B------:R-:W-:Y:S05]  /*82d0*/  @P1 BRA `(.L_x_334) ;  /* 0x0000068000001947 */ /* 0x000fea0003800000 */
[----:B------:R-:W-:Y:S01]  /*82e0*/  LOP3.LUT R2, RZ, R141, RZ, 0x33, !PT ;  /* 0x0000008dff027212 */ /* 0x000fe200078e33ff */
[----:B------:R-:W-:Y:S01]  /*82f0*/  BSSY B1, `(.L_x_335) ;  /* 0x0000024000017945 */ /* 0x000fe20003800000 */
[----:B------:R-:W-:Y:S02]  /*8300*/  IMAD.MOV.U32 R5, RZ, RZ, RZ ;  /* 0x000000ffff057224 */ /* 0x000fe400078e00ff */
[----:B0-----:R-:W-:Y:S01]  /*8310*/  IADD3 R4, -R22, R25, R2 ;  /* 0x0000001916047210 */ /* 0x001fe20007ffe102 */
[----:B------:R-:W-:-:S03]  /*8320*/  IMAD.MOV.U32 R10, RZ, RZ, R7 ;  /* 0x000000ffff0a7224 */ /* 0x000fc600078e0007 */
[----:B------:R-:W-:-:S04]  /*8330*/  LEA.HI R2, R4, 0x1, RZ, 0x19 ;  /* 0x0000000104027811 */ /* 0x000fc800078fc8ff */
[----:B------:R-:W-:-:S13]  /*8340*/  LOP3.LUT P0, R2, R2, 0x3, RZ, 0xc0, !PT ;  /* 0x0000000302027812 */ /* 0x000fda000780c0ff */
[----:B------:R-:W-:Y:S05]  /*8350*/  @!P0 BRA `(.L_x_336) ;  /* 0x000001d000008947 */ /* 0x000fea0003800000 */
[----:B------:R-:W-:Y:S01]  /*8360*/  ISETP.NE.U32.AND P0, PT, RZ, c[0x0][0x200], PT ;  /* 0x00008000ff007a0c */ /* 0x000fe20003f05070 */
[----:B------:R-:W-:Y:S02]  /*8370*/  IMAD.MOV.U32 R8, RZ, RZ, R2 ;  /* 0x000000ffff087224 */ /* 0x000fe400078e0002 */
[----:B------:R-:W-:Y:S01]  /*8380*/  IMAD.MOV.U32 R5, RZ, RZ, RZ ;  /* 0x000000ffff057224 */ /* 0x000fe200078e00ff */
[----:B------:R-:W-:Y:S01]  /*8390*/  ISETP.NE.AND.EX P0, PT, RZ, c[0x0][0x204], PT, P0 ;  /* 0x00008100ff007a0c */ /* 0x000fe20003f05300 */
[----:B------:R-:W-:-:S04]  /*83a0*/  IMAD.MOV.U32 R10, RZ, RZ, R7 ;  /* 0x000000ffff0a7224 */ /* 0x000fc800078e0007 */
.L_x_340:
[----:B0-----:R-:W-:Y:S01]  /*83b0*/  IMAD.IADD R2, R10, 0x1, -R141 ;  /* 0x000000010a027824 */ /* 0x001fe200078e0a8d */
[----:B------:R-:W-:Y:S01]  /*83c0*/  IADD3 R8, R8, -0x1, RZ ;  /* 0xffffffff08087810 */ /* 0x000fe20007ffe0ff */
[----:B------:R-:W-:Y:S03]  /*83d0*/  BSSY B2, `(.L_x_337) ;  /* 0x0000011000027945 */ /* 0x000fe60003800000 */
[----:B------:R-:W-:-:S02]  /*83e0*/  ISETP.NE.AND P3, PT, R8, RZ, PT ;  /* 0x000000ff0800720c */ /* 0x000fc40003f65270 */
[----:B-1----:R-:W-:Y:S01]  /*83f0*/  LEA R11, R2, 0x420, 0x2 ;  /* 0x00000420020b7811 */ /* 0x002fe200078e10ff */
[----:B------:R-:W-:Y:S05]  /*8400*/  @!P0 BRA `(.L_x_338) ;  /* 0x0000009000008947 */ /* 0x000fea0003800000 */
[----:B------:R-:W-:Y:S01]  /*8410*/  IMAD R13, R27, c[0x0][0x1d4], RZ ;  /* 0x000075001b0d7a24 */ /* 0x000fe200078e02ff */
[----:B------:R-:W-:-:S04]  /*8420*/  SHF.R.S32.HI R3, RZ, 0x1f, R10 ;  /* 0x0000001fff037819 */ /* 0x000fc8000001140a */
[--C-:B------:R-:W-:Y:S02]  /*8430*/  SHF.R.S32.HI R12, RZ, 0x1f, R13.reuse ;  /* 0x0000001fff0c7819 */ /* 0x100fe4000001140d */
[----:B------:R-:W-:-:S04]  /*8440*/  IADD3 R2, P4, P5, R10, c[0x0][0x200], R13 ;  /* 0x000080000a027a10 */ /* 0x000fc80007d9e00d */
[----:B------:R-:W-:-:S05]  /*8450*/  IADD3.X R3, R3, c[0x0][0x204], R12, P4, P5 ;  /* 0x0000810003037a10 */ /* 0x000fca00027ea40c */
[----:B------:R-:W2:Y:S02]  /*8460*/  LDG.E.U8 R2, [R2.64] ;  /* 0x0000002402027981 */ /* 0x000ea4000c1e1100 */
[----:B--2---:R-:W-:-:S13]  /*8470*/  ISETP.NE.AND P4, PT, R2, RZ, PT ;  /* 0x000000ff0200720c */ /* 0x004fda0003f85270 */
[----:B------:R-:W-:Y:S01]  /*8480*/  @P4 IMAD.MOV.U32 R12, RZ, RZ, RZ ;  /* 0x000000ffff0c4224 */ /* 0x000fe200078e00ff */
[----:B------:R-:W-:Y:S05]  /*8490*/  @P4 BRA `(.L_x_339) ;  /* 0x0000004000004947 */ /* 0x000fea0003800000 */
.L_x_338:
[----:B------:R-:W0:Y:S02]  /*84a0*/  LDS R2, [R11] ;  /* 0x000000000b027984 */ /* 0x000e240000000800 */
[----:B01----:R-:W-:-:S04]  /*84b0*/  FADD.FTZ R2, -R9, R2 ;  /* 0x0000000209027221 */ /* 0x003fc80000010100 */
[----:B------:R-:W-:-:S04]  /*84c0*/  FMUL.FTZ R2, R2, 1.4426950216293334961 ;  /* 0x3fb8aa3b02027820 */ /* 0x000fc80000410000 */
[----:B------:R0:W1:Y:S03]  /*84d0*/  MUFU.EX2 R12, R2 ;  /* 0x00000002000c7308 */ /* 0x0000660000000800 */
.L_x_339:
[----:B------:R-:W-:Y:S05]  /*84e0*/  BSYNC B2 ;  /* 0x0000000000027941 */ /* 0x000fea0003800000 */
.L_x_337:
[----:B-1----:R1:W-:Y:S01]  /*84f0*/  STS [R11], R12 ;  /* 0x0000000c0b007388 */ /* 0x0023e20000000800 */
[----:B------:R-:W-:Y:S01]  /*8500*/  FADD.FTZ R5, R12, R5 ;  /* 0x000000050c057221 */ /* 0x000fe20000010000 */
[----:B------:R-:W-:Y:S01]  /*8510*/  IADD3 R10, R10, 0x80, RZ ;  /* 0x000000800a0a7810 */ /* 0x000fe20007ffe0ff */
[----:B------:R-:W-:Y:S05]  /*8520*/  @P3 BRA `(.L_x_340) ;  /* 0xfffffe8000003947 */ /* 0x000fea000383ffff */
.L_x_336:
[----:B------:R-:W-:Y:S05]  /*8530*/  BSYNC B1 ;  /* 0x0000000000017941 */ /* 0x000fea0003800000 */
.L_x_335:
[----:B------:R-:W-:-:S13]  /*8540*/  ISETP.GE.U32.AND P0, PT, R4, 0x180, PT ;  /* 0x000001800400780c */ /* 0x000fda0003f06070 */
[----:B------:R-:W-:Y:S05]  /*8550*/  @!P0 BRA `(.L_x_334) ;  /* 0x0000040000008947 */ /* 0x000fea0003800000 */
[----:B------:R-:W-:Y:S01]  /*8560*/  IMAD R13, R27, c[0x0][0x1d4], RZ ;  /* 0x000075001b0d7a24 */ /* 0x000fe200078e02ff */
[----:B------:R-:W-:-:S04]  /*8570*/  ISETP.NE.U32.AND P0, PT, RZ, c[0x0][0x200], PT ;  /* 0x00008000ff007a0c */ /* 0x000fc80003f05070 */
[----:B------:R-:W-:Y:S02]  /*8580*/  ISETP.NE.AND.EX P0, PT, RZ, c[0x0][0x204], PT, P0 ;  /* 0x00008100ff007a0c */ /* 0x000fe40003f05300 */
[----:B------:R-:W-:Y:S02]  /*8590*/  SHF.R.S32.HI R8, RZ, 0x1f, R13 ;  /* 0x0000001fff087819 */ /* 0x000fe4000001140d */
.L_x_353:
[----:B------:R-:W-:Y:S01]  /*85a0*/  SHF.R.S32.HI R3, RZ, 0x1f, R10 ;  /* 0x0000001fff037819 */ /* 0x000fe2000001140a */
[C---:B-1----:R-:W-:Y:S01]  /*85b0*/  IMAD.IADD R4, R10.reuse, 0x1, -R141 ;  /* 0x000000010a047824 */ /* 0x042fe200078e0a8d */
[C---:B0-----:R-:W-:Y:S01]  /*85c0*/  IADD3 R2, P4, P5, R10.reuse, c[0x0][0x200], R13 ;  /* 0x000080000a027a10 */ /* 0x041fe20007d9e00d */
[----:B------:R-:W-:Y:S01]  /*85d0*/  BSSY B1, `(.L_x_341) ;  /* 0x000000e000017945 */ /* 0x000fe20003800000 */
[----:B------:R-:W-:Y:S02]  /*85e0*/  IADD3 R10, R10, 0x200, RZ ;  /* 0x000002000a0a7810 */ /* 0x000fe40007ffe0ff */
[----:B------:R-:W-:Y:S02]  /*85f0*/  IADD3.X R3, R3, c[0x0][0x204], R8, P4, P5 ;  /* 0x0000810003037a10 */ /* 0x000fe400027ea408 */
[----:B------:R-:W-:-:S02]  /*8600*/  ISETP.GE.AND P3, PT, R10, R25, PT ;  /* 0x000000190a00720c */ /* 0x000fc40003f66270 */
[----:B-1----:R-:W-:Y:S01]  /*8610*/  LEA R11, R4, 0x420, 0x2 ;  /* 0x00000420040b7811 */ /* 0x002fe200078e10ff */
[----:B------:R-:W-:Y:S05]  /*8620*/  @!P0 BRA `(.L_x_342) ;  /* 0x0000004000008947 */ /* 0x000fea0003800000 */
[----:B------:R-:W2:Y:S02]  /*8630*/  LDG.E.U8 R4, [R2.64] ;  /* 0x0000002402047981 */ /* 0x000ea4000c1e1100 */
[----:B--2---:R-:W-:-:S13]  /*8640*/  ISETP.NE.AND P4, PT, R4, RZ, PT ;  /* 0x000000ff0400720c */ /* 0x004fda0003f85270 */
[----:B------:R-:W-:Y:S01]  /*8650*/  @P4 IMAD.MOV.U32 R4, RZ, RZ, RZ ;  /* 0x000000ffff044224 */ /* 0x000fe200078e00ff */
[----:B------:R-:W-:Y:S05]  /*8660*/  @P4 BRA `(.L_x_343) ;  /* 0x0000004000004947 */ /* 0x000fea0003800000 */
.L_x_342:
[----:B------:R-:W0:Y:S02]  /*8670*/  LDS R4, [R11] ;  /* 0x000000000b047984 */ /* 0x000e240000000800 */
[----:B0-----:R-:W-:-:S04]  /*8680*/  FADD.FTZ R4, -R9, R4 ;  /* 0x0000000409047221 */ /* 0x001fc80000010100 */
[----:B------:R-:W-:-:S06]  /*8690*/  FMUL.FTZ R4, R4, 1.4426950216293334961 ;  /* 0x3fb8aa3b04047820 */ /* 0x000fcc0000410000 */
[----:B------:R-:W0:Y:S02]  /*86a0*/  MUFU.EX2 R4, R4 ;  /* 0x0000000400047308 */ /* 0x000e240000000800 */
.L_x_343:
[----:B------:R-:W-:Y:S05]  /*86b0*/  BSYNC B1 ;  /* 0x0000000000017941 */ /* 0x000fea0003800000 */
.L_x_341:
[----:B0-----:R0:W-:Y:S01]  /*86c0*/  STS [R11], R4 ;  /* 0x000000040b007388 */ /* 0x0011e20000000800 */
[----:B------:R-:W-:Y:S01]  /*86d0*/  BSSY B1, `(.L_x_344) ;  /* 0x000000b000017945 */ /* 0x000fe20003800000 */
[----:B------:R-:W-:Y:S01]  /*86e0*/  FADD.FTZ R5, R4, R5 ;  /* 0x0000000504057221 */ /* 0x000fe20000010000 */
[----:B------:R-:W-:Y:S05]  /*86f0*/  @!P0 BRA `(.L_x_345) ;  /* 0x0000004000008947 */ /* 0x000fea0003800000 */
[----:B0-----:R-:W2:Y:S02]  /*8700*/  LDG.E.U8 R4, [R2.64+0x80] ;  /* 0x0000802402047981 */ /* 0x001ea4000c1e1100 */
[----:B--2---:R-:W-:-:S13]  /*8710*/  ISETP.NE.AND P4, PT, R4, RZ, PT ;  /* 0x000000ff0400720c */ /* 0x004fda0003f85270 */
[----:B------:R-:W-:Y:S01]  /*8720*/  @P4 IMAD.MOV.U32 R4, RZ, RZ, RZ ;  /* 0x000000ffff044224 */ /* 0x000fe200078e00ff */
[----:B------:R-:W-:Y:S05]  /*8730*/  @P4 BRA `(.L_x_346) ;  /* 0x0000004000004947 */ /* 0x000fea0003800000 */
.L_x_345:
[----:B0-----:R-:W0:Y:S02]  /*8740*/  LDS R4, [R11+0x200] ;  /* 0x000200000b047984 */ /* 0x001e240000000800 */
[----:B0-----:R-:W-:-:S04]  /*8750*/  FADD.FTZ R4, -R9, R4 ;  /* 0x0000000409047221 */ /* 0x001fc80000010100 */
[----:B------:R-:W-:-:S06]  /*8760*/  FMUL.FTZ R4, R4, 1.4426950216293334961 ;  /* 0x3fb8aa3b04047820 */ /* 0x000fcc0000410000 */
[----:B------:R-:W0:Y:S02]  /*8770*/  MUFU.EX2 R4, R4 ;  /* 0x0000000400047308 */ /* 0x000e240000000800 */
.L_x_346:
[----:B------:R-:W-:Y:S05]  /*8780*/  BSYNC B1 ;  /* 0x0000000000017941 */ /* 0x000fea0003800000 */
.L_x_344:
[----:B0-----:R0:W-:Y:S01]  /*8790*/  STS [R11+0x200], R4 ;  /* 0x000200040b007388 */ /* 0x0011e20000000800 */
[----:B------:R-:W-:Y:S01]  /*87a0*/  BSSY B1, `(.L_x_347) ;  /* 0x000000b000017945 */ /* 0x000fe20003800000 */
[----:B------:R-:W-:Y:S01]  /*87b0*/  FADD.FTZ R5, R5, R4 ;  /* 0x0000000405057221 */ /* 0x000fe20000010000 */
[----:B------:R-:W-:Y:S05]  /*87c0*/  @!P0 BRA `(.L_x_348) ;  /* 0x0000004000008947 */ /* 0x000fea0003800000 */
[----:B0-----:R-:W2:Y:S02]  /*87d0*/  LDG.E.U8 R4, [R2.64+0x100] ;  /* 0x0001002402047981 */ /* 0x001ea4000c1e1100 */
[----:B--2---:R-:W-:-:S13]  /*87e0*/  ISETP.NE.AND P4, PT, R4, RZ, PT ;  /* 0x000000ff0400720c */ /* 0x004fda0003f85270 */
[----:B------:R-:W-:Y:S01]  /*87f0*/  @P4 IMAD.MOV.U32 R4, RZ, RZ, RZ ;  /* 0x000000ffff044224 */ /* 0x000fe200078e00ff */
[----:B------:R-:W-:Y:S05]  /*8800*/  @P4 BRA `(.L_x_349) ;  /* 0x0000004000004947 */ /* 0x000fea0003800000 */
.L_x_348:
[----:B0-----:R-:W0:Y:S02]  /*8810*/  LDS R4, [R11+0x400] ;  /* 0x000400000b047984 */ /* 0x001e240000000800 */
[----:B0-----:R-:W-:-:S04]  /*8820*/  FADD.FTZ R4, -R9, R4 ;  /* 0x0000000409047221 */ /* 0x001fc80000010100 */
[----:B------:R-:W-:-:S06]  /*8830*/  FMUL.FTZ R4, R4, 1.4426950216293334961 ;  /* 0x3fb8aa3b04047820 */ /* 0x000fcc0000410000 */
[----:B------:R-:W0:Y:S02]  /*8840*/  MUFU.EX2 R4, R4 ;  /* 0x0000000400047308 */ /* 0x000e240000000800 */
.L_x_349:
[----:B------:R-:W-:Y:S05]  /*8850*/  BSYNC B1 ;  /* 0x0000000000017941 */ /* 0x000fea0003800000 */
.L_x_347:
[----:B0-----:R0:W-:Y:S01]  /*8860*/  STS [R11+0x400], R4 ;  /* 0x000400040b007388 */ /* 0x0011e20000000800 */
[----:B------:R-:W-:Y:S01]  /*8870*/  BSSY B1, `(.L_x_350) ;  /* 0x000000b000017945 */ /* 0x000fe20003800000 */
[----:B------:R-:W-:Y:S01]  /*8880*/  FADD.FTZ R5, R5, R4 ;  /* 0x0000000405057221 */ /* 0x000fe20000010000 */
[----:B------:R-:W-:Y:S05]  /*8890*/  @!P0 BRA `(.L_x_351) ;  /* 0x0000004000008947 */ /* 0x000fea0003800000 */
[----:B------:R-:W2:Y:S02]  /*88a0*/  LDG.E.U8 R2, [R2.64+0x180] ;  /* 0x0001802402027981 */ /* 0x000ea4000c1e1100 */
[----:B--2---:R-:W-:-:S13]  /*88b0*/  ISETP.NE.AND P4, PT, R2, RZ, PT ;  /* 0x000000ff0200720c */ /* 0x004fda0003f85270 */
[----:B0-----:R-:W-:Y:S01]  /*88c0*/  @P4 IMAD.MOV.U32 R4, RZ, RZ, RZ ;  /* 0x000000ffff044224 */ /* 0x001fe200078e00ff */
[----:B------:R-:W-:Y:S05]  /*88d0*/  @P4 BRA `(.L_x_352) ;  /* 0x0000004000004947 */ /* 0x000fea0003800000 */
.L_x_351:
[----:B------:R-:W1:Y:S02]  /*88e0*/  LDS R2, [R11+0x600] ;  /* 0x000600000b027984 */ /* 0x000e640000000800 */
[----:B-1----:R-:W-:-:S04]  /*88f0*/  FADD.FTZ R2, -R9, R2 ;  /* 0x0000000209027221 */ /* 0x002fc80000010100 */
[----:B------:R-:W-:-:S04]  /*8900*/  FMUL.FTZ R2, R2, 1.4426950216293334961 ;  /* 0x3fb8aa3b02027820 */ /* 0x000fc80000410000 */
[----:B0-----:R0:W1:Y:S03]  /*8910*/  MUFU.EX2 R4, R2 ;  /* 0x0000000200047308 */ /* 0x0010660000000800 */
.L_x_352:
[----:B------:R-:W-:Y:S05]  /*8920*/  BSYNC B1 ;  /* 0x0000000000017941 */ /* 0x000fea0003800000 */
.L_x_350:
[----:B-1----:R1:W-:Y:S01]  /*8930*/  STS [R11+0x600], R4 ;  /* 0x000600040b007388 */ /* 0x0023e20000000800 */
[----:B------:R-:W-:Y:S01]  /*8940*/  FADD.FTZ R5, R5, R4 ;  /* 0x0000000405057221 */ /* 0x000fe20000010000 */
[----:B------:R-:W-:Y:S05]  /*8950*/  @!P3 BRA `(.L_x_353) ;  /* 0xfffffc400000b947 */ /* 0x000fea000383ffff */
.L_x_334:
[----:B------:R-:W-:Y:S05]  /*8960*/  BSYNC B0 ;  /* 0x0000000000007941 */ /* 0x000fea0003800000 */
.L_x_333:
[----:B0-----:R-:W0:Y:S01]  /*8970*/  SHFL.BFLY PT, R2, R5, 0x10, 0x1f ;  /* 0x0e001f0005027f89 */ /* 0x001e2200000e0000 */
[----:B------:R-:W-:Y:S01]  /*8980*/  LOP3.LUT P0, R10, R22, 0x1f, RZ, 0xc0, !PT ;  /* 0x0000001f160a7812 */ /* 0x000fe2000780c0ff */
[----:B-1----:R-:W1:Y:S01]  /*8990*/  LDC.U8 R11, c[0x0][0x26c] ;  /* 0x00009b00ff0b7b82 */ /* 0x002e620000000000 */
[----:B------:R-:W-:Y:S01]  /*89a0*/  UMOV UR4, 0x4 ;  /* 0x0000000400047882 */ /* 0x000fe20000000000 */
[----:B------:R-:W-:Y:S01]  /*89b0*/  BSSY B0, `(.L_x_354) ;  /* 0x0000067000007945 */ /* 0x000fe20003800000 */
[----:B------:R-:W-:Y:S01]  /*89c0*/  ISETP.GT.U32.AND P3, PT, R10, 0x3, PT ;  /* 0x000000030a00780c */ /* 0x000fe20003f64070 */
[----:B------:R-:W-:Y:S02]  /*89d0*/  ULDC UR5, c[0x0][0x1d4] ;  /* 0x0000750000057ab9 */ /* 0x000fe40000000800 */
[----:B------:R-:W-:-:S04]  /*89e0*/  UIADD3 UR4, UR4, UR5, URZ ;  /* 0x0000000504047290 */ /* 0x000fc8000fffe03f */
[----:B------:R-:W-:-:S04]  /*89f0*/  USHF.R.S32.HI UR5, URZ, 0x1f, UR4 ;  /* 0x0000001f3f057899 */ /* 0x000fc80008011404 */
[----:B------:R-:W-:-:S04]  /*8a00*/  ULEA.HI UR5, UR5, UR4, URZ, 0x2 ;  /* 0x0000000405057291 */ /* 0x000fc8000f8f103f */
[----:B------:R-:W-:Y:S01]  /*8a10*/  USHF.L.U32 UR4, UR5, 0x2, URZ ;  /* 0x0000000205047899 */ /* 0x000fe2000800063f */
[----:B0-----:R-:W-:Y:S01]  /*8a20*/  FADD.FTZ R2, R2, R5 ;  /* 0x0000000502027221 */ /* 0x001fe20000010000 */
[----:B------:R-:W-:Y:S02]  /*8a30*/  @!P0 SHF.R.U32.HI R5, RZ, 0x3, R22 ;  /* 0x00000003ff058819 */ /* 0x000fe40000011616 */
[----:B------:R-:W-:Y:S02]  /*8a40*/  ULOP3.LUT UR4, UR4, 0xfffffff0, URZ, 0xc0, !UPT ;  /* 0xfffffff004047892 */ /* 0x000fe4000f8ec03f */
[----:B------:R-:W0:Y:S01]  /*8a50*/  SHFL.BFLY PT, R3, R2, 0x8, 0x1f ;  /* 0x0d001f0002037f89 */ /* 0x000e2200000e0000 */
[----:B------:R-:W-:Y:S01]  /*8a60*/  @!P0 LOP3.LUT R5, R5, 0x1ffffffc, RZ, 0xc0, !PT ;  /* 0x1ffffffc05058812 */ /* 0x000fe200078ec0ff */
[----:B------:R-:W-:Y:S01]  /*8a70*/  UIADD3 UR6, UR4, 0x420, URZ ;  /* 0x0000042004067890 */ /* 0x000fe2000fffe03f */
        /* <DEDUP_REMOVED lines=9> */
[----:B-1----:R-:W-:-:S05]  /*8b10*/  ISETP.NE.AND P0, PT, R11, RZ, PT ;  /* 0x000000ff0b00720c */ /* 0x002fca0003f05270 */
[----:B------:R-:W0:Y:S04]  /*8b20*/  @!P3 LDS R8, [R10.X4+0x10] ;  /* 0x000010000a08b984 */ /* 0x000e280000004800 */
[----:B0-----:R-:W0:Y:S02]  /*8b30*/  SHFL.BFLY PT, R3, R8, 0x2, 0x1f ;  /* 0x0c401f0008037f89 */ /* 0x001e2400000e0000 */
[----:B0-----:R-:W-:-:S05]  /*8b40*/  FADD.FTZ R3, R3, R8 ;  /* 0x0000000803037221 */ /* 0x001fca0000010000 */
[----:B------:R-:W0:Y:S02]  /*8b50*/  SHFL.BFLY PT, R2, R3, 0x1, 0x1f ;  /* 0x0c201f0003027f89 */ /* 0x000e2400000e0000 */
[----:B0-----:R-:W-:Y:S02]  /*8b60*/  FADD.FTZ R4, R3, R2 ;  /* 0x0000000203047221 */ /* 0x001fe40000010000 */
[----:B------:R-:W-:-:S04]  /*8b70*/  @P0 IMAD.MOV.U32 R2, RZ, RZ, c[0x0][0x268] ;  /* 0x00009a00ff020624 */ /* 0x000fc800078e00ff */
[----:B------:R-:W-:Y:S01]  /*8b80*/  @P0 IMAD R17, R17, R2, c[0x0][0x1ec] ;  /* 0x00007b0011110624 */ /* 0x000fe200078e0202 */
[----:B------:R-:W0:Y:S01]  /*8b90*/  SHFL.IDX PT, R4, R4, RZ, 0x1f ;  /* 0x00001fff04047589 */ /* 0x000e2200000e0000 */
[----:B------:R-:W-:Y:S02]  /*8ba0*/  CS2R R2, SRZ ;  /* 0x0000000000027805 */ /* 0x000fe4000001ff00 */
[----:B------:R-:W-:-:S04]  /*8bb0*/  @P0 IMAD R17, R17, c[0x0][0x1d4], RZ ;  /* 0x0000750011110a24 */ /* 0x000fc800078e02ff */
[--C-:B------:R-:W-:Y:S01]  /*8bc0*/  @P0 IMAD.MOV.U32 R2, RZ, RZ, R17.reuse ;  /* 0x000000ffff020224 */ /* 0x100fe200078e0011 */
[----:B------:R-:W-:Y:S01]  /*8bd0*/  @P0 SHF.R.S32.HI R3, RZ, 0x1f, R17 ;  /* 0x0000001fff030819 */ /* 0x000fe20000011411 */
[----:B------:R-:W-:Y:S05]  /*8be0*/  @P1 BRA `(.L_x_355) ;  /* 0x0000043000001947 */ /* 0x000fea0003800000 */
[----:B------:R-:W-:Y:S01]  /*8bf0*/  LOP3.LUT R5, RZ, R141, RZ, 0x33, !PT ;  /* 0x0000008dff057212 */ /* 0x000fe200078e33ff */
[----:B0-----:R-:W-:Y:S01]  /*8c00*/  FADD.FTZ R4, R4, 9.9999999747524270788e-07 ;  /* 0x358637bd04047421 */ /* 0x001fe20000010000 */
[----:B------:R-:W-:Y:S02]  /*8c10*/  BSSY B1, `(.L_x_356) ;  /* 0x0000016000017945 */ /* 0x000fe40003800000 */
[----:B------:R-:W-:Y:S01]  /*8c20*/  IADD3 R5, -R22, R25, R5 ;  /* 0x0000001916057210 */ /* 0x000fe20007ffe105 */
[----:B------:R0:W1:Y:S03]  /*8c30*/  MUFU.RCP R13, R4 ;  /* 0x00000004000d7308 */ /* 0x0000660000001000 */
[----:B------:R-:W-:-:S02]  /*8c40*/  LEA.HI R8, R5, 0x1, RZ, 0x19 ;  /* 0x0000000105087811 */ /* 0x000fc400078fc8ff */
[----:B------:R-:W-:Y:S02]  /*8c50*/  ISETP.GE.U32.AND P1, PT, R5, 0x180, PT ;  /* 0x000001800500780c */ /* 0x000fe40003f26070 */
[----:B------:R-:W-:-:S13]  /*8c60*/  LOP3.LUT P3, R8, R8, 0x3, RZ, 0xc0, !PT ;  /* 0x0000000308087812 */ /* 0x000fda000786c0ff */
[----:B01----:R-:W-:Y:S05]  /*8c70*/  @!P3 BRA `(.L_x_357) ;  /* 0x000000f00000b947 */ /* 0x003fea0003800000 */
.L_x_358:
[C---:B------:R-:W-:Y:S01]  /*8c80*/  IMAD.IADD R14, R7.reuse, 0x1, -R141 ;  /* 0x00000001070e7824 */ /* 0x040fe200078e0a8d */
[C---:B0-----:R-:W-:Y:S02]  /*8c90*/  @P0 IADD3 R5, P3, R7.reuse, R2, RZ ;  /* 0x0000000207050210 */ /* 0x041fe40007f7e0ff */
[----:B------:R-:W-:Y:S02]  /*8ca0*/  IADD3 R8, R8, -0x1, RZ ;  /* 0xffffffff08087810 */ /* 0x000fe40007ffe0ff */
[----:B------:R-:W0:Y:S01]  /*8cb0*/  LDS R4, [R14.X4+0x420] ;  /* 0x000420000e047984 */ /* 0x000e220000004800 */
[C---:B------:R-:W-:Y:S02]  /*8cc0*/  @P0 LEA.HI.X.SX32 R12, R7.reuse, R3, 0x1, P3 ;  /* 0x00000003070c0211 */ /* 0x040fe400018f0eff */
[----:B------:R-:W-:Y:S02]  /*8cd0*/  LEA R9, R14, UR6, 0x1 ;  /* 0x000000060e097c11 */ /* 0x000fe4000f8e08ff */
[----:B------:R-:W-:Y:S01]  /*8ce0*/  IADD3 R7, R7, 0x80, RZ ;  /* 0x0000008007077810 */ /* 0x000fe20007ffe0ff */
[----:B0-----:R-:W-:Y:S01]  /*8cf0*/  FMUL.FTZ R15, R4, R13 ;  /* 0x0000000d040f7220 */ /* 0x001fe20000410000 */
[----:B------:R-:W-:-:S04]  /*8d00*/  @P0 LEA R4, P3, R5, c[0x0][0x260], 0x2 ;  /* 0x0000980005040a11 */ /* 0x000fc800078610ff */
[----:B------:R-:W-:Y:S02]  /*8d10*/  F2FP.PACK_AB R10, RZ, R15 ;  /* 0x0000000fff0a723e */ /* 0x000fe400000000ff */
[----:B------:R-:W-:Y:S02]  /*8d20*/  @P0 LEA.HI.X R5, R5, c[0x0][0x264], R12, 0x2, P3 ;  /* 0x0000990005050a11 */ /* 0x000fe400018f140c */
[----:B------:R-:W-:Y:S01]  /*8d30*/  ISETP.NE.AND P3, PT, R8, RZ, PT ;  /* 0x000000ff0800720c */ /* 0x000fe20003f65270 */
[----:B------:R0:W-:Y:S04]  /*8d40*/  STS.U16 [R9], R10 ;  /* 0x0000000a09007388 */ /* 0x0001e80000000400 */
[----:B------:R0:W-:Y:S08]  /*8d50*/  @P0 STG.E [R4.64], R15 ;  /* 0x0000000f04000986 */ /* 0x0001f0000c101924 */
[----:B------:R-:W-:Y:S05]  /*8d60*/  @P3 BRA `(.L_x_358) ;  /* 0xffffff1000003947 */ /* 0x000fea000383ffff */
.L_x_357:
[----:B------:R-:W-:Y:S05]  /*8d70*/  BSYNC B1 ;  /* 0x0000000000017941 */ /* 0x000fea0003800000 */
.L_x_356:
[----:B------:R-:W-:Y:S05]  /*8d80*/  @!P1 BRA `(.L_x_355) ;  /* 0x0000029000009947 */ /* 0x000fea0003800000 */
[----:B0-----:R-:W-:Y:S01]  /*8d90*/  LEA R4, R7, UR4, 0x1 ;  /* 0x0000000407047c11 */ /* 0x001fe2000f8e08ff */
[----:B------:R-:W-:Y:S01]  /*8da0*/  IMAD.SHL.U32 R8, R141, 0x4, RZ ;  /* 0x000000048d087824 */ /* 0x000fe200078e00ff */
[----:B------:R-:W-:-:S03]  /*8db0*/  ISETP.NE.AND P1, PT, R11, RZ, PT ;  /* 0x000000ff0b00720c */ /* 0x000fc60003f25270 */
[----:B------:R-:W-:Y:S02]  /*8dc0*/  IMAD R4, R141, -0x2, R4 ;  /* 0xfffffffe8d047824 */ /* 0x000fe400078e0204 */
[----:B------:R-:W-:-:S03]  /*8dd0*/  IMAD R8, R7, 0x4, -R8 ;  /* 0x0000000407087824 */ /* 0x000fc600078e0a08 */
[----:B------:R-:W-:Y:S02]  /*8de0*/  IADD3 R9, R4, 0x420, RZ ;  /* 0x0000042004097810 */ /* 0x000fe40007ffe0ff */
[----:B------:R-:W-:-:S05]  /*8df0*/  IADD3 R8, R8, 0x420, RZ ;  /* 0x0000042008087810 */ /* 0x000fca0007ffe0ff */
.L_x_359:
[----:B------:R-:W0:Y:S01]  /*8e00*/  LDS R4, [R8] ;  /* 0x0000000008047984 */ /* 0x000e220000000800 */
[----:B------:R-:W-:-:S04]  /*8e10*/  IADD3 R10, P0, R7, R2, RZ ;  /* 0x00000002070a7210 */ /* 0x000fc80007f1e0ff */
[C---:B------:R-:W-:Y:S02]  /*8e20*/  LEA.HI.X.SX32 R11, R7.reuse, R3, 0x1, P0 ;  /* 0x00000003070b7211 */ /* 0x040fe400000f0eff */
[----:B------:R-:W-:Y:S01]  /*8e30*/  IADD3 R7, R7, 0x200, RZ ;  /* 0x0000020007077810 */ /* 0x000fe20007ffe0ff */
[----:B0-----:R-:W-:-:S05]  /*8e40*/  FMUL.FTZ R15, R4, R13 ;  /* 0x0000000d040f7220 */ /* 0x001fca0000410000 */
[----:B------:R-:W-:-:S04]  /*8e50*/  F2FP.PACK_AB R4, RZ, R15 ;  /* 0x0000000fff04723e */ /* 0x000fc800000000ff */
[----:B------:R-:W-:-:S05]  /*8e60*/  PRMT R5, R4, 0x7610, R5 ;  /* 0x0000761004057816 */ /* 0x000fca0000000005 */
[----:B------:R-:W-:Y:S04]  /*8e70*/  STS.U16 [R9], R5 ;  /* 0x0000000509007388 */ /* 0x000fe80000000400 */
[----:B------:R-:W0:Y:S02]  /*8e80*/  LDS R4, [R8+0x200] ;  /* 0x0002000008047984 */ /* 0x000e240000000800 */
[----:B0-----:R-:W-:-:S05]  /*8e90*/  FMUL.FTZ R17, R4, R13 ;  /* 0x0000000d04117220 */ /* 0x001fca0000410000 */
        /* <DEDUP_REMOVED lines=9> */
[----:B------:R0:W1:Y:S02]  /*8f30*/  LDS R5, [R8+0x600] ;  /* 0x0006000008057984 */ /* 0x0000640000000800 */
[----:B0-----:R-:W-:Y:S01]  /*8f40*/  IADD3 R8, R8, 0x800, RZ ;  /* 0x0000080008087810 */ /* 0x001fe20007ffe0ff */
[----:B-1----:R-:W-:Y:S01]  /*8f50*/  FMUL.FTZ R21, R5, R13 ;  /* 0x0000000d05157220 */ /* 0x002fe20000410000 */
[----:B------:R-:W-:Y:S02]  /*8f60*/  LEA.HI.X R5, R10, c[0x0][0x264], R11, 0x2, P0 ;  /* 0x000099000a057a11 */ /* 0x000fe400000f140b */
[----:B------:R-:W-:-:S02]  /*8f70*/  ISETP.GE.AND P0, PT, R7, R25, PT ;  /* 0x000000190700720c */ /* 0x000fc40003f06270 */
[----:B------:R-:W-:Y:S01]  /*8f80*/  F2FP.PACK_AB R10, RZ, R21 ;  /* 0x00000015ff0a723e */ /* 0x000fe200000000ff */
[----:B------:R-:W-:Y:S03]  /*8f90*/  @P1 STG.E [R4.64], R15 ;  /* 0x0000000f04001986 */ /* 0x000fe6000c101924 */
[----:B------:R-:W-:Y:S01]  /*8fa0*/  PRMT R11, R10, 0x7610, R11 ;  /* 0x000076100a0b7816 */ /* 0x000fe2000000000b */
[----:B------:R-:W-:Y:S01]  /*8fb0*/  @P1 STG.E [R4.64+0x200], R17 ;  /* 0x0002001104001986 */ /* 0x000fe2000c101924 */
[----:B------:R-:W-:-:S03]  /*8fc0*/  IADD3 R10, R9, 0x400, RZ ;  /* 0x00000400090a7810 */ /* 0x000fc60007ffe0ff */
[----:B------:R-:W-:Y:S04]  /*8fd0*/  @P1 STG.E [R4.64+0x400], R19 ;  /* 0x0004001304001986 */ /* 0x000fe8000c101924 */
[----:B------:R-:W-:Y:S04]  /*8fe0*/  @P1 STG.E [R4.64+0x600], R21 ;  /* 0x0006001504001986 */ /* 0x000fe8000c101924 */
[----:B------:R0:W-:Y:S02]  /*8ff0*/  STS.U16 [R9+0x300], R11 ;  /* 0x0003000b09007388 */ /* 0x0001e40000000400 */
[----:B0-----:R-:W-:Y:S01]  /*9000*/  IMAD.MOV.U32 R9, RZ, RZ, R10 ;  /* 0x000000ffff097224 */ /* 0x001fe200078e000a */
[----:B------:R-:W-:Y:S05]  /*9010*/  @!P0 BRA `(.L_x_359) ;  /* 0xfffffde000008947 */ /* 0x000fea000383ffff */
.L_x_355:
[----:B------:R-:W-:Y:S05]  /*9020*/  BSYNC B0 ;  /* 0x0000000000007941 */ /* 0x000fea0003800000 */
.L_x_354:
[----:B0-----:R-:W0:Y:S01]  /*9030*/  S2R R10, SR_CTAID.X ;  /* 0x00000000000a7919 */ /* 0x001e220000002500 */
[----:B------:R-:W-:Y:S01]  /*9040*/  SHF.R.S32.HI R3, RZ, 0x1f, R16 ;  /* 0x0000001fff037819 */ /* 0x000fe20000011410 */
[----:B------:R-:W-:Y:S01]  /*9050*/  ULDC UR5, c[0x0][0x1d4] ;  /* 0x0000750000057ab9 */ /* 0x000fe20000000800 */
[----:B------:R-:W-:Y:S01]  /*9060*/  SHF.R.S32.HI R2, RZ, 0x5, R6 ;  /* 0x00000005ff027819 */ /* 0x000fe20000011406 */
[----:B------:R-:W-:Y:S01]  /*9070*/  IMAD R21, R24, c[0x0][0x1d8], RZ ;  /* 0x0000760018157a24 */ /* 0x000fe200078e02ff */
[----:B------:R-:W-:Y:S01]  /*9080*/  LEA.HI R3, R3, R16, RZ, 0x2 ;  /* 0x0000001003037211 */ /* 0x000fe200078f10ff */
[----:B------:R-:W-:Y:S01]  /*9090*/  UIMAD UR5, UR5, 0xc0, URZ ;  /* 0x000000c0050578a4 */ /* 0x000fe2000f8e023f */
[C---:B------:R-:W-:Y:S01]  /*90a0*/  ISETP.GT.OR P1, PT, R0.reuse, 0x17, P2 ;  /* 0x000000170000780c */ /* 0x040fe20001724670 */
[----:B------:R-:W-:Y:S01]  /*90b0*/  IMAD.SHL.U32 R8, R0, 0x8, RZ ;  /* 0x0000000800087824 */ /* 0x000fe200078e00ff */
[----:B------:R-:W-:Y:S01]  /*90c0*/  LOP3.LUT R3, R3, 0xfffffffc, RZ, 0xc0, !PT ;  /* 0xfffffffc03037812 */ /* 0x000fe200078ec0ff */
[----:B------:R-:W-:Y:S01]  /*90d0*/  BSSY B0, `(.L_x_360) ;  /* 0x0000017000007945 */ /* 0x000fe20003800000 */
[----:B------:R-:W-:Y:S01]  /*90e0*/  CS2R R6, SRZ ;  /* 0x0000000000067805 */ /* 0x000fe2000001ff00 */
[----:B------:R-:W-:-:S02]  /*90f0*/  CS2R R4, SRZ ;  /* 0x0000000000047805 */ /* 0x000fc4000001ff00 */
[----:B------:R-:W-:-:S05]  /*9100*/  IMAD.IADD R3, R16, 0x1, -R3 ;  /* 0x0000000110037824 */ /* 0x000fca00078e0a03 */
[CC--:B------:R-:W-:Y:S02]  /*9110*/  ISETP.NE.OR P3, PT, R2.reuse, R3.reuse, P1 ;  /* 0x000000030200720c */ /* 0x0c0fe40000f65670 */
[----:B------:R-:W-:Y:S02]  /*9120*/  ISETP.NE.AND P0, PT, R2, R3, PT ;  /* 0x000000030200720c */ /* 0x000fe40003f05270 */
[----:B------:R-:W-:Y:S01]  /*9130*/  ISETP.GT.AND P1, PT, R0, 0x17, PT ;  /* 0x000000170000780c */ /* 0x000fe20003f24270 */
[--C-:B0-----:R-:W-:Y:S02]  /*9140*/  IMAD R3, R27, c[0x0][0x1d8], R10.reuse ;  /* 0x000076001b037a24 */ /* 0x101fe400078e020a */
[----:B------:R-:W-:Y:S02]  /*9150*/  IMAD R21, R21, c[0x0][0x1d0], R10 ;  /* 0x0000740015157a24 */ /* 0x000fe400078e020a */
[--C-:B------:R-:W-:Y:S02]  /*9160*/  IMAD R9, R3, UR5, R8.reuse ;  /* 0x0000000503097c24 */ /* 0x100fe4000f8e0208 */
[----:B------:R-:W-:-:S03]  /*9170*/  IMAD R21, R21, UR5, R8 ;  /* 0x0000000515157c24 */ /* 0x000fc6000f8e0208 */
[----:B------:R-:W-:Y:S02]  /*9180*/  SHF.R.S32.HI R11, RZ, 0x1f, R9 ;  /* 0x0000001fff0b7819 */ /* 0x000fe40000011409 */
        /* <DEDUP_REMOVED lines=10> */
.L_x_362:
[----:B-----5:R0:W-:Y:S02]  /*9230*/  STS.128 [R0.X16+0x220], R4 ;  /* 0x0002200400007388 */ /* 0x0201e4000000cc00 */
.L_x_361:
[----:B------:R-:W-:Y:S05]  /*9240*/  BSYNC B0 ;  /* 0x0000000000007941 */ /* 0x000fea0003800000 */
.L_x_360:
[----:B------:R-:W-:Y:S01]  /*9250*/  BAR.SYNC.DEFER_BLOCKING 0x0 ;  /* 0x0000000000007b1d */ /* 0x000fe20000010000 */
[----:B------:R-:W-:Y:S01]  /*9260*/  IMAD.MOV.U32 R20, RZ, RZ, RZ ;  /* 0x000000ffff147224 */ /* 0x000fe200078e00ff */
[----:B------:R-:W-:Y:S01]  /*9270*/  CS2R R18, SRZ ;  /* 0x0000000000127805 */ /* 0x000fe2000001ff00 */
[----:B------:R-:W-:Y:S01]  /*9280*/  IMAD.MOV.U32 R17, RZ, RZ, RZ ;  /* 0x000000ffff117224 */ /* 0x000fe200078e00ff */
[----:B------:R-:W-:Y:S01]  /*9290*/  CS2R R14, SRZ ;  /* 0x00000000000e7805 */ /* 0x000fe2000001ff00 */
[----:B------:R-:W-:Y:S01]  /*92a0*/  CS2R R12, SRZ ;  /* 0x00000000000c7805 */ /* 0x000fe2000001ff00 */
[----:B------:R-:W-:Y:S01]  /*92b0*/  BSSY B0, `(.L_x_363) ;  /* 0x00001bf000007945 */ /* 0x000fe20003800000 */
[----:B------:R-:W-:Y:S05]  /*92c0*/  @P1 BRA `(.L_x_364) ;  /* 0x00001bd000001947 */ /* 0x000fea0003800000 */
[----:B------:R-:W-:Y:S01]  /*92d0*/  IMAD.IADD R31, R2, 0x1, R141 ;  /* 0x00000001021f7824 */ /* 0x000fe200078e028d */
[----:B------:R-:W-:Y:S01]  /*92e0*/  IMNMX R30, R16, c[0x0][0x1d4], PT ;  /* 0x00007500101e7a17 */ /* 0x000fe20003800200 */
[----:B------:R-:W-:Y:S01]  /*92f0*/  BSSY B1, `(.L_x_365) ;  /* 0x00000b6000017945 */ /* 0x000fe20003800000 */
[----:B------:R-:W-:Y:S01]  /*9300*/  LEA R42, R2, UR6, 0x1 ;  /* 0x00000006022a7c11 */ /* 0x000fe2000f8e08ff */
[----:B------:R-:W-:-:S05]  /*9310*/  IMAD R20, R31, 0xc0, RZ ;  /* 0x000000c01f147824 */ /* 0x000fca00078e02ff */
[----:B------:R-:W-:-:S04]  /*9320*/  IADD3 R29, P3, R9, R20, RZ ;  /* 0x00000014091d7210 */ /* 0x000fc80007f7e0ff */
[----:B------:R-:W-:Y:S02]  /*9330*/  LEA.HI.X.SX32 R20, R20, R11, 0x1, P3 ;  /* 0x0000000b14147211 */ /* 0x000fe400018f0eff */
[----:B------:R-:W-:Y:S02]  /*9340*/  ISETP.GE.AND P3, PT, R31, R30, PT ;  /* 0x0000001e1f00720c */ /* 0x000fe40003f66270 */
[----:B------:R-:W-:-:S04]  /*9350*/  LEA R28, P4, R29, c[0x0][0x1a0], 0x1 ;  /* 0x000068001d1c7a11 */ /* 0x000fc800078808ff */
[----:B------:R-:W-:Y:S01]  /*9360*/  LEA.HI.X R29, R29, c[0x0][0x1a4], R20, 0x1, P4 ;  /* 0x000069001d1d7a11 */ /* 0x000fe200020f0c14 */
[----:B------:R-:W-:-:S06]  /*9370*/  IMAD.MOV.U32 R20, RZ, RZ, RZ ;  /* 0x000000ffff147224 */ /* 0x000fcc00078e00ff */
        /* <DEDUP_REMOVED lines=10> */
[----:B------:R-:W-:Y:S02]  /*9420*/  IMAD R36, R19, 0xc0, R8 ;  /* 0x000000c013247824 */ /* 0x000fe400078e0208 */
[----:B------:R-:W-:Y:S01]  /*9430*/  IMAD.MOV.U32 R43, RZ, RZ, R31 ;  /* 0x000000ffff2b7224 */ /* 0x000fe200078e001f */
[----:B------:R-:W-:Y:S01]  /*9440*/  CS2R R18, SRZ ;  /* 0x0000000000127805 */ /* 0x000fe2000001ff00 */
[----:B------:R-:W-:-:S02]  /*9450*/  IMAD.IADD R32, R12, 0x1, -R13 ;  /* 0x000000010c207824 */ /* 0x000fc400078e0a0d */
[----:B------:R-:W-:Y:S01]  /*9460*/  CS2R R12, SRZ ;  /* 0x00000000000c7805 */ /* 0x000fe2000001ff00 */
[----:B------:R-:W-:Y:S02]  /*9470*/  IMAD.MOV.U32 R17, RZ, RZ, RZ ;  /* 0x000000ffff117224 */ /* 0x000fe400078e00ff */
[----:B------:R-:W-:Y:S01]  /*9480*/  LOP3.LUT P3, RZ, R32, 0x4, RZ, 0xc0, !PT ;  /* 0x0000000420ff7812 */ /* 0x000fe2000786c0ff */
[----:B------:R-:W-:Y:S02]  /*9490*/  IMAD.MOV.U32 R20, RZ, RZ, RZ ;  /* 0x000000ffff147224 */ /* 0x000fe400078e00ff */
[----:B------:R-:W-:-:S10]  /*94a0*/  IMAD.WIDE R36, R36, R37, c[0x0][0x238] ;  /* 0x00008e0024247625 */ /* 0x000fd400078e0225 */
        /* <DEDUP_REMOVED lines=17> */
[----:B------:R-:W-:Y:S01]  /*95c0*/  ULDC UR5, c[0x0][0x1ec] ;  /* 0x00007b0000057ab9 */ /* 0x000fe20000000800 */
[----:B-1----:R-:W-:Y:S01]  /*95d0*/  HADD2.F32 R20, -RZ, R17.H0_H0 ;  /* 0x20000011ff147230 */ /* 0x002fe20000004100 */
[----:B------:R-:W-:-:S06]  /*95e0*/  UISETP.NE.AND UP0, UPT, URZ, UR5, UPT ;  /* 0x000000053f00728c */ /* 0x000fcc000bf05270 */
[----:B------:R-:W-:-:S13]  /*95f0*/  PLOP3.LUT P2, PT, PT, PT, UP0, 0x80, 0x0 ;  /* 0x000000000000781c */ /* 0x000fda0003f4f008 */
        /* <DEDUP_REMOVED lines=13> */
.L_x_369:
[----:B--2--5:R-:W-:Y:S01]  /*96d0*/  HADD2.F32 R13, -RZ, R44.H0_H0 ;  /* 0x2000002cff0d7230 */ /* 0x024fe20000004100 */
[----:B------:R-:W-:Y:S01]  /*96e0*/  IADD3 R43, R31, 0x4, RZ ;  /* 0x000000041f2b7810 */ /* 0x000fe20007ffe0ff */
[--C-:B------:R-:W-:Y:S02]  /*96f0*/  HADD2.F32 R17, -RZ, R45.reuse.H0_H0 ;  /* 0x2000002dff117230 */ /* 0x100fe40000004100 */
[----:B------:R-:W-:Y:S01]  /*9700*/  HADD2.F32 R19, -RZ, R46.H0_H0 ;  /* 0x2000002eff137230 */ /* 0x000fe20000004100 */
[C---:B------:R-:W-:Y:S01]  /*9710*/  FFMA.FTZ R12, R20.reuse, R13, RZ ;  /* 0x0000000d140c7223 */ /* 0x040fe200000100ff */
[----:B------:R-:W-:Y:S01]  /*9720*/  HADD2.F32 R15, -RZ, R44.H1_H1 ;  /* 0x3000002cff0f7230 */ /* 0x000fe20000004100 */
[C---:B------:R-:W-:Y:S01]  /*9730*/  FFMA.FTZ R13, R20.reuse, R17, RZ ;  /* 0x00000011140d7223 */ /* 0x040fe200000100ff */
[----:B-1----:R-:W-:Y:S01]  /*9740*/  HADD2.F32 R45, -RZ, R45.H1_H1 ;  /* 0x3000002dff2d7230 */ /* 0x002fe20000004100 */
        /* <DEDUP_REMOVED lines=9> */
.L_x_368:
[----:B------:R-:W-:Y:S05]  /*97e0*/  BSYNC B2 ;  /* 0x0000000000027941 */ /* 0x000fea0003800000 */
.L_x_367:
[----:B------:R-:W-:-:S13]  /*97f0*/  LOP3.LUT P3, RZ, R32, 0xfffffffc, RZ, 0xc0, !PT ;  /* 0xfffffffc20ff7812 */ /* 0x000fda000786c0ff */
[----:B------:R-:W-:Y:S05]  /*9800*/  @!P3 BRA `(.L_x_366) ;  /* 0x000006400000b947 */ /* 0x000fea0003800000 */
[----:B------:R-:W-:Y:S01]  /*9810*/  ULDC UR5, c[0x0][0x1ec] ;  /* 0x00007b0000057ab9 */ /* 0x000fe20000000800 */
[----:B------:R-:W-:Y:S01]  /*9820*/  IMAD R54, R27, c[0x0][0x1d4], RZ ;  /* 0x000075001b367a24 */ /* 0x000fe200078e02ff */
[----:B------:R-:W-:-:S06]  /*9830*/  UISETP.NE.AND UP0, UPT, URZ, UR5, UPT ;  /* 0x000000053f00728c */ /* 0x000fcc000bf05270 */
[----:B------:R-:W-:Y:S02]  /*9840*/  PLOP3.LUT P2, PT, PT, PT, UP0, 0x80, 0x0 ;  /* 0x000000000000781c */ /* 0x000fe40003f4f008 */
.L_x_372:
        /* <DEDUP_REMOVED lines=32> */
.L_x_370:
[----:B------:R-:W2:Y:S01]  /*9a50*/  LDG.E R38, [R38.64+0x10] ;  /* 0x0000102426267981 */ /* 0x000ea2000c1e1900 */
[----:B-1----:R-:W-:Y:S02]  /*9a60*/  IMAD.MOV.U32 R33, RZ, RZ, 0xc0 ;  /* 0x000000c0ff217424 */ /* 0x002fe400078e00ff */
[----:B------:R-:W-:-:S05]  /*9a70*/  IMAD.IADD R48, R43, 0x1, -R141 ;  /* 0x000000012b307824 */ /* 0x000fca00078e0a8d */
[----:B------:R-:W-:Y:S01]  /*9a80*/  LEA R52, R48, UR4, 0x1 ;  /* 0x0000000430347c11 */ /* 0x000fe2000f8e08ff */
[----:B--2---:R-:W-:-:S04]  /*9a90*/  IMAD R32, R38, c[0x0][0x1d8], RZ ;  /* 0x0000760026207a24 */ /* 0x004fc800078e02ff */
        /* <DEDUP_REMOVED lines=8> */
[--C-:B-----5:R-:W-:Y:S01]  /*9b20*/  HADD2.F32 R50, -RZ, R46.reuse.H0_H0 ;  /* 0x2000002eff327230 */ /* 0x120fe20000004100 */
[----:B------:R-:W-:Y:S01]  /*9b30*/  LEA R48, R48, UR6, 0x1 ;  /* 0x0000000630307c11 */ /* 0x000fe2000f8e08ff */
[----:B------:R-:W-:Y:S02]  /*9b40*/  HADD2.F32 R51, -RZ, R46.H1_H1 ;  /* 0x3000002eff337230 */ /* 0x000fe40000004100 */
[----:B------:R-:W-:Y:S02]  /*9b50*/  HADD2.F32 R39, -RZ, R44.H0_H0 ;  /* 0x2000002cff277230 */ /* 0x000fe40000004100 */
[----:B------:R-:W-:Y:S02]  /*9b60*/  HADD2.F32 R49, -RZ, R45.H0_H0 ;  /* 0x2000002dff317230 */ /* 0x000fe40000004100 */
[----:B------:R-:W-:-:S02]  /*9b70*/  HADD2.F32 R46, -RZ, R47.H0_H0 ;  /* 0x2000002fff2e7230 */ /* 0x000fc40000004100 */
        /* <DEDUP_REMOVED lines=11> */
[----:B------:R-:W-:Y:S01]  /*9c30*/  FFMA.FTZ R47, R38, R47, R20 ;  /* 0x0000002f262f7223 */ /* 0x000fe20000010014 */
        /* <DEDUP_REMOVED lines=12> */
.L_x_371:
[----:B------:R-:W2:Y:S01]  /*9d00*/  LDS.U16 R12, [R48+0x8] ;  /* 0x00000800300c7984 */ /* 0x000ea20000000400 */
[----:B------:R-:W-:Y:S01]  /*9d10*/  IADD3 R43, R43, 0x8, RZ ;  /* 0x000000082b2b7810 */ /* 0x000fe20007ffe0ff */
[----:B------:R-:W-:Y:S02]  /*9d20*/  HADD2.F32 R13, -RZ, R32.H0_H0 ;  /* 0x20000020ff0d7230 */ /* 0x000fe40000004100 */
[--C-:B------:R-:W-:Y:S01]  /*9d30*/  HADD2.F32 R17, -RZ, R33.reuse.H0_H0 ;  /* 0x20000021ff117230 */ /* 0x100fe20000004100 */
[----:B------:R-:W-:Y:S01]  /*9d40*/  ISETP.GE.AND P3, PT, R43, R30, PT ;  /* 0x0000001e2b00720c */ /* 0x000fe20003f66270 */
[----:B------:R-:W-:Y:S02]  /*9d50*/  HADD2.F32 R19, -RZ, R34.H0_H0 ;  /* 0x20000022ff137230 */ /* 0x000fe40000004100 */
[----:B------:R-:W-:Y:S02]  /*9d60*/  HADD2.F32 R15, -RZ, R32.H1_H1 ;  /* 0x30000020ff0f7230 */ /* 0x000fe40000004100 */
        /* <DEDUP_REMOVED lines=14> */
.L_x_366:
[----:B------:R-:W-:Y:S05]  /*9e50*/  BSYNC B1 ;  /* 0x0000000000017941 */ /* 0x000fea0003800000 */
.L_x_365:
[----:B------:R-:W-:-:S13]  /*9e60*/  ISETP.GE.AND P3, PT, R31, R16, PT ;  /* 0x000000101f00720c */ /* 0x000fda0003f66270 */
[----:B------:R-:W-:Y:S05]  /*9e70*/  @P3 BRA `(.L_x_364) ;  /* 0x0000102000003947 */ /* 0x000fea0003800000 */
[----:B------:R-:W-:Y:S01]  /*9e80*/  IADD3 R30, -R2, -0x2, R25 ;  /* 0xfffffffe021e7810 */ /* 0x000fe20007ffe119 */
[----:B------:R-:W-:Y:S01]  /*9e90*/  IMAD R33, R23, c[0x0][0x1d8], R10 ;  /* 0x0000760017217a24 */ /* 0x000fe200078e020a */
[----:B------:R-:W-:Y:S01]  /*9ea0*/  BSSY B1, `(.L_x_373) ;  /* 0x0000054000017945 */ /* 0x000fe20003800000 */
[----:B------:R-:W-:Y:S02]  /*9eb0*/  IMAD.MOV.U32 R32, RZ, RZ, 0x2 ;  /* 0x00000002ff207424 */ /* 0x000fe400078e00ff */
[----:B------:R-:W-:Y:S02]  /*9ec0*/  IMAD.IADD R30, R30, 0x1, -R141 ;  /* 0x000000011e1e7824 */ /* 0x000fe400078e0a8d */
[----:B------:R-:W-:-:S03]  /*9ed0*/  IMAD R33, R33, 0xc0, R8 ;  /* 0x000000c021217824 */ /* 0x000fc600078e0208 */
[----:B------:R-:W-:Y:S01]  /*9ee0*/  LOP3.LUT P3, RZ, R30, 0x4, RZ, 0xc0, !PT ;  /* 0x000000041eff7812 */ /* 0x000fe2000786c0ff */
[----:B------:R-:W-:-:S12]  /*9ef0*/  IMAD.WIDE R32, R33, R32, c[0x0][0x238] ;  /* 0x00008e0021207625 */ /* 0x000fd800078e0220 */
[----:B------:R-:W-:Y:S05]  /*9f00*/  @P3 BRA `(.L_x_374) ;  /* 0x000004d000003947 */ /* 0x000fea0003800000 */
[----:B------:R-:W-:Y:S01]  /*9f10*/  ISETP.GE.AND P3, PT, R31, c[0x0][0x1d4], PT ;  /* 0x000075001f007a0c */ /* 0x000fe20003f66270 */
[----:B------:R-:W-:-:S12]  /*9f20*/  BSSY B2, `(.L_x_375) ;  /* 0x000004a000027945 */ /* 0x000fd80003800000 */
[----:B------:R-:W-:Y:S05]  /*9f30*/  @!P3 BRA `(.L_x_376) ;  /* 0x000004800000b947 */ /* 0x000fea0003800000 */
[----:B------:R-:W-:Y:S01]  /*9f40*/  IABS R37, c[0x0][0x1d4] ;  /* 0x0000750000257a13 */ /* 0x000fe20000000000 */
[----:B------:R-:W1:Y:S01]  /*9f50*/  LDS.U16 R42, [R42] ;  /* 0x000000002a2a7984 */ /* 0x000e620000000400 */
        /* <DEDUP_REMOVED lines=19> */
[----:B------:R-:W-:Y:S02]  /*a090*/  IMAD R37, R27, c[0x0][0x1d4], RZ ;  /* 0x000075001b257a24 */ /* 0x000fe400078e02ff */
        /* <DEDUP_REMOVED lines=34> */
.L_x_377:
[--C-:B-----5:R-:W-:Y:S02]  /*a2c0*/  HADD2.F32 R35, -RZ, R38.reuse.H0_H0 ;  /* 0x20000026ff237230 */ /* 0x120fe40000004100 */
[----:B------:R-:W-:Y:S02]  /*a2d0*/  HADD2.F32 R41, -RZ, R38.H1_H1 ;  /* 0x30000026ff297230 */ /* 0x000fe40000004100 */
[--C-:B-1----:R-:W-:Y:S01]  /*a2e0*/  HADD2.F32 R29, -RZ, R36.reuse.H0_H0 ;  /* 0x20000024ff1d7230 */ /* 0x102fe20000004100 */
[C---:B------:R-:W-:Y:S01]  /*a2f0*/  FFMA.FTZ R17, R34.reuse, R35, R17 ;  /* 0x0000002322117223 */ /* 0x040fe20000010011 */
        /* <DEDUP_REMOVED lines=12> */
.L_x_376:
[----:B------:R-:W-:Y:S05]  /*a3c0*/  BSYNC B2 ;  /* 0x0000000000027941 */ /* 0x000fea0003800000 */
.L_x_375:
[----:B------:R-:W-:Y:S02]  /*a3d0*/  IADD3 R31, R31, 0x4, RZ ;  /* 0x000000041f1f7810 */ /* 0x000fe40007ffe0ff */
.L_x_374:
[----:B------:R-:W-:Y:S05]  /*a3e0*/  BSYNC B1 ;  /* 0x0000000000017941 */ /* 0x000fea0003800000 */
.L_x_373:
[----:B------:R-:W-:-:S13]  /*a3f0*/  LOP3.LUT P3, RZ, R30, 0xfffffffc, RZ, 0xc0, !PT ;  /* 0xfffffffc1eff7812 */ /* 0x000fda000786c0ff */
[----:B------:R-:W-:Y:S05]  /*a400*/  @!P3 BRA `(.L_x_364) ;  /* 0x00000a900000b947 */ /* 0x000fea0003800000 */
[----:B------:R-:W-:Y:S01]  /*a410*/  LEA R28, R31, UR4, 0x1 ;  /* 0x000000041f1c7c11 */ /* 0x000fe2000f8e08ff */
[----:B------:R-:W-:Y:S02]  /*a420*/  IMAD.MOV.U32 R30, RZ, RZ, 0xc0 ;  /* 0x000000c0ff1e7424 */ /* 0x000fe400078e00ff */
[----:B------:R-:W-:Y:S02]  /*a430*/  IMAD.MOV.U32 R38, RZ, RZ, RZ ;  /* 0x000000ffff267224 */ /* 0x000fe400078e00ff */
[----:B------:R-:W-:Y:S02]  /*a440*/  IMAD R53, R141, -0x2, R28 ;  /* 0xfffffffe8d357824 */ /* 0x000fe400078e021c */
[----:B------:R-:W-:-:S05]  /*a450*/  IMAD R30, R31, R30, 0x300 ;  /* 0x000003001f1e7424 */ /* 0x000fca00078e021e */
.L_x_384:
        /* <DEDUP_REMOVED lines=9> */
[----:B------:R-:W-:Y:S02]  /*a4f0*/  IABS R35, c[0x0][0x1d4] ;  /* 0x0000750000237a13 */ /* 0x000fe40000000000 */
        /* <DEDUP_REMOVED lines=55> */
.L_x_380:
[----:B--2--5:R-:W-:Y:S02]  /*a870*/  HADD2.F32 R28, -RZ, R40.H0_H0 ;  /* 0x20000028ff1c7230 */ /* 0x024fe40000004100 */
[----:B------:R-:W-:Y:S02]  /*a880*/  HADD2.F32 R34, -RZ, R41.H0_H0 ;  /* 0x20000029ff227230 */ /* 0x000fe40000004100 */
[----:B------:R-:W-:Y:S01]  /*a890*/  HADD2.F32 R44, -RZ, R42.H0_H0 ;  /* 0x2000002aff2c7230 */ /* 0x000fe20000004100 */
[C---:B------:R-:W-:Y:S01]  /*a8a0*/  FFMA.FTZ R12, R39.reuse, R28, R12 ;  /* 0x0000001c270c7223 */ /* 0x040fe2000001000c */
[----:B------:R-:W-:Y:S01]  /*a8b0*/  HADD2.F32 R46, -RZ, R43.H0_H0 ;  /* 0x2000002bff2e7230 */ /* 0x000fe20000004100 */
[C---:B------:R-:W-:Y:S01]  /*a8c0*/  FFMA.FTZ R13, R39.reuse, R34, R13 ;  /* 0x00000022270d7223 */ /* 0x040fe2000001000d */
[----:B-1----:R-:W-:Y:S01]  /*a8d0*/  HADD2.F32 R40, -RZ, R40.H1_H1 ;  /* 0x30000028ff287230 */ /* 0x002fe20000004100 */
        /* <DEDUP_REMOVED lines=9> */
.L_x_379:
[----:B------:R-:W-:Y:S05]  /*a970*/  BSYNC B1 ;  /* 0x0000000000017941 */ /* 0x000fea0003800000 */
.L_x_378:
[----:B------:R-:W-:Y:S01]  /*a980*/  IADD3 R42, R31, 0x4, RZ ;  /* 0x000000041f2a7810 */ /* 0x000fe20007ffe0ff */
[----:B------:R-:W-:Y:S03]  /*a990*/  BSSY B1, `(.L_x_381) ;  /* 0x000004b000017945 */ /* 0x000fe60003800000 */
[----:B------:R-:W-:-:S13]  /*a9a0*/  ISETP.GE.AND P3, PT, R42, c[0x0][0x1d4], PT ;  /* 0x000075002a007a0c */ /* 0x000fda0003f66270 */
        /* <DEDUP_REMOVED lines=57> */
.L_x_383:
[----:B--2--5:R-:W-:Y:S02]  /*ad40*/  HADD2.F32 R28, -RZ, R40.H0_H0 ;  /* 0x20000028ff1c7230 */ /* 0x024fe40000004100 */
[----:B------:R-:W-:Y:S02]  /*ad50*/  HADD2.F32 R34, -RZ, R41.H0_H0 ;  /* 0x20000029ff227230 */ /* 0x000fe40000004100 */
[----:B-1----:R-:W-:Y:S01]  /*ad60*/  HADD2.F32 R36, -RZ, R42.H0_H0 ;  /* 0x2000002aff247230 */ /* 0x002fe20000004100 */
        /* <DEDUP_REMOVED lines=13> */
.L_x_382:
[----:B------:R-:W-:Y:S05]  /*ae40*/  BSYNC B1 ;  /* 0x0000000000017941 */ /* 0x000fea0003800000 */
.L_x_381:
[----:B------:R-:W-:Y:S02]  /*ae50*/  IADD3 R31, R31, 0x8, RZ ;  /* 0x000000081f1f7810 */ /* 0x000fe40007ffe0ff */
[----:B------:R-:W-:Y:S02]  /*ae60*/  IADD3 R38, R38, 0x10, RZ ;  /* 0x0000001026267810 */ /* 0x000fe40007ffe0ff */
[----:B------:R-:W-:Y:S02]  /*ae70*/  ISETP.GE.AND P3, PT, R31, R16, PT ;  /* 0x000000101f00720c */ /* 0x000fe40003f66270 */
[----:B------:R-:W-:-:S11]  /*ae80*/  IADD3 R30, R30, 0x600, RZ ;  /* 0x000006001e1e7810 */ /* 0x000fd60007ffe0ff */
[----:B------:R-:W-:Y:S05]  /*ae90*/  @!P3 BRA `(.L_x_384) ;  /* 0xfffff5c00000b947 */ /* 0x000fea000383ffff */
.L_x_364:
[----:B------:R-:W-:Y:S05]  /*aea0*/  BSYNC B0 ;  /* 0x0000000000007941 */ /* 0x000fea0003800000 */
.L_x_363:
[----:B------:R-:W-:Y:S01]  /*aeb0*/  ISETP.GT.OR P0, PT, R0, 0x17, P0 ;  /* 0x000000170000780c */ /* 0x000fe20000704670 */
[----:B------:R-:W-:-:S12]  /*aec0*/  BSSY B0, `(.L_x_385) ;  /* 0x0000034000007945 */ /* 0x000fd80003800000 */
[----:B------:R-:W-:Y:S05]  /*aed0*/  @P0 BRA `(.L_x_386) ;  /* 0x0000032000000947 */ /* 0x000fea0003800000 */
[----:B0-----:R-:W-:-:S04]  /*aee0*/  IMAD.MOV.U32 R0, RZ, RZ, 0xc0 ;  /* 0x000000c0ff007424 */ /* 0x001fc800078e00ff */
[----:B------:R-:W-:-:S05]  /*aef0*/  IMAD R0, R25, R0, -0xc0 ;  /* 0xffffff4019007424 */ /* 0x000fca00078e0200 */
[----:B------:R-:W-:-:S04]  /*af00*/  IADD3 R21, P0, R9, R0, RZ ;  /* 0x0000000009157210 */ /* 0x000fc80007f1e0ff */
[----:B------:R-:W-:Y:S02]  /*af10*/  LEA.HI.X.SX32 R0, R0, R11, 0x1, P0 ;  /* 0x0000000b00007211 */ /* 0x000fe400000f0eff */
[----:B------:R-:W-:-:S04]  /*af20*/  LEA R24, P0, R21, c[0x0][0x1a0], 0x1 ;  /* 0x0000680015187a11 */ /* 0x000fc800078008ff */
[----:B------:R-:W-:-:S05]  /*af30*/  LEA.HI.X R25, R21, c[0x0][0x1a4], R0, 0x1, P0 ;  /* 0x0000690015197a11 */ /* 0x000fca00000f0c00 */
[----:B------:R0:W5:Y:S01]  /*af40*/  LDG.E.128 R28, [R24.64] ;  /* 0x00000024181c7981 */ /* 0x000162000c1e1d00 */
[----:B------:R-:W-:Y:S01]  /*af50*/  IMAD.IADD R16, R16, 0x1, -R141 ;  /* 0x0000000110107824 */ /* 0x000fe200078e0a8d */
[----:B------:R-:W-:Y:S04]  /*af60*/  BSSY B1, `(.L_x_387) ;  /* 0x0000019000017945 */ /* 0x000fe80003800000 */
[----:B------:R-:W-:-:S05]  /*af70*/  LEA R16, R16, UR4, 0x1 ;  /* 0x0000000410107c11 */ /* 0x000fca000f8e08ff */
[----:B------:R-:W1:Y:S02]  /*af80*/  LDS.U16 R0, [R16+0x420] ;  /* 0x0004200010007984 */ /* 0x000e640000000400 */
[----:B-1----:R-:W-:Y:S01]  /*af90*/  HADD2.F32 R0, -RZ, R0.H0_H0 ;  /* 0x20000000ff007230 */ /* 0x002fe20000004100 */
[----:B------:R-:W-:Y:S05]  /*afa0*/  @P2 BRA `(.L_x_388) ;  /* 0x0000014000002947 */ /* 0x000fea0003800000 */
[----:B0-----:R-:W-:-:S13]  /*afb0*/  ISETP.NE.AND P3, PT, R222, RZ, PT ;  /* 0x000000ffde00720c */ /* 0x001fda0003f65270 */
[----:B------:R-:W-:Y:S02]  /*afc0*/  @P3 IMAD R23, R23, c[0x0][0x1d8], R10 ;  /* 0x0000760017173a24 */ /* 0x000fe400078e020a */
[----:B------:R-:W-:Y:S02]  /*afd0*/  @P3 IMAD.MOV.U32 R24, RZ, RZ, 0x2 ;  /* 0x00000002ff183424 */ /* 0x000fe400078e00ff */
[----:B------:R-:W-:-:S04]  /*afe0*/  @P3 IMAD R23, R23, 0xc0, R8 ;  /* 0x000000c017173824 */ /* 0x000fc800078e0208 */
[----:B------:R-:W-:-:S05]  /*aff0*/  @P3 IMAD.WIDE R24, R23, R24, c[0x0][0x238] ;  /* 0x00008e0017183625 */ /* 0x000fca00078e0218 */
[----:B------:R-:W2:Y:S01]  /*b000*/  @P3 LDG.E.128 R32, [R24.64] ;  /* 0x0000002418203981 */ /* 0x000ea2000c1e1d00 */
[----:B------:R-:W-:Y:S01]  /*b010*/  IMAD R26, R26, 0xc0, RZ ;  /* 0x000000c01a1a7824 */ /* 0x000fe200078e02ff */
[----:B-----5:R-:W-:Y:S01]  /*b020*/  HFMA2.MMA R28, R28, 1, 1, R4 ;  /* 0x3c003c001c1c7835 */ /* 0x020fe20000000004 */
[----:B------:R-:W-:Y:S01]  /*b030*/  HADD2 R29, R29, R5 ;  /* 0x000000051d1d7230 */ /* 0x000fe20000000000 */
[----:B------:R-:W-:Y:S01]  /*b040*/  HFMA2.MMA R30, R30, 1, 1, R6 ;  /* 0x3c003c001e1e7835 */ /* 0x000fe20000000006 */
[----:B------:R-:W-:Y:S01]  /*b050*/  HADD2 R31, R31, R7 ;  /* 0x000000071f1f7230 */ /* 0x000fe20000000000 */
[----:B------:R-:W-:-:S04]  /*b060*/  IADD3 R9, P0, R9, R26, RZ ;  /* 0x0000001a09097210 */ /* 0x000fc80007f1e0ff */
[----:B------:R-:W-:Y:S02]  /*b070*/  LEA.HI.X.SX32 R26, R26, R11, 0x1, P0 ;  /* 0x0000000b1a1a7211 */ /* 0x000fe400000f0eff */
[----:B------:R-:W-:-:S04]  /*b080*/  LEA R4, P0, R9, c[0x0][0x1a0], 0x1 ;  /* 0x0000680009047a11 */ /* 0x000fc800078008ff */
[----:B------:R-:W-:Y:S01]  /*b090*/  LEA.HI.X R5, R9, c[0x0][0x1a4], R26, 0x1, P0 ;  /* 0x0000690009057a11 */ /* 0x000fe200000f0c1a */
[----:B--2---:R-:W-:Y:S01]  /*b0a0*/  @P3 HFMA2.MMA R29, R29, R33, -RZ ;  /* 0x000000211d1d3235 */ /* 0x004fe200001000ff */
[----:B------:R-:W-:Y:S01]  /*b0b0*/  @P3 HMUL2 R28, R28, R32 ;  /* 0x000000201c1c3232 */ /* 0x000fe20000000000 */
[----:B------:R-:W-:Y:S01]  /*b0c0*/  @P3 HFMA2.MMA R31, R31, R35, -RZ ;  /* 0x000000231f1f3235 */ /* 0x000fe200001000ff */
[----:B------:R-:W-:-:S06]  /*b0d0*/  @P3 HMUL2 R30, R30, R34 ;  /* 0x000000221e1e3232 */ /* 0x000fcc0000000000 */
[----:B------:R0:W-:Y:S04]  /*b0e0*/  STG.E.128 [R4.64], R28 ;  /* 0x0000001c04007986 */ /* 0x0001e8000c101d24 */
.L_x_388:
[----:B0-----:R-:W-:Y:S05]  /*b0f0*/  BSYNC B1 ;  /* 0x0000000000017941 */ /* 0x001fea0003800000 */
.L_x_387:
[--C-:B-----5:R-:W-:Y:S02]  /*b100*/  HADD2.F32 R5, -RZ, R28.reuse.H0_H0 ;  /* 0x2000001cff057230 */ /* 0x120fe40000004100 */
[----:B------:R-:W-:Y:S02]  /*b110*/  HADD2.F32 R4, -RZ, R29.H0_H0 ;  /* 0x2000001dff047230 */ /* 0x000fe40000004100 */
[----:B------:R-:W-:Y:S01]  /*b120*/  HADD2.F32 R9, -RZ, R31.H0_H0 ;  /* 0x2000001fff097230 */ /* 0x000fe20000004100 */
        /* <DEDUP_REMOVED lines=8> */
[C---:B------:R-:W-:Y:S01]  /*b1b0*/  FFMA.FTZ R14, R0.reuse, R29, R14 ;  /* 0x0000001d000e7223 */ /* 0x040fe2000001000e */
[----:B------:R-:W-:Y:S01]  /*b1c0*/  HADD2.F32 R31, -RZ, R31.H1_H1 ;  /* 0x3000001fff1f7230 */ /* 0x000fe20000004100 */
[----:B------:R-:W-:-:S02]  /*b1d0*/  FFMA.FTZ R17, R0, R6, R17 ;  /* 0x0000000600117223 */ /* 0x000fc40000010011 */
[C---:B------:R-:W-:Y:S02]  /*b1e0*/  FFMA.FTZ R18, R0.reuse, R7, R18 ;  /* 0x0000000700127223 */ /* 0x040fe40000010012 */
[----:B------:R-:W-:Y:S02]  /*b1f0*/  FFMA.FTZ R20, R0, R31, R20 ;  /* 0x0000001f00147223 */ /* 0x000fe40000010014 */
.L_x_386:
[----:B------:R-:W-:Y:S05]  /*b200*/  BSYNC B0 ;  /* 0x0000000000007941 */ /* 0x000fea0003800000 */
.L_x_385:
[----:B------:R-:W-:Y:S06]  /*b210*/  BAR.SYNC.DEFER_BLOCKING 0x0 ;  /* 0x0000000000007b1d */ /* 0x000fec0000010000 */
[----:B------:R-:W-:Y:S05]  /*b220*/  @P1 BRA `(.L_x_389) ;  /* 0x0000043000001947 */ /* 0x000fea0003800000 */
[----:B0-----:R-:W-:Y:S01]  /*b230*/  LOP3.LUT R0, R22, 0xffffffc0, RZ, 0xc0, !PT ;  /* 0xffffffc016007812 */ /* 0x001fe200078ec0ff */
[----:B------:R-:W-:Y:S01]  /*b240*/  IMAD R2, R2, 0xc0, R8 ;  /* 0x000000c002027824 */ /* 0x000fe200078e0208 */
[----:B------:R-:W-:-:S02]  /*b250*/  LOP3.LUT R4, R22, 0xffffffe0, RZ, 0xc0, !PT ;  /* 0xffffffe016047812 */ /* 0x000fc400078ec0ff */
[----:B------:R-:W-:Y:S02]  /*b260*/  ISETP.NE.AND P0, PT, R0, 0x40, PT ;  /* 0x000000400000780c */ /* 0x000fe40003f05270 */
[----:B------:R-:W-:Y:S02]  /*b270*/  ISETP.GT.AND P2, PT, R22, 0x3f, PT ;  /* 0x0000003f1600780c */ /* 0x000fe40003f44270 */
[----:B------:R-:W-:Y:S02]  /*b280*/  ISETP.NE.AND P3, PT, R4, 0x20, PT ;  /* 0x000000200400780c */ /* 0x000fe40003f65270 */
[----:B------:R-:W-:Y:S02]  /*b290*/  ISETP.GT.AND P4, PT, R22, 0x1f, PT ;  /* 0x0000001f1600780c */ /* 0x000fe40003f84270 */
[----:B------:R-:W-:-:S05]  /*b2a0*/  LEA R2, R2, 0x420, 0x1 ;  /* 0x0000042002027811 */ /* 0x000fca00078e08ff */
[----:B------:R-:W-:Y:S05]  /*b2b0*/  @P0 BRA `(.L_x_390) ;  /* 0x0000005000000947 */ /* 0x000fea0003800000 */
[----:B------:R-:W-:Y:S02]  /*b2c0*/  F2FP.PACK_AB R4, R15, R12 ;  /* 0x0000000c0f04723e */ /* 0x000fe400000000ff */
[----:B------:R-:W-:Y:S02]  /*b2d0*/  F2FP.PACK_AB R5, R14, R13 ;  /* 0x0000000d0e05723e */ /* 0x000fe400000000ff */
[----:B------:R-:W-:Y:S02]  /*b2e0*/  F2FP.PACK_AB R6, R18, R17 ;  /* 0x000000111206723e */ /* 0x000fe400000000ff */
[----:B------:R-:W-:-:S05]  /*b2f0*/  F2FP.PACK_AB R7, R20, R19 ;  /* 0x000000131407723e */ /* 0x000fca00000000ff */
[----:B------:R0:W-:Y:S02]  /*b300*/  STS.128 [R2+-0x300], R4 ;  /* 0xfffd000402007388 */ /* 0x0001e40000000c00 */
.L_x_390:
[----:B------:R-:W-:Y:S01]  /*b310*/  WARPSYNC 0xffffffff ;  /* 0xffffffff00007948 */ /* 0x000fe20003800000 */
[----:B------:R-:W-:Y:S06]  /*b320*/  BAR.SYNC.DEFER_BLOCKING 0x0 ;  /* 0x0000000000007b1d */ /* 0x000fec0000010000 */
[----:B------:R-:W-:Y:S01]  /*b330*/  BSSY B0, `(.L_x_391) ;  /* 0x0000013000007945 */ /* 0x000fe20003800000 */
[----:B------:R-:W-:Y:S05]  /*b340*/  @P2 BRA `(.L_x_392) ;  /* 0x0000011000002947 */ /* 0x000fea0003800000 */
[----:B0-----:R-:W0:Y:S02]  /*b350*/  LDS.128 R4, [R2] ;  /* 0x0000000002047984 */ /* 0x001e240000000c00 */
[----:B0-----:R-:W-:-:S02]  /*b360*/  HADD2.F32 R10, -RZ, R6.H0_H0 ;  /* 0x20000006ff0a7230 */ /* 0x001fc40000004100 */
[----:B------:R-:W-:Y:S02]  /*b370*/  HADD2.F32 R11, -RZ, R6.H1_H1 ;  /* 0x30000006ff0b7230 */ /* 0x000fe40000004100 */
[--C-:B------:R-:W-:Y:S01]  /*b380*/  HADD2.F32 R9, -RZ, R4.reuse.H0_H0 ;  /* 0x20000004ff097230 */ /* 0x100fe20000004100 */
[----:B------:R-:W-:Y:S01]  /*b390*/  FADD.FTZ R17, R17, R10 ;  /* 0x0000000a11117221 */ /* 0x000fe20000010000 */
        /* <DEDUP_REMOVED lines=8> */
[----:B------:R-:W-:Y:S01]  /*b420*/  HADD2.F32 R7, -RZ, R7.H1_H1 ;  /* 0x30000007ff077230 */ /* 0x000fe20000004100 */
[----:B------:R-:W-:-:S02]  /*b430*/  FADD.FTZ R15, R15, R4 ;  /* 0x000000040f0f7221 */ /* 0x000fc40000010000 */
[----:B------:R-:W-:Y:S02]  /*b440*/  FADD.FTZ R14, R14, R5 ;  /* 0x000000050e0e7221 */ /* 0x000fe40000010000 */
[----:B------:R-:W-:Y:S02]  /*b450*/  FADD.FTZ R20, R20, R7 ;  /* 0x0000000714147221 */ /* 0x000fe40000010000 */
.L_x_392:
[----:B------:R-:W-:Y:S05]  /*b460*/  BSYNC B0 ;  /* 0x0000000000007941 */ /* 0x000fea0003800000 */
.L_x_391:
        /* <DEDUP_REMOVED lines=8> */
.L_x_394:
[----:B------:R-:W-:Y:S05]  /*b4f0*/  BSYNC B0 ;  /* 0x0000000000007941 */ /* 0x000fea0003800000 */
.L_x_393:
[----:B------:R-:W-:Y:S06]  /*b500*/  BAR.SYNC.DEFER_BLOCKING 0x0 ;  /* 0x0000000000007b1d */ /* 0x000fec0000010000 */
[----:B------:R-:W-:Y:S01]  /*b510*/  BSSY B0, `(.L_x_395) ;  /* 0x0000013000007945 */ /* 0x000fe20003800000 */
[----:B------:R-:W-:Y:S05]  /*b520*/  @P4 BRA `(.L_x_396) ;  /* 0x0000011000004947 */ /* 0x000fea0003800000 */
[----:B0-----:R-:W0:Y:S02]  /*b530*/  LDS.128 R4, [R2] ;  /* 0x0000000002047984 */ /* 0x001e240000000c00 */
[--C-:B0-----:R-:W-:Y:S02]  /*b540*/  HADD2.F32 R10, -RZ, R6.reuse.H0_H0 ;  /* 0x20000006ff0a7230 */ /* 0x101fe40000004100 */
[----:B------:R-:W-:-:S02]  /*b550*/  HADD2.F32 R11, -RZ, R6.H1_H1 ;  /* 0x30000006ff0b7230 */ /* 0x000fc40000004100 */
        /* <DEDUP_REMOVED lines=14> */
.L_x_396:
[----:B------:R-:W-:Y:S05]  /*b640*/  BSYNC B0 ;  /* 0x0000000000007941 */ /* 0x000fea0003800000 */
.L_x_395:
[----:B------:R-:W-:Y:S06]  /*b650*/  BAR.SYNC.DEFER_BLOCKING 0x0 ;  /* 0x0000000000007b1d */ /* 0x000fec0000010000 */
.L_x_389:
[----:B------:R-:W-:-:S04]  /*b660*/  IADD3 R22, R22, 0x1f, RZ ;  /* 0x0000001f16167810 */ /* 0x000fc80007ffe0ff */
        /* <DEDUP_REMOVED lines=16> */
.L_x_397:
        /* <DEDUP_REMOVED lines=21> */
[----:B------:R-:W-:Y:S01]  /*b8c0*/  SHF.L.U64.HI R6, R11, 0x8, RZ ;  /* 0x000000080b067819 */ /* 0x000fe200000102ff */
[----:B------:R-:W1:Y:S01]  /*b8d0*/  F2I.S8.NTZ R18, R18 ;  /* 0x0000001200127305 */ /* 0x000e620000202100 */
[----:B--2---:R-:W-:Y:S02]  /*b8e0*/  PRMT R5, R14, 0x8880, RZ ;  /* 0x000088800e057816 */ /* 0x004fe400000000ff */
[----:B------:R-:W-:-:S02]  /*b8f0*/  LOP3.LUT R9, R2, 0xff, RZ, 0xc0, !PT ;  /* 0x000000ff02097812 */ /* 0x000fc400078ec0ff */
[----:B------:R-:W-:Y:S02]  /*b900*/  PRMT R5, R5, 0x7710, RZ ;  /* 0x0000771005057816 */ /* 0x000fe400000000ff */
[----:B------:R-:W-:Y:S01]  /*b910*/  SHF.L.U64.HI R2, R9, 0x10, RZ ;  /* 0x0000001009027819 */ /* 0x000fe200000102ff */
[----:B------:R-:W2:Y:S01]  /*b920*/  F2I.S8.NTZ R12, R12 ;  /* 0x0000000c000c7305 */ /* 0x000ea20000202100 */
[----:B------:R-:W-:Y:S02]  /*b930*/  LOP3.LUT R7, R5, 0xff, RZ, 0xc0, !PT ;  /* 0x000000ff05077812 */ /* 0x000fe400078ec0ff */
[----:B0-----:R-:W-:Y:S02]  /*b940*/  PRMT R0, R17, 0x8880, RZ ;  /* 0x0000888011007816 */ /* 0x001fe400000000ff */
        /* <DEDUP_REMOVED lines=13> */
[----:B------:R-:W-:Y:S01]  /*ba20*/  LOP3.LUT R3, R5, 0xffff00ff, R6, 0xf8, !PT ;  /* 0xffff00ff05037812 */ /* 0x000fe200078ef806 */
[----:B------:R-:W-:Y:S01]  /*ba30*/  IMAD.U32 R6, R9, 0x10000, RZ ;  /* 0x0001000009067824 */ /* 0x000fe200078e00ff */
[----:B------:R-:W-:Y:S02]  /*ba40*/  PRMT R2, R19, 0x7710, RZ ;  /* 0x0000771013027816 */ /* 0x000fe400000000ff */
[----:B------:R-:W-:Y:S02]  /*ba50*/  PRMT R11, R0, 0x6540, R11 ;  /* 0x00006540000b7816 */ /* 0x000fe4000000000b */
        /* <DEDUP_REMOVED lines=11> */
.L_x_192:
[----:B------:R-:W-:Y:S01]  /*bb10*/  IMAD.MOV.U32 R150, RZ, RZ, R15 ;  /* 0x000000ffff967224 */ /* 0x000fe200078e000f */
[----:B------:R-:W-:Y:S01]  /*bb20*/  MOV R146, 0xbb70 ;  /* 0x0000bb7000927802 */ /* 0x000fe20000000f00 */
[----:B------:R-:W-:Y:S02]  /*bb30*/  IMAD.MOV.U32 R151, RZ, RZ, 0x10 ;  /* 0x00000010ff977424 */ /* 0x000fe400078e00ff */
[----:B------:R-:W-:Y:S02]  /*bb40*/  IMAD.MOV.U32 R220, RZ, RZ, 0x1f ;  /* 0x0000001fffdc7424 */ /* 0x000fe400078e00ff */
[----:B------:R-:W-:Y:S02]  /*bb50*/  IMAD.MOV.U32 R221, RZ, RZ, -0x1 ;  /* 0xffffffffffdd7424 */ /* 0x000fe400078e00ff */
[----:B0-----:R-:W-:Y:S05]  /*bb60*/  CALL.REL.NOINC `($__internal_1_$__cuda_sm70_shflsync_bfly_p) ;  /* 0x0000045000007944 */ /* 0x001fea0003c00000 */
[----:B-1----:R-:W-:Y:S01]  /*bb70*/  IMAD.MOV.U32 R0, RZ, RZ, R150 ;  /* 0x000000ffff007224 */ /* 0x002fe200078e0096 */
[----:B0-----:R-:W-:Y:S05]  /*bb80*/  BRA `(.L_x_398) ;  /* 0xffff702000007947 */ /* 0x001fea000383ffff */
.L_x_193:
[----:B------:R-:W-:Y:S01]  /*bb90*/  IMAD.MOV.U32 R150, RZ, RZ, R15 ;  /* 0x000000ffff967224 */ /* 0x000fe200078e000f */
[----:B------:R-:W-:Y:S01]  /*bba0*/  MOV R146, 0xbbf0 ;  /* 0x0000bbf000927802 */ /* 0x000fe20000000f00 */
[----:B------:R-:W-:-:S02]  /*bbb0*/  IMAD.MOV.U32 R151, RZ, RZ, 0x8 ;  /* 0x00000008ff977424 */ /* 0x000fc400078e00ff */
[----:B------:R-:W-:Y:S02]  /*bbc0*/  IMAD.MOV.U32 R220, RZ, RZ, 0x1f ;  /* 0x0000001fffdc7424 */ /* 0x000fe400078e00ff */
[----:B------:R-:W-:Y:S02]  /*bbd0*/  IMAD.MOV.U32 R221, RZ, RZ, -0x1 ;  /* 0xffffffffffdd7424 */ /* 0x000fe400078e00ff */
[----:B0-----:R-:W-:Y:S05]  /*bbe0*/  CALL.REL.NOINC `($__internal_1_$__cuda_sm70_shflsync_bfly_p) ;  /* 0x000003d000007944 */ /* 0x001fea0003c00000 */
[----:B-1----:R-:W-:Y:S01]  /*bbf0*/  FADD.FTZ R15, R15, R150 ;  /* 0x000000960f0f7221 */ /* 0x002fe20000010000 */
[----:B------:R-:W-:Y:S01]  /*bc00*/  MOV R146, 0xbc60 ;  /* 0x0000bc6000927802 */ /* 0x000fe20000000f00 */
[----:B0-----:R-:W-:Y:S02]  /*bc10*/  IMAD.MOV.U32 R151, RZ, RZ, 0x4 ;  /* 0x00000004ff977424 */ /* 0x001fe400078e00ff */
[----:B------:R-:W-:Y:S02]  /*bc20*/  IMAD.MOV.U32 R220, RZ, RZ, 0x1f ;  /* 0x0000001fffdc7424 */ /* 0x000fe400078e00ff */
[----:B------:R-:W-:Y:S02]  /*bc30*/  IMAD.MOV.U32 R221, RZ, RZ, -0x1 ;  /* 0xffffffffffdd7424 */ /* 0x000fe400078e00ff */
[----:B------:R-:W-:-:S02]  /*bc40*/  IMAD.MOV.U32 R150, RZ, RZ, R15 ;  /* 0x000000ffff967224 */ /* 0x000fc400078e000f */
[----:B------:R-:W-:Y:S05]  /*bc50*/  CALL.REL.NOINC `($__internal_1_$__cuda_sm70_shflsync_bfly_p) ;  /* 0x0000036000007944 */ /* 0x000fea0003c00000 */
[----:B-1----:R-:W-:Y:S01]  /*bc60*/  FADD.FTZ R15, R15, R150 ;  /* 0x000000960f0f7221 */ /* 0x002fe20000010000 */
[----:B------:R-:W-:Y:S01]  /*bc70*/  MOV R146, 0xbcd0 ;  /* 0x0000bcd000927802 */ /* 0x000fe20000000f00 */
[----:B0-----:R-:W-:-:S02]  /*bc80*/  IMAD.MOV.U32 R151, RZ, RZ, 0x2 ;  /* 0x00000002ff977424 */ /* 0x001fc400078e00ff */
[----:B------:R-:W-:Y:S02]  /*bc90*/  IMAD.MOV.U32 R220, RZ, RZ, 0x1f ;  /* 0x0000001fffdc7424 */ /* 0x000fe400078e00ff */
[----:B------:R-:W-:Y:S02]  /*bca0*/  IMAD.MOV.U32 R221, RZ, RZ, -0x1 ;  /* 0xffffffffffdd7424 */ /* 0x000fe400078e00ff */
[----:B------:R-:W-:Y:S02]  /*bcb0*/  IMAD.MOV.U32 R150, RZ, RZ, R15 ;  /* 0x000000ffff967224 */ /* 0x000fe400078e000f */
[----:B------:R-:W-:Y:S05]  /*bcc0*/  CALL.REL.NOINC `($__internal_1_$__cuda_sm70_shflsync_bfly_p) ;  /* 0x000002f000007944 */ /* 0x000fea0003c00000 */
[----:B-1----:R-:W-:Y:S01]  /*bcd0*/  FADD.FTZ R2, R15, R150 ;  /* 0x000000960f027221 */ /* 0x002fe20000010000 */
[----:B------:R-:W-:Y:S01]  /*bce0*/  MOV R146, 0xbd40 ;  /* 0x0000bd4000927802 */ /* 0x000fe20000000f00 */
[----:B0-----:R-:W-:Y:S02]  /*bcf0*/  IMAD.MOV.U32 R151, RZ, RZ, 0x1 ;  /* 0x00000001ff977424 */ /* 0x001fe400078e00ff */
[----:B------:R-:W-:Y:S02]  /*bd00*/  IMAD.MOV.U32 R220, RZ, RZ, 0x1f ;  /* 0x0000001fffdc7424 */ /* 0x000fe400078e00ff */
[----:B------:R-:W-:-:S02]  /*bd10*/  IMAD.MOV.U32 R221, RZ, RZ, -0x1 ;  /* 0xffffffffffdd7424 */ /* 0x000fc400078e00ff */
[----:B------:R-:W-:Y:S02]  /*bd20*/  IMAD.MOV.U32 R150, RZ, RZ, R2 ;  /* 0x000000ffff967224 */ /* 0x000fe400078e0002 */
[----:B------:R-:W-:Y:S05]  /*bd30*/  CALL.REL.NOINC `($__internal_1_$__cuda_sm70_shflsync_bfly_p) ;  /* 0x0000028000007944 */ /* 0x000fea0003c00000 */
[----:B-1----:R-:W-:Y:S01]  /*bd40*/  IMAD.MOV.U32 R5, RZ, RZ, R150 ;  /* 0x000000ffff057224 */ /* 0x002fe200078e0096 */
[----:B0-----:R-:W-:Y:S05]  /*bd50*/  BRA `(.L_x_399) ;  /* 0xffff6ee000007947 */ /* 0x001fea000383ffff */
.L_x_327:
[----:B------:R-:W-:Y:S01]  /*bd60*/  IMAD.MOV.U32 R150, RZ, RZ, R223 ;  /* 0x000000ffff967224 */ /* 0x000fe200078e00df */
[----:B------:R-:W-:Y:S01]  /*bd70*/  MOV R146, 0xbdc0 ;  /* 0x0000bdc000927802 */ /* 0x000fe20000000f00 */
[----:B------:R-:W-:Y:S02]  /*bd80*/  IMAD.MOV.U32 R151, RZ, RZ, 0x1 ;  /* 0x00000001ff977424 */ /* 0x000fe400078e00ff */
[----:B------:R-:W-:Y:S02]  /*bd90*/  IMAD.MOV.U32 R220, RZ, RZ, 0x1f ;  /* 0x0000001fffdc7424 */ /* 0x000fe400078e00ff */
[----:B------:R-:W-:Y:S02]  /*bda0*/  IMAD.MOV.U32 R221, RZ, RZ, -0x1 ;  /* 0xffffffffffdd7424 */ /* 0x000fe400078e00ff */
[----:B------:R-:W-:Y:S05]  /*bdb0*/  CALL.REL.NOINC `($__internal_1_$__cuda_sm70_shflsync_bfly_p) ;  /* 0x0000020000007944 */ /* 0x000fea0003c00000 */
[----:B-1----:R-:W-:Y:S01]  /*bdc0*/  IMAD.MOV.U32 R146, RZ, RZ, R150 ;  /* 0x000000ffff927224 */ /* 0x002fe200078e0096 */
[----:B0-----:R-:W-:Y:S05]  /*bdd0*/  BRA `(.L_x_400) ;  /* 0xffffc0c000007947 */ /* 0x001fea000383ffff */
.L_x_331:
[----:B------:R-:W-:Y:S01]  /*bde0*/  IMAD.MOV.U32 R150, RZ, RZ, R0 ;  /* 0x000000ffff967224 */ /* 0x000fe200078e0000 */
[----:B------:R-:W-:Y:S01]  /*bdf0*/  MOV R146, 0xbe40 ;  /* 0x0000be4000927802 */ /* 0x000fe20000000f00 */
[----:B------:R-:W-:-:S02]  /*be00*/  IMAD.MOV.U32 R151, RZ, RZ, 0x10 ;  /* 0x00000010ff977424 */ /* 0x000fc400078e00ff */
[----:B------:R-:W-:Y:S02]  /*be10*/  IMAD.MOV.U32 R220, RZ, RZ, 0x1f ;  /* 0x0000001fffdc7424 */ /* 0x000fe400078e00ff */
[----:B------:R-:W-:Y:S02]  /*be20*/  IMAD.MOV.U32 R221, RZ, RZ, -0x1 ;  /* 0xffffffffffdd7424 */ /* 0x000fe400078e00ff */
[----:B0-----:R-:W-:Y:S05]  /*be30*/  CALL.REL.NOINC `($__internal_1_$__cuda_sm70_shflsync_bfly_p) ;  /* 0x0000018000007944 */ /* 0x001fea0003c00000 */
[----:B-1----:R-:W-:Y:S01]  /*be40*/  IMAD.MOV.U32 R3, RZ, RZ, R150 ;  /* 0x000000ffff037224 */ /* 0x002fe200078e0096 */
[----:B0-----:R-:W-:Y:S05]  /*be50*/  BRA `(.L_x_401) ;  /* 0xffffc2a000007947 */ /* 0x001fea000383ffff */
.L_x_332:
[----:B------:R-:W-:Y:S01]  /*be60*/  IMAD.MOV.U32 R150, RZ, RZ, R5 ;  /* 0x000000ffff967224 */ /* 0x000fe200078e0005 */
[----:B------:R-:W-:Y:S01]  /*be70*/  MOV R146, 0xbec0 ;  /* 0x0000bec000927802 */ /* 0x000fe20000000f00 */
[----:B------:R-:W-:Y:S02]  /*be80*/  IMAD.MOV.U32 R151, RZ, RZ, 0x8 ;  /* 0x00000008ff977424 */ /* 0x000fe400078e00ff */
[----:B------:R-:W-:Y:S02]  /*be90*/  IMAD.MOV.U32 R220, RZ, RZ, 0x1f ;  /* 0x0000001fffdc7424 */ /* 0x000fe400078e00ff */
[----:B------:R-:W-:Y:S02]  /*bea0*/  IMAD.MOV.U32 R221, RZ, RZ, -0x1 ;  /* 0xffffffffffdd7424 */ /* 0x000fe400078e00ff */
[----:B01----:R-:W-:Y:S05]  /*beb0*/  CALL.REL.NOINC `($__internal_1_$__cuda_sm70_shflsync_bfly_p) ;  /* 0x0000010000007944 */ /* 0x003fea0003c00000 */
[----:B-1----:R-:W-:Y:S01]  /*bec0*/  FMNMX.FTZ R3, R5, R150, !PT ;  /* 0x0000009605037209 */ /* 0x002fe20007810000 */
[----:B0-----:R-:W-:Y:S01]  /*bed0*/  IMAD.MOV.U32 R151, RZ, RZ, 0x4 ;  /* 0x00000004ff977424 */ /* 0x001fe200078e00ff */
[----:B------:R-:W-:Y:S01]  /*bee0*/  MOV R146, 0xbf30 ;  /* 0x0000bf3000927802 */ /* 0x000fe20000000f00 */
[----:B------:R-:W-:-:S02]  /*bef0*/  IMAD.MOV.U32 R220, RZ, RZ, 0x1f ;  /* 0x0000001fffdc7424 */ /* 0x000fc400078e00ff */
[----:B------:R-:W-:Y:S02]  /*bf00*/  IMAD.MOV.U32 R221, RZ, RZ, -0x1 ;  /* 0xffffffffffdd7424 */ /* 0x000fe400078e00ff */
[----:B------:R-:W-:Y:S02]  /*bf10*/  IMAD.MOV.U32 R150, RZ, RZ, R3 ;  /* 0x000000ffff967224 */ /* 0x000fe400078e0003 */
[----:B------:R-:W-:Y:S05]  /*bf20*/  CALL.REL.NOINC `($__internal_1_$__cuda_sm70_shflsync_bfly_p) ;  /* 0x0000009000007944 */ /* 0x000fea0003c00000 */
[----:B-1----:R-:W-:Y:S01]  /*bf30*/  FMNMX.FTZ R3, R3, R150, !PT ;  /* 0x0000009603037209 */ /* 0x002fe20007810000 */
[----:B0-----:R-:W-:Y:S01]  /*bf40*/  IMAD.MOV.U32 R151, RZ, RZ, 0x2 ;  /* 0x00000002ff977424 */ /* 0x001fe200078e00ff */
[----:B------:R-:W-:Y:S01]  /*bf50*/  MOV R146, 0xbfa0 ;  /* 0x0000bfa000927802 */ /* 0x000fe20000000f00 */
[----:B------:R-:W-:Y:S02]  /*bf60*/  IMAD.MOV.U32 R220, RZ, RZ, 0x1f ;  /* 0x0000001fffdc7424 */ /* 0x000fe400078e00ff */
[----:B------:R-:W-:Y:S02]  /*bf70*/  IMAD.MOV.U32 R221, RZ, RZ, -0x1 ;  /* 0xffffffffffdd7424 */ /* 0x000fe400078e00ff */
[----:B------:R-:W-:Y:S02]  /*bf80*/  IMAD.MOV.U32 R150, RZ, RZ, R3 ;  /* 0x000000ffff967224 */ /* 0x000fe400078e0003 */
[----:B------:R-:W-:Y:S05]  /*bf90*/  CALL.REL.NOINC `($__internal_1_$__cuda_sm70_shflsync_bfly_p) ;  /* 0x0000002000007944 */ /* 0x000fea0003c00000 */
[----:B-1----:R-:W-:Y:S01]  /*bfa0*/  IMAD.MOV.U32 R2, RZ, RZ, R150 ;  /* 0x000000ffff027224 */ /* 0x002fe200078e0096 */
[----:B0-----:R-:W-:Y:S05]  /*bfb0*/  BRA `(.L_x_402) ;  /* 0xffffc1b000007947 */ /* 0x001fea000383ffff */
        .weak           $__internal_1_$__cuda_sm70_shflsync_bfly_p
        .type           $__internal_1_$__cuda_sm70_shflsync_bfly_p,@function
        .size           $__internal_1_$__cuda_sm70_shflsync_bfly_p,(.L_x_4307 - $__internal_1_$__cuda_sm70_shflsync_bfly_p)
$__internal_1_$__cuda_sm70_shflsync_bfly_p:
[----:B------:R-:W-:Y:S01]  /*bfc0*/  IMAD.MOV.U32 R147, RZ, RZ, 0x0 ;  /* 0x00000000ff937424 */ /* 0x000fe200078e00ff */
[----:B------:R-:W-:Y:S04]  /*bfd0*/  WARPSYNC R221 ;  /* 0x000000dd00007348 */ /* 0x000fe80003800000 */
[----:B------:R0:W1:Y:S01]  /*bfe0*/  SHFL.BFLY PT, R150, R150, R151, R220 ;  /* 0x0c00009796967389 */ /* 0x00006200000e00dc */
[----:B------:R-:W-:Y:S05]  /*bff0*/  RET.REL.NODEC R146 `(_ZN4mmha33masked_multihead_attention_kernelItLi192ELi256ELi2ELi32ELi128ELb1ELb1EEEv26Multihead_attention_paramsIT_XT5_EE) ;  /* 0xffff400092007950 */ /* 0x000fea0003c3ffff */
.L_x_403:
        /* <DEDUP_REMOVED lines=16> */
.L_x_4307:


//--------------------- .text._ZN4mmha33masked_multihead_attention_kernelItLi192ELi256ELi4ELi32ELi64ELb1ELb1EEEv26Multihead_attention_paramsIT_XT5_EE --------------------------
	.section	.text._ZN4mmha33masked_multihead_attention_kernelItLi192ELi256ELi4ELi32ELi64ELb1ELb1EEEv26Multihead_attention_paramsIT_XT5_EE,"ax",@progbits
	.sectioninfo	@"SHI_REGISTERS=136"
	.align	128
        .global         _ZN4mmha33masked_multihead_attention_kernelItLi192ELi256ELi4ELi32ELi64ELb1ELb1EEEv26Multihead_attention_paramsIT_XT5_EE
        .type           _ZN4mmha33masked_multihead_attention_kernelItLi192ELi256ELi4ELi32ELi64ELb1ELb1EEEv26Multihead_attention_paramsIT_XT5_EE,@function
        .size           _ZN4mmha33masked_multihead_attention_kernelItLi192ELi256ELi4ELi32ELi64ELb1ELb1EEEv26Multihead_attention_paramsIT_XT5_EE,(.L_x_4308 - _ZN4mmha33masked_multihead_attention_kernelItLi192ELi256ELi4ELi32ELi64ELb1ELb1EEEv26Multihead_attention_paramsIT_XT5_EE)
        .other          _ZN4mmha33masked_multihead_attention_kernelItLi192ELi256ELi4ELi32ELi64ELb1ELb1EEEv26Multihead_attention_paramsIT_XT5_EE,@"STO_CUDA_ENTRY STV_DEFAULT"
_ZN4mmha33masked_multihead_attention_kernelItLi192ELi256ELi4ELi32ELi64ELb1ELb1EEEv26Multihead_attention_paramsIT_XT5_EE:
.text._ZN4mmha33masked_multihead_attention_kernelItLi192ELi256ELi4ELi32ELi64ELb1ELb1EEEv26Multihead_attention_paramsIT_XT5_EE:
        /* <DEDUP_REMOVED lines=11> */
.L_x_404:
[----:B------:R-:W-:Y:S02]  /*00b0*/  IABS R5, c[0x0][0x1d0] ;  /* 0x0000740000057a13 */ /* 0x000fe40000000000 */
        /* <DEDUP_REMOVED lines=17> */
[----:B------:R-:W-:Y:S02]  /*01d0*/  IMAD R0, R5, R0, R4 ;  /* 0x0000000005007224 */ /* 0x000fe400078e0204 */
[----:B------:R-:W-:-:S03]  /*01e0*/  IMAD.MOV.U32 R4, RZ, RZ, 0x4 ;  /* 0x00000004ff047424 */ /* 0x000fc600078e00ff */
[----:B------:R-:W-:Y:S01]  /*01f0*/  ISETP.GT.U32.AND P2, PT, R5, R0, PT ;  /* 0x000000000500720c */ /* 0x000fe20003f44070 */
[----:B------:R-:W-:-:S06]  /*0200*/  IMAD.WIDE R26, R28, R4, c[0x0][0x278] ;  /* 0x00009e001c1a7625 */ /* 0x000fcc00078e0204 */
[----:B------:R-:W2:Y:S06]  /*0210*/  LDG.E R26, [R26.64] ;  /* 0x000000241a1a7981 */ /* 0x000eac000c1e1900 */
[----:B------:R-:W-:Y:S01]  /*0220*/  @!P2 IMAD.IADD R0, R0, 0x1, -R5 ;  /* 0x000000010000a824 */ /* 0x000fe200078e0a05 */
[----:B------:R-:W-:Y:S02]  /*0230*/  @!P2 IADD3 R25, R25, 0x1, RZ ;  /* 0x000000011919a810 */ /* 0x000fe40007ffe0ff */
[----:B------:R-:W-:Y:S02]  /*0240*/  ISETP.NE.AND P2, PT, RZ, c[0x0][0x1d0], PT ;  /* 0x00007400ff007a0c */ /* 0x000fe40003f45270 */
[----:B------:R-:W-:-:S02]  /*0250*/  ISETP.GE.U32.AND P1, PT, R0, R5, PT ;  /* 0x000000050000720c */ /* 0x000fc40003f26070 */
[----:B------:R-:W-:-:S04]  /*0260*/  LOP3.LUT R0, R28, c[0x0][0x1d0], RZ, 0x3c, !PT ;  /* 0x000074001c007a12 */ /* 0x000fc800078e3cff */
[----:B------:R-:W-:-:S07]  /*0270*/  ISETP.GE.AND P3, PT, R0, RZ, PT ;  /* 0x000000ff0000720c */ /* 0x000fce0003f66270 */
[----:B------:R-:W-:-:S06]  /*0280*/  @P1 IADD3 R25, R25, 0x1, RZ ;  /* 0x0000000119191810 */ /* 0x000fcc0007ffe0ff */
[----:B------:R-:W-:Y:S01]  /*0290*/  @!P3 IMAD.MOV R25, RZ, RZ, -R25 ;  /* 0x000000ffff19b224 */ /* 0x000fe200078e0a19 */
[----:B------:R-:W-:-:S05]  /*02a0*/  @!P2 LOP3.LUT R25, RZ, c[0x0][0x1d0], RZ, 0x33, !PT ;  /* 0x00007400ff19aa12 */ /* 0x000fca00078e33ff */
[----:B------:R-:W-:-:S05]  /*02b0*/  @P4 IMAD.WIDE R4, R25, R4, c[0x0][0x240] ;  /* 0x0000900019044625 */ /* 0x000fca00078e0204 */
[----:B------:R1:W3:Y:S04]  /*02c0*/  @P4 LDG.E R24, [R4.64] ;  /* 0x0000002404184981 */ /* 0x0002e8000c1e1900 */
[----:B------:R-:W4:Y:S01]  /*02d0*/  S2R R19, SR_CTAID.X ;  /* 0x0000000000137919 */ /* 0x000f220000002500 */
[----:B0-----:R-:W-:Y:S02]  /*02e0*/  ISETP.LT.AND P2, PT, R23, 0x20, P4 ;  /* 0x000000201700780c */ /* 0x001fe40002741270 */
[----:B------:R-:W-:-:S04]  /*02f0*/  ISETP.NE.U32.AND P3, PT, RZ, c[0x0][0x1f8], PT ;  /* 0x00007e00ff007a0c */ /* 0x000fc80003f65070 */
[----:B------:R-:W-:Y:S01]  /*0300*/  ISETP.NE.AND.EX P3, PT, RZ, c[0x0][0x1fc], PT, P3 ;  /* 0x00007f00ff007a0c */ /* 0x000fe20003f65330 */
[----:B------:R-:W-:Y:S01]  /*0310*/  IMAD.SHL.U32 R20, R23, 0x8, RZ ;  /* 0x0000000817147824 */ /* 0x000fe200078e00ff */
[----:B------:R-:W-:-:S05]  /*0320*/  SHF.R.S32.HI R7, RZ, 0x1f, R28 ;  /* 0x0000001fff077819 */ /* 0x000fca000001141c */
[----:B-1----:R-:W-:-:S06]  /*0330*/  @P2 IMAD.MOV.U32 R4, RZ, RZ, 0x2 ;  /* 0x00000002ff042424 */ /* 0x002fcc00078e00ff */
[----:B------:R-:W-:-:S04]  /*0340*/  @P3 LEA R12, P4, R28, c[0x0][0x1f8], 0x2 ;  /* 0x00007e001c0c3a11 */ /* 0x000fc800078810ff */
[C---:B------:R-:W-:Y:S02]  /*0350*/  @P3 LEA.HI.X R13, R28.reuse, c[0x0][0x1fc], R7, 0x2, P4 ;  /* 0x00007f001c0d3a11 */ /* 0x040fe400020f1407 */
[----:B------:R-:W-:Y:S01]  /*0360*/  ISETP.GT.AND P0, PT, R23, 0x17, PT ;  /* 0x000000171700780c */ /* 0x000fe20003f04270 */
[----:B----4-:R-:W-:-:S04]  /*0370*/  IMAD R18, R28, c[0x0][0x1d8], R19 ;  /* 0x000076001c127a24 */ /* 0x010fc800078e0213 */
[----:B------:R-:W-:-:S04]  /*0380*/  IMAD R88, R18, 0xc0, RZ ;  /* 0x000000c012587824 */ /* 0x000fc800078e02ff */
[----:B------:R-:W-:Y:S01]  /*0390*/  IMAD.IADD R29, R88, 0x1, R20 ;  /* 0x00000001581d7824 */ /* 0x000fe200078e0214 */
[----:B------:R-:W-:-:S03]  /*03a0*/  IABS R31, c[0x0][0x1d4] ;  /* 0x00007500001f7a13 */ /* 0x000fc60000000000 */
[----:B------:R-:W-:Y:S01]  /*03b0*/  @!P0 IMAD.MOV.U32 R9, RZ, RZ, 0x2 ;  /* 0x00000002ff098424 */ /* 0x000fe200078e00ff */
[----:B------:R-:W-:-:S04]  /*03c0*/  ISETP.EQ.U32.AND P1, PT, RZ, c[0x0][0x170], PT ;  /* 0x00005c00ff007a0c */ /* 0x000fc80003f22070 */
[----:B------:R-:W-:Y:S01]  /*03d0*/  ISETP.EQ.OR.EX P1, PT, RZ, c[0x0][0x174], P0, P1 ;  /* 0x00005d00ff007a0c */ /* 0x000fe20000722710 */
[----:B---3--:R-:W-:-:S04]  /*03e0*/  @P2 IMAD R5, R24, c[0x0][0x1d8], R19 ;  /* 0x0000760018052a24 */ /* 0x008fc800078e0213 */
[----:B------:R-:W-:-:S04]  /*03f0*/  @P2 IMAD R5, R5, 0xc0, R20 ;  /* 0x000000c005052824 */ /* 0x000fc800078e0214 */
[----:B------:R-:W-:-:S06]  /*0400*/  @P2 IMAD.WIDE R4, R5, R4, c[0x0][0x230] ;  /* 0x00008c0005042625 */ /* 0x000fcc00078e0204 */
[----:B------:R-:W5:Y:S01]  /*0410*/  @P2 LDG.E.128 R4, [R4.64] ;  /* 0x0000002404042981 */ /* 0x000f62000c1e1d00 */
[----:B--2---:R-:W-:-:S05]  /*0420*/  IADD3 R17, R26, -0x1, RZ ;  /* 0xffffffff1a117810 */ /* 0x004fca0007ffe0ff */
[----:B------:R-:W-:-:S04]  /*0430*/  @!P0 IMAD.SHL.U32 R0, R17, 0x8, RZ ;  /* 0x0000000811008824 */ /* 0x000fc800078e00ff */
[----:B------:R-:W-:-:S04]  /*0440*/  @!P0 IMAD R0, R29, c[0x0][0x1d4], R0 ;  /* 0x000075001d008a24 */ /* 0x000fc800078e0200 */
[----:B------:R-:W-:Y:S02]  /*0450*/  @!P0 IMAD.WIDE R8, R0, R9, c[0x0][0x198] ;  /* 0x0000660000088625 */ /* 0x000fe400078e0209 */
[----:B------:R-:W0:Y:S08]  /*0460*/  I2F.RP R0, R31 ;  /* 0x0000001f00007306 */ /* 0x000e300000209400 */
[----:B0-----:R-:W0:Y:S01]  /*0470*/  MUFU.RCP R0, R0 ;  /* 0x0000000000007308 */ /* 0x001e220000001000 */
[----:B------:R-:W-:-:S02]  /*0480*/  IMAD R3, R19, 0xc0, RZ ;  /* 0x000000c013037824 */ /* 0x000fc400078e02ff */
[----:B------:R-:W-:Y:S01]  /*0490*/  IMAD.MOV.U32 R22, RZ, RZ, RZ ;  /* 0x000000ffff167224 */ /* 0x000fe200078e00ff */
[----:B0-----:R-:W-:Y:S01]  /*04a0*/  IADD3 R14, R0, 0xffffffe, RZ ;  /* 0x0ffffffe000e7810 */ /* 0x001fe20007ffe0ff */
[----:B------:R-:W-:Y:S01]  /*04b0*/  IMAD.IADD R21, R3, 0x1, R20 ;  /* 0x0000000103157824 */ /* 0x000fe200078e0214 */
[----:B------:R-:W-:Y:S01]  /*04c0*/  CS2R R40, SRZ ;  /* 0x0000000000287805 */ /* 0x000fe2000001ff00 */
[----:B------:R-:W-:Y:S01]  /*04d0*/  @!P1 IMAD.MOV.U32 R10, RZ, RZ, 0x2 ;  /* 0x00000002ff0a9424 */ /* 0x000fe200078e00ff */
[----:B------:R0:W1:Y:S01]  /*04e0*/  F2I.FTZ.U32.TRUNC.NTZ R15, R14 ;  /* 0x0000000e000f7305 */ /* 0x000062000021f000 */
[----:B------:R-:W-:Y:S01]  /*04f0*/  CS2R R42, SRZ ;  /* 0x00000000002a7805 */ /* 0x000fe2000001ff00 */
[----:B------:R1:W5:Y:S01]  /*0500*/  @P3 LDG.E R22, [R12.64] ;  /* 0x000000240c163981 */ /* 0x000362000c1e1900 */
[----:B------:R-:W-:-:S05]  /*0510*/  @!P1 IMAD.WIDE R10, R21, R10, c[0x0][0x170] ;  /* 0x00005c00150a9625 */ /* 0x000fca00078e020a */
[----:B------:R2:W5:Y:S01]  /*0520*/  @!P1 LDG.E.128 R40, [R10.64] ;  /* 0x000000240a289981 */ /* 0x000562000c1e1d00 */
[----:B0-----:R-:W-:Y:S02]  /*0530*/  IMAD.MOV.U32 R14, RZ, RZ, RZ ;  /* 0x000000ffff0e7224 */ /* 0x001fe400078e00ff */
[----:B-1----:R-:W-:-:S04]  /*0540*/  IMAD.MOV R12, RZ, RZ, -R15 ;  /* 0x000000ffff0c7224 */ /* 0x002fc800078e0a0f */
[----:B--2---:R-:W-:Y:S01]  /*0550*/  IMAD R11, R12, R31, RZ ;  /* 0x0000001f0c0b7224 */ /* 0x004fe200078e02ff */
[----:B------:R-:W-:-:S03]  /*0560*/  IABS R16, R17 ;  /* 0x0000001100107213 */ /* 0x000fc60000000000 */
[----:B------:R-:W-:-:S06]  /*0570*/  IMAD.HI.U32 R15, R15, R11, R14 ;  /* 0x0000000b0f0f7227 */ /* 0x000fcc00078e000e */
[----:B------:R-:W-:-:S04]  /*0580*/  IMAD.HI.U32 R15, R15, R16, RZ ;  /* 0x000000100f0f7227 */ /* 0x000fc800078e00ff */
[----:B------:R-:W-:-:S04]  /*0590*/  IMAD.MOV R15, RZ, RZ, -R15 ;  /* 0x000000ffff0f7224 */ /* 0x000fc800078e0a0f */
        /* <DEDUP_REMOVED lines=14> */
[----:B0-----:R-:W-:Y:S01]  /*0680*/  CS2R R8, SRZ ;  /* 0x0000000000087805 */ /* 0x001fe2000001ff00 */
[----:B------:R-:W-:Y:S06]  /*0690*/  @P0 BRA `(.L_x_406) ;  /* 0x0000029000000947 */ /* 0x000fec0003800000 */
[----:B------:R-:W-:Y:S02]  /*06a0*/  IMAD.MOV.U32 R8, RZ, RZ, 0x2 ;  /* 0x00000002ff087424 */ /* 0x000fe400078e00ff */
        /* <DEDUP_REMOVED lines=24> */
[----:B------:R-:W2:Y:S01]  /*0830*/  I2F.S8 R13, R13 ;  /* 0x0000000d000d7306 */ /* 0x000ea20000001400 */
[----:B0-----:R-:W-:-:S07]  /*0840*/  FMUL.FTZ R12, R10, R15 ;  /* 0x0000000f0a0c7220 */ /* 0x001fce0000410000 */
[----:B------:R-:W0:Y:S01]  /*0850*/  I2F.S16 R14, R14 ;  /* 0x0000000e000e7306 */ /* 0x000e220000101400 */
[----:B-1----:R-:W-:-:S07]  /*0860*/  FMUL.FTZ R3, R3, R15 ;  /* 0x0000000f03037220 */ /* 0x002fce0000410000 */
[----:B------:R-:W1:Y:S01]  /*0870*/  I2F.S16 R0, R0 ;  /* 0x0000000000007306 */ /* 0x000e620000101400 */
[----:B--2---:R-:W-:-:S07]  /*0880*/  FMUL.FTZ R11, R13, R15 ;  /* 0x0000000f0d0b7220 */ /* 0x004fce0000410000 */
[----:B------:R-:W2:Y:S01]  /*0890*/  I2F.S16 R8, R8 ;  /* 0x0000000800087306 */ /* 0x000ea20000101400 */
[----:B0-----:R-:W-:-:S05]  /*08a0*/  FMUL.FTZ R14, R14, R15 ;  /* 0x0000000f0e0e7220 */ /* 0x001fca0000410000 */
[----:B------:R-:W-:Y:S02]  /*08b0*/  F2FP.PACK_AB R11, R14, R11 ;  /* 0x0000000b0e0b723e */ /* 0x000fe400000000ff */
[----:B------:R-:W0:Y:S01]  /*08c0*/  I2F.S16 R9, R9 ;  /* 0x0000000900097306 */ /* 0x000e220000101400 */
[-C--:B-1----:R-:W-:Y:S02]  /*08d0*/  FMUL.FTZ R0, R0, R15.reuse ;  /* 0x0000000f00007220 */ /* 0x082fe40000410000 */
[----:B--2---:R-:W-:-:S03]  /*08e0*/  FMUL.FTZ R10, R8, R15 ;  /* 0x0000000f080a7220 */ /* 0x004fc60000410000 */
[----:B------:R-:W-:Y:S02]  /*08f0*/  F2FP.PACK_AB R8, R0, R3 ;  /* 0x000000030008723e */ /* 0x000fe400000000ff */
[----:B------:R-:W-:Y:S01]  /*0900*/  F2FP.PACK_AB R10, R10, R27 ;  /* 0x0000001b0a0a723e */ /* 0x000fe200000000ff */
[----:B0-----:R-:W-:-:S05]  /*0910*/  FMUL.FTZ R15, R9, R15 ;  /* 0x0000000f090f7220 */ /* 0x001fca0000410000 */
[----:B------:R-:W-:Y:S02]  /*0920*/  F2FP.PACK_AB R9, R15, R12 ;  /* 0x0000000c0f09723e */ /* 0x000fe400000000ff */
.L_x_406:
[----:B------:R-:W-:Y:S05]  /*0930*/  BSYNC B0 ;  /* 0x0000000000007941 */ /* 0x000fea0003800000 */
.L_x_405:
        /* <DEDUP_REMOVED lines=13> */
.L_x_408:
[----:B------:R-:W-:Y:S05]  /*0a10*/  BSYNC B0 ;  /* 0x0000000000007941 */ /* 0x000fea0003800000 */
.L_x_407:
        /* <DEDUP_REMOVED lines=11> */
.L_x_409:
        /* <DEDUP_REMOVED lines=67> */
.L_x_412:
        /* <DEDUP_REMOVED lines=9> */
.L_x_413:
        /* <DEDUP_REMOVED lines=65> */
[----:B------:R0:W1:Y:S01]  /*13a0*/  MUFU.COS R7, R13 ;  /* 0x0000000d00077308 */ /* 0x0000620000000000 */
[----:B------:R-:W-:Y:S01]  /*13b0*/  FMUL.RZ R31, R6, 0.15915493667125701904 ;  /* 0x3e22f983061f7820 */ /* 0x000fe2000040c000 */
[--C-:B------:R-:W-:Y:S02]  /*13c0*/  HADD2.F32 R6, -RZ, R40.reuse.H1_H1 ;  /* 0x30000028ff067230 */ /* 0x100fe40000004100 */
[----:B------:R-:W-:-:S04]  /*13d0*/  HADD2.F32 R40, -RZ, R40.H0_H0 ;  /* 0x20000028ff287230 */ /* 0x000fc80000004100 */
[----:B------:R-:W2:Y:S01]  /*13e0*/  MUFU.SIN R12, R20 ;  /* 0x00000014000c7308 */ /* 0x000ea20000000400 */
[--C-:B0-----:R-:W-:Y:S02]  /*13f0*/  HADD2.F32 R13, -RZ, R41.reuse.H1_H1 ;  /* 0x30000029ff0d7230 */ /* 0x101fe40000004100 */
[----:B------:R-:W-:-:S05]  /*1400*/  HADD2.F32 R41, -RZ, R41.H0_H0 ;  /* 0x20000029ff297230 */ /* 0x000fca0000004100 */
[----:B------:R-:W0:Y:S01]  /*1410*/  MUFU.SIN R15, R9 ;  /* 0x00000009000f7308 */ /* 0x000e220000000400 */
[----:B-1----:R-:W-:-:S07]  /*1420*/  FMUL.FTZ R11, R7, R6 ;  /* 0x00000006070b7220 */ /* 0x002fce0000410000 */
[----:B------:R-:W1:Y:S08]  /*1430*/  MUFU.SIN R27, R31 ;  /* 0x0000001f001b7308 */ /* 0x000e700000000400 */
[----:B------:R3:W4:Y:S08]  /*1440*/  MUFU.COS R10, R20 ;  /* 0x00000014000a7308 */ /* 0x0007300000000000 */
[----:B------:R5:W0:Y:S01]  /*1450*/  MUFU.COS R14, R9 ;  /* 0x00000009000e7308 */ /* 0x000a220000000000 */
[----:B---3--:R-:W-:-:S02]  /*1460*/  HADD2.F32 R20, -RZ, R42.H1_H1 ;  /* 0x3000002aff147230 */ /* 0x008fc40000004100 */
[----:B------:R-:W-:-:S05]  /*1470*/  HADD2.F32 R42, -RZ, R42.H0_H0 ;  /* 0x2000002aff2a7230 */ /* 0x000fca0000004100 */
[----:B------:R-:W3:Y:S01]  /*1480*/  MUFU.COS R21, R31 ;  /* 0x0000001f00157308 */ /* 0x000ee20000000000 */
[----:B-----5:R-:W-:Y:S02]  /*1490*/  FMUL.FTZ R9, R8, R6 ;  /* 0x0000000608097220 */ /* 0x020fe40000410000 */
[----:B--2---:R-:W-:Y:S02]  /*14a0*/  FMUL.FTZ R6, R12, R13 ;  /* 0x0000000d0c067220 */ /* 0x004fe40000410000 */
[-C--:B------:R-:W-:Y:S02]  /*14b0*/  FFMA.FTZ R9, R7, R40.reuse, -R9 ;  /* 0x0000002807097223 */ /* 0x080fe40000010809 */
[----:B------:R-:W-:Y:S02]  /*14c0*/  FFMA.FTZ R40, R8, R40, R11 ;  /* 0x0000002808287223 */ /* 0x000fe4000001000b */
[----:B0-----:R-:W-:Y:S02]  /*14d0*/  FMUL.FTZ R7, R15, R20 ;  /* 0x000000140f077220 */ /* 0x001fe40000410000 */
[----:B-1----:R-:W-:Y:S01]  /*14e0*/  FMUL.FTZ R8, R27, R44 ;  /* 0x0000002c1b087220 */ /* 0x002fe20000410000 */
[----:B------:R-:W-:Y:S01]  /*14f0*/  F2FP.PACK_AB R40, R40, R9 ;  /* 0x000000092828723e */ /* 0x000fe200000000ff */
[----:B----4-:R-:W-:-:S02]  /*1500*/  FMUL.FTZ R13, R10, R13 ;  /* 0x0000000d0a0d7220 */ /* 0x010fc40000410000 */
[----:B------:R-:W-:Y:S02]  /*1510*/  FMUL.FTZ R20, R14, R20 ;  /* 0x000000140e147220 */ /* 0x000fe40000410000 */
[----:B---3--:R-:W-:Y:S02]  /*1520*/  FMUL.FTZ R44, R21, R44 ;  /* 0x0000002c152c7220 */ /* 0x008fe40000410000 */
[-C--:B------:R-:W-:Y:S02]  /*1530*/  FFMA.FTZ R6, R10, R41.reuse, -R6 ;  /* 0x000000290a067223 */ /* 0x080fe40000010806 */
[-C--:B------:R-:W-:Y:S02]  /*1540*/  FFMA.FTZ R7, R14, R42.reuse, -R7 ;  /* 0x0000002a0e077223 */ /* 0x080fe40000010807 */
[----:B------:R-:W-:Y:S02]  /*1550*/  FFMA.FTZ R41, R12, R41, R13 ;  /* 0x000000290c297223 */ /* 0x000fe4000001000d */
[----:B------:R-:W-:-:S02]  /*1560*/  FFMA.FTZ R42, R15, R42, R20 ;  /* 0x0000002a0f2a7223 */ /* 0x000fc40000010014 */
[----:B------:R-:W-:Y:S01]  /*1570*/  FFMA.FTZ R8, R21, R30, -R8 ;  /* 0x0000001e15087223 */ /* 0x000fe20000010808 */
[----:B------:R-:W-:Y:S01]  /*1580*/  F2FP.PACK_AB R41, R41, R6 ;  /* 0x000000062929723e */ /* 0x000fe200000000ff */
[----:B------:R-:W-:Y:S01]  /*1590*/  FFMA.FTZ R43, R27, R30, R44 ;  /* 0x0000001e1b2b7223 */ /* 0x000fe2000001002c */
[----:B------:R-:W-:-:S04]  /*15a0*/  F2FP.PACK_AB R42, R42, R7 ;  /* 0x000000072a2a723e */ /* 0x000fc800000000ff */
[----:B------:R-:W-:Y:S01]  /*15b0*/  F2FP.PACK_AB R43, R43, R8 ;  /* 0x000000082b2b723e */ /* 0x000fe200000000ff */
[----:B------:R-:W-:Y:S05]  /*15c0*/  BRA `(.L_x_418) ;  /* 0x0000083000007947 */ /* 0x000fea0003800000 */
.L_x_417:
        /* <DEDUP_REMOVED lines=38> */
[----:B------:R-:W-:-:S07]  /*1830*/  HADD2.F32 R43, -RZ, R43.H0_H0 ;  /* 0x2000002bff2b7230 */ /* 0x000fce0000004100 */
[----:B------:R-:W2:Y:S01]  /*1840*/  I2F R10, R10 ;  /* 0x0000000a000a7306 */ /* 0x000ea20000201400 */
[----:B0-----:R-:W-:-:S04]  /*1850*/  FMUL.FTZ R7, R7, R13 ;  /* 0x0000000d07077220 */ /* 0x001fc80000410000 */
[----:B------:R-:W-:-:S03]  /*1860*/  FMUL.FTZ R7, R7, 13.28771209716796875 ;  /* 0x41549a7807077820 */ /* 0x000fc60000410000 */
[----:B------:R-:W0:Y:S01]  /*1870*/  I2F R12, R12 ;  /* 0x0000000c000c7306 */ /* 0x000e220000201400 */
[----:B-1----:R-:W-:-:S04]  /*1880*/  FMUL.FTZ R9, R8, R13 ;  /* 0x0000000d08097220 */ /* 0x002fc80000410000 */
[----:B------:R-:W-:-:S03]  /*1890*/  FMUL.FTZ R9, R9, 13.28771209716796875 ;  /* 0x41549a7809097820 */ /* 0x000fc60000410000 */
[----:B------:R-:W-:Y:S01]  /*18a0*/  I2F R6, R6 ;  /* 0x0000000600067306 */ /* 0x000fe20000201400 */
[----:B--2---:R-:W-:-:S04]  /*18b0*/  FMUL.FTZ R8, R10, R13 ;  /* 0x0000000d0a087220 */ /* 0x004fc80000410000 */
[----:B------:R-:W-:-:S03]  /*18c0*/  FMUL.FTZ R11, R8, 13.28771209716796875 ;  /* 0x41549a78080b7820 */ /* 0x000fc60000410000 */
[----:B------:R-:W1:Y:S01]  /*18d0*/  MUFU.EX2 R7, -R7 ;  /* 0x8000000700077308 */ /* 0x000e620000000800 */
[----:B0-----:R-:W-:-:S04]  /*18e0*/  FMUL.FTZ R12, R12, R13 ;  /* 0x0000000d0c0c7220 */ /* 0x001fc80000410000 */
[----:B------:R-:W-:-:S03]  /*18f0*/  FMUL.FTZ R13, R12, 13.28771209716796875 ;  /* 0x41549a780c0d7820 */ /* 0x000fc60000410000 */
[----:B------:R-:W0:Y:S08]  /*1900*/  MUFU.EX2 R9, -R9 ;  /* 0x8000000900097308 */ /* 0x000e300000000800 */
[----:B------:R-:W2:Y:S01]  /*1910*/  MUFU.EX2 R11, -R11 ;  /* 0x8000000b000b7308 */ /* 0x000ea20000000800 */
[----:B-1----:R-:W-:-:S04]  /*1920*/  FMUL.FTZ R8, R6, R7 ;  /* 0x0000000706087220 */ /* 0x002fc80000410000 */
[----:B------:R-:W-:-:S03]  /*1930*/  FMUL.RZ R15, R8, 0.15915493667125701904 ;  /* 0x3e22f983080f7820 */ /* 0x000fc6000040c000 */
[----:B------:R-:W1:Y:S01]  /*1940*/  MUFU.EX2 R13, -R13 ;  /* 0x8000000d000d7308 */ /* 0x000e620000000800 */
[----:B0-----:R-:W-:-:S04]  /*1950*/  FMUL.FTZ R10, R6, R9 ;  /* 0x00000009060a7220 */ /* 0x001fc80000410000 */
[----:B------:R-:W-:-:S03]  /*1960*/  FMUL.RZ R10, R10, 0.15915493667125701904 ;  /* 0x3e22f9830a0a7820 */ /* 0x000fc6000040c000 */
[----:B------:R-:W0:Y:S01]  /*1970*/  MUFU.COS R7, R15 ;  /* 0x0000000f00077308 */ /* 0x000e220000000000 */
[----:B--2---:R-:W-:-:S04]  /*1980*/  FMUL.FTZ R9, R6, R11 ;  /* 0x0000000b06097220 */ /* 0x004fc80000410000 */
[----:B------:R-:W-:-:S03]  /*1990*/  FMUL.RZ R11, R9, 0.15915493667125701904 ;  /* 0x3e22f983090b7820 */ /* 0x000fc6000040c000 */
[----:B------:R2:W3:Y:S01]  /*19a0*/  MUFU.SIN R8, R15 ;  /* 0x0000000f00087308 */ /* 0x0004e20000000400 */
[----:B-1----:R-:W-:-:S04]  /*19b0*/  FMUL.FTZ R6, R6, R13 ;  /* 0x0000000d06067220 */ /* 0x002fc80000410000 */
[----:B------:R-:W-:-:S03]  /*19c0*/  FMUL.RZ R41, R6, 0.15915493667125701904 ;  /* 0x3e22f98306297820 */ /* 0x000fc6000040c000 */
[----:B------:R-:W1:Y:S01]  /*19d0*/  MUFU.SIN R14, R10 ;  /* 0x0000000a000e7308 */ /* 0x000e620000000400 */
[----:B0-----:R-:W-:Y:S01]  /*19e0*/  FMUL.FTZ R9, R44, R7 ;  /* 0x000000072c097220 */ /* 0x001fe20000410000 */
[--C-:B--2---:R-:W-:Y:S02]  /*19f0*/  HADD2.F32 R15, -RZ, R33.reuse.H1_H1 ;  /* 0x30000021ff0f7230 */ /* 0x104fe40000004100 */
[----:B------:R-:W-:-:S04]  /*1a00*/  HADD2.F32 R33, -RZ, R33.H0_H0 ;  /* 0x20000021ff217230 */ /* 0x000fc80000004100 */
[----:B------:R0:W2:Y:S01]  /*1a10*/  MUFU.COS R12, R10 ;  /* 0x0000000a000c7308 */ /* 0x0000a20000000000 */
[-C--:B---3--:R-:W-:Y:S02]  /*1a20*/  FMUL.FTZ R6, R44, R8.reuse ;  /* 0x000000082c067220 */ /* 0x088fe40000410000 */
[C---:B------:R-:W-:Y:S02]  /*1a30*/  FFMA.FTZ R9, R31.reuse, R8, R9 ;  /* 0x000000081f097223 */ /* 0x040fe40000010009 */
[----:B------:R-:W-:-:S03]  /*1a40*/  FFMA.FTZ R6, R31, R7, -R6 ;  /* 0x000000071f067223 */ /* 0x000fc60000010806 */
[----:B------:R-:W3:Y:S01]  /*1a50*/  MUFU.SIN R21, R11 ;  /* 0x0000000b00157308 */ /* 0x000ee20000000400 */
[--C-:B0-----:R-:W-:Y:S02]  /*1a60*/  HADD2.F32 R10, -RZ, R32.reuse.H1_H1 ;  /* 0x30000020ff0a7230 */ /* 0x101fe40000004100 */
[----:B------:R-:W-:-:S03]  /*1a70*/  HADD2.F32 R32, -RZ, R32.H0_H0 ;  /* 0x20000020ff207230 */ /* 0x000fc60000004100 */
[-C--:B------:R-:W-:Y:S02]  /*1a80*/  FMUL.FTZ R13, R7, R10.reuse ;  /* 0x0000000a070d7220 */ /* 0x080fe40000410000 */
[----:B------:R0:W4:Y:S08]  /*1a90*/  MUFU.COS R20, R11 ;  /* 0x0000000b00147308 */ /* 0x0001300000000000 */
[----:B------:R-:W5:Y:S01]  /*1aa0*/  MUFU.SIN R31, R41 ;  /* 0x00000029001f7308 */ /* 0x000f620000000400 */
[----:B0-----:R-:W-:-:S02]  /*1ab0*/  FMUL.FTZ R11, R8, R10 ;  /* 0x0000000a080b7220 */ /* 0x001fc40000410000 */
[-C--:B-1----:R-:W-:Y:S02]  /*1ac0*/  FMUL.FTZ R10, R14, R15.reuse ;  /* 0x0000000f0e0a7220 */ /* 0x082fe40000410000 */
[-C--:B------:R-:W-:Y:S02]  /*1ad0*/  FFMA.FTZ R11, R7, R32.reuse, -R11 ;  /* 0x00000020070b7223 */ /* 0x080fe4000001080b */
[----:B------:R-:W-:Y:S01]  /*1ae0*/  FFMA.FTZ R32, R8, R32, R13 ;  /* 0x0000002008207223 */ /* 0x000fe2000001000d */
[----:B------:R0:W1:Y:S01]  /*1af0*/  MUFU.COS R30, R41 ;  /* 0x00000029001e7308 */ /* 0x0000620000000000 */
[C---:B--2---:R-:W-:Y:S02]  /*1b00*/  FMUL.FTZ R13, R49.reuse, R12 ;  /* 0x0000000c310d7220 */ /* 0x044fe40000410000 */
[----:B------:R-:W-:Y:S01]  /*1b10*/  FMUL.FTZ R15, R12, R15 ;  /* 0x0000000f0c0f7220 */ /* 0x000fe20000410000 */
[----:B------:R-:W-:Y:S01]  /*1b20*/  F2FP.PACK_AB R32, R32, R11 ;  /* 0x0000000b2020723e */ /* 0x000fe200000000ff */
[----:B------:R-:W-:-:S02]  /*1b30*/  FMUL.FTZ R7, R49, R14 ;  /* 0x0000000e31077220 */ /* 0x000fc40000410000 */
[-C--:B------:R-:W-:Y:S02]  /*1b40*/  FFMA.FTZ R10, R12, R33.reuse, -R10 ;  /* 0x000000210c0a7223 */ /* 0x080fe4000001080a */
[----:B------:R-:W-:Y:S02]  /*1b50*/  FFMA.FTZ R8, R46, R14, R13 ;  /* 0x0000000e2e087223 */ /* 0x000fe4000001000d */
[----:B------:R-:W-:Y:S02]  /*1b60*/  FFMA.FTZ R33, R14, R33, R15 ;  /* 0x000000210e217223 */ /* 0x000fe4000001000f */
[----:B------:R-:W-:Y:S02]  /*1b70*/  FFMA.FTZ R7, R46, R12, -R7 ;  /* 0x0000000c2e077223 */ /* 0x000fe40000010807 */
[----:B---3--:R-:W-:Y:S01]  /*1b80*/  FMUL.FTZ R13, R48, R21 ;  /* 0x00000015300d7220 */ /* 0x008fe20000410000 */
[----:B------:R-:W-:Y:S01]  /*1b90*/  F2FP.PACK_AB R33, R33, R10 ;  /* 0x0000000a2121723e */ /* 0x000fe200000000ff */
[----:B------:R-:W-:Y:S01]  /*1ba0*/  FMUL.FTZ R15, R21, R27 ;  /* 0x0000001b150f7220 */ /* 0x000fe20000410000 */
[----:B0-----:R-:W-:Y:S01]  /*1bb0*/  F2FP.PACK_AB R41, R8, R7 ;  /* 0x000000070829723e */ /* 0x001fe200000000ff */
[----:B----4-:R-:W-:-:S02]  /*1bc0*/  FMUL.FTZ R12, R48, R20 ;  /* 0x00000014300c7220 */ /* 0x010fc40000410000 */
[----:B------:R-:W-:Y:S02]  /*1bd0*/  FMUL.FTZ R27, R20, R27 ;  /* 0x0000001b141b7220 */ /* 0x000fe40000410000 */
[----:B------:R-:W-:Y:S02]  /*1be0*/  FFMA.FTZ R13, R42, R20, -R13 ;  /* 0x000000142a0d7223 */ /* 0x000fe4000001080d */
[-C--:B------:R-:W-:Y:S02]  /*1bf0*/  FFMA.FTZ R15, R20, R34.reuse, -R15 ;  /* 0x00000022140f7223 */ /* 0x080fe4000001080f */
[----:B------:R-:W-:Y:S02]  /*1c00*/  FFMA.FTZ R12, R42, R21, R12 ;  /* 0x000000152a0c7223 */ /* 0x000fe4000001000c */
[----:B------:R-:W-:Y:S02]  /*1c10*/  FFMA.FTZ R34, R21, R34, R27 ;  /* 0x0000002215227223 */ /* 0x000fe4000001001b */
[----:B-----5:R-:W-:Y:S01]  /*1c20*/  FMUL.FTZ R20, R31, R40 ;  /* 0x000000281f147220 */ /* 0x020fe20000410000 */
[----:B------:R-:W-:Y:S01]  /*1c30*/  F2FP.PACK_AB R42, R12, R13 ;  /* 0x0000000d0c2a723e */ /* 0x000fe200000000ff */
[----:B------:R-:W-:Y:S01]  /*1c40*/  FMUL.FTZ R21, R50, R31 ;  /* 0x0000001f32157220 */ /* 0x000fe20000410000 */
[----:B------:R-:W-:Y:S01]  /*1c50*/  F2FP.PACK_AB R34, R34, R15 ;  /* 0x0000000f2222723e */ /* 0x000fe200000000ff */
[----:B-1----:R-:W-:-:S02]  /*1c60*/  FMUL.FTZ R14, R50, R30 ;  /* 0x0000001e320e7220 */ /* 0x002fc40000410000 */
[C---:B------:R-:W-:Y:S02]  /*1c70*/  FMUL.FTZ R40, R30.reuse, R40 ;  /* 0x000000281e287220 */ /* 0x040fe40000410000 */
[----:B------:R-:W-:Y:S02]  /*1c80*/  FFMA.FTZ R20, R30, R35, -R20 ;  /* 0x000000231e147223 */ /* 0x000fe40000010814 */
[C---:B------:R-:W-:Y:S02]  /*1c90*/  FFMA.FTZ R21, R43.reuse, R30, -R21 ;  /* 0x0000001e2b157223 */ /* 0x040fe40000010815 */
[----:B------:R-:W-:Y:S02]  /*1ca0*/  FFMA.FTZ R14, R43, R31, R14 ;  /* 0x0000001f2b0e7223 */ /* 0x000fe4000001000e */
[----:B------:R-:W-:Y:S01]  /*1cb0*/  FFMA.FTZ R35, R31, R35, R40 ;  /* 0x000000231f237223 */ /* 0x000fe20000010028 */
[----:B------:R-:W-:Y:S02]  /*1cc0*/  F2FP.PACK_AB R40, R9, R6 ;  /* 0x000000060928723e */ /* 0x000fe400000000ff */
[----:B------:R-:W-:-:S02]  /*1cd0*/  F2FP.PACK_AB R43, R14, R21 ;  /* 0x000000150e2b723e */ /* 0x000fc400000000ff */
[----:B------:R-:W-:Y:S02]  /*1ce0*/  F2FP.PACK_AB R35, R35, R20 ;  /* 0x000000142323723e */ /* 0x000fe400000000ff */
.L_x_420:
[----:B------:R-:W-:Y:S05]  /*1cf0*/  BSYNC B2 ;  /* 0x0000000000027941 */ /* 0x000fea0003800000 */
.L_x_419:
        /* <DEDUP_REMOVED lines=16> */
.L_x_418:
[----:B------:R-:W-:Y:S05]  /*1e00*/  BSYNC B1 ;  /* 0x0000000000017941 */ /* 0x000fea0003800000 */
.L_x_416:
        /* <DEDUP_REMOVED lines=16> */
.L_x_415:
[----:B------:R-:W-:Y:S05]  /*1f10*/  BSYNC B0 ;  /* 0x0000000000007941 */ /* 0x000fea0003800000 */
.L_x_414:
[----:B------:R-:W-:Y:S06]  /*1f20*/  BAR.SYNC.DEFER_BLOCKING 0x0 ;  /* 0x0000000000007b1d */ /* 0x000fec0000010000 */
[----:B------:R-:W-:Y:S01]  /*1f30*/  BSSY B0, `(.L_x_421) ;  /* 0x0000005000007945 */ /* 0x000fe20003800000 */
[----:B------:R-:W-:Y:S05]  /*1f40*/  @!P6 BRA `(.L_x_422) ;  /* 0x000000300000e947 */ /* 0x000fea0003800000 */
[----:B------:R-:W-:Y:S01]  /*1f50*/  ISETP.NE.AND P0, PT, RZ, c[0x0][0x1ec], PT ;  /* 0x00007b00ff007a0c */ /* 0x000fe20003f05270 */
[----:B0-----:R0:W1:-:S12]  /*1f60*/  LDS.128 R40, [R0] ;  /* 0x0000000000287984 */ /* 0x0010580000000c00 */
[----:B------:R0:W2:Y:S02]  /*1f70*/  @!P0 LDS.128 R32, [R3] ;  /* 0x0000000003208984 */ /* 0x0000a40000000c00 */
.L_x_422:
[----:B------:R-:W-:Y:S05]  /*1f80*/  BSYNC B0 ;  /* 0x0000000000007941 */ /* 0x000fea0003800000 */
.L_x_421:
[----:B------:R-:W-:Y:S06]  /*1f90*/  BAR.SYNC.DEFER_BLOCKING 0x0 ;  /* 0x0000000000007b1d */ /* 0x000fec0000010000 */
[----:B------:R-:W-:Y:S05]  /*1fa0*/  BRA `(.L_x_411) ;  /* 0x00000aa000007947 */ /* 0x000fea0003800000 */
.L_x_410:
[----:B------:R-:W-:Y:S01]  /*1fb0*/  ISETP.NE.AND P0, PT, RZ, c[0x0][0x1ec], PT ;  /* 0x00007b00ff007a0c */ /* 0x000fe20003f05270 */
[----:B------:R-:W-:Y:S01]  /*1fc0*/  BSSY B0, `(.L_x_411) ;  /* 0x00000a8000007945 */ /* 0x000fe20003800000 */
[----:B------:R-:W-:-:S11]  /*1fd0*/  IADD3 R0, -R22, c[0x0][0x1ec], RZ ;  /* 0x00007b0016007a10 */ /* 0x000fd60007ffe1ff */
        /* <DEDUP_REMOVED lines=11> */
[--C-:B-1----:R-:W-:Y:S02]  /*2090*/  HADD2.F32 R20, -RZ, R41.reuse.H1_H1 ;  /* 0x30000029ff147230 */ /* 0x102fe40000004100 */
[----:B------:R-:W-:-:S05]  /*20a0*/  HADD2.F32 R41, -RZ, R41.H0_H0 ;  /* 0x20000029ff297230 */ /* 0x000fca0000004100 */
        /* <DEDUP_REMOVED lines=17> */
[----:B------:R0:W3:Y:S01]  /*21c0*/  MUFU.EX2 R9, -R8 ;  /* 0x8000000800097308 */ /* 0x0000e20000000800 */
[----:B-1----:R-:W-:-:S04]  /*21d0*/  FMUL.FTZ R6, R0, R5 ;  /* 0x0000000500067220 */ /* 0x002fc80000410000 */
[----:B------:R-:W-:Y:S02]  /*21e0*/  FMUL.RZ R14, R6, 0.15915493667125701904 ;  /* 0x3e22f983060e7820 */ /* 0x000fe4000040c000 */
[C---:B--2---:R-:W-:Y:S01]  /*21f0*/  FMUL.FTZ R5, R0.reuse, R7 ;  /* 0x0000000700057220 */ /* 0x044fe20000410000 */
[----:B------:R-:W-:Y:S01]  /*2200*/  MUFU.COS R3, R12 ;  /* 0x0000000c00037308 */ /* 0x000fe20000000000 */
[--C-:B0-----:R-:W-:Y:S02]  /*2210*/  HADD2.F32 R8, -RZ, R40.reuse.H1_H1 ;  /* 0x30000028ff087230 */ /* 0x101fe40000004100 */
[----:B------:R-:W-:Y:S01]  /*2220*/  FMUL.RZ R5, R5, 0.15915493667125701904 ;  /* 0x3e22f98305057820 */ /* 0x000fe2000040c000 */
[----:B------:R-:W-:Y:S01]  /*2230*/  HADD2.F32 R40, -RZ, R40.H0_H0 ;  /* 0x20000028ff287230 */ /* 0x000fe20000004100 */
[----:B---3--:R-:W-:-:S03]  /*2240*/  FMUL.FTZ R0, R0, R9 ;  /* 0x0000000900007220 */ /* 0x008fc60000410000 */
[----:B------:R-:W0:Y:S01]  /*2250*/  MUFU.SIN R4, R12 ;  /* 0x0000000c00047308 */ /* 0x000e220000000400 */
[----:B------:R-:W-:-:S07]  /*2260*/  FMUL.RZ R15, R0, 0.15915493667125701904 ;  /* 0x3e22f983000f7820 */ /* 0x000fce000040c000 */
[----:B------:R-:W-:Y:S08]  /*2270*/  MUFU.COS R6, R14 ;  /* 0x0000000e00067308 */ /* 0x000ff00000000000 */
[----:B------:R1:W2:Y:S01]  /*2280*/  MUFU.SIN R7, R14 ;  /* 0x0000000e00077308 */ /* 0x0002a20000000400 */
[----:B0-----:R-:W-:-:S04]  /*2290*/  FMUL.FTZ R0, R4, R8 ;  /* 0x0000000804007220 */ /* 0x001fc80000410000 */
[----:B------:R-:W-:-:S03]  /*22a0*/  FFMA.FTZ R0, R3, R40, -R0 ;  /* 0x0000002803007223 */ /* 0x000fc60000010800 */
[----:B------:R-:W-:Y:S01]  /*22b0*/  MUFU.COS R10, R5 ;  /* 0x00000005000a7308 */ /* 0x000fe20000000000 */
[--C-:B-1----:R-:W-:Y:S02]  /*22c0*/  HADD2.F32 R14, -RZ, R42.reuse.H1_H1 ;  /* 0x3000002aff0e7230 */ /* 0x102fe40000004100 */
[----:B------:R-:W-:-:S05]  /*22d0*/  HADD2.F32 R42, -RZ, R42.H0_H0 ;  /* 0x2000002aff2a7230 */ /* 0x000fca0000004100 */
[----:B------:R0:W1:Y:S01]  /*22e0*/  MUFU.SIN R11, R5 ;  /* 0x00000005000b7308 */ /* 0x0000620000000400 */
[----:B--2---:R-:W-:-:S04]  /*22f0*/  FMUL.FTZ R9, R7, R20 ;  /* 0x0000001407097220 */ /* 0x004fc80000410000 */
[----:B------:R-:W-:-:S03]  /*2300*/  FFMA.FTZ R9, R6, R41, -R9 ;  /* 0x0000002906097223 */ /* 0x000fc60000010809 */
[----:B------:R-:W2:Y:S01]  /*2310*/  MUFU.SIN R13, R15 ;  /* 0x0000000f000d7308 */ /* 0x000ea20000000400 */
[----:B0-----:R-:W-:Y:S02]  /*2320*/  FMUL.FTZ R5, R3, R8 ;  /* 0x0000000803057220 */ /* 0x001fe40000410000 */
[----:B------:R-:W-:Y:S02]  /*2330*/  FMUL.FTZ R8, R6, R20 ;  /* 0x0000001406087220 */ /* 0x000fe40000410000 */
[----:B------:R-:W-:Y:S02]  /*2340*/  FFMA.FTZ R5, R4, R40, R5 ;  /* 0x0000002804057223 */ /* 0x000fe40000010005 */
[----:B------:R-:W-:Y:S01]  /*2350*/  FFMA.FTZ R8, R7, R41, R8 ;  /* 0x0000002907087223 */ /* 0x000fe20000010008 */
[----:B------:R-:W0:Y:S01]  /*2360*/  MUFU.COS R12, R15 ;  /* 0x0000000f000c7308 */ /* 0x000e220000000000 */
[----:B-1----:R-:W-:Y:S01]  /*2370*/  FMUL.FTZ R3, R11, R14 ;  /* 0x0000000e0b037220 */ /* 0x002fe20000410000 */
[----:B------:R-:W-:Y:S01]  /*2380*/  F2FP.PACK_AB R40, R5, R0 ;  /* 0x000000000528723e */ /* 0x000fe200000000ff */
[----:B------:R-:W-:Y:S01]  /*2390*/  FMUL.FTZ R4, R10, R14 ;  /* 0x0000000e0a047220 */ /* 0x000fe20000410000 */
[----:B------:R-:W-:Y:S01]  /*23a0*/  F2FP.PACK_AB R41, R8, R9 ;  /* 0x000000090829723e */ /* 0x000fe200000000ff */
[----:B------:R-:W-:-:S02]  /*23b0*/  FFMA.FTZ R3, R10, R42, -R3 ;  /* 0x0000002a0a037223 */ /* 0x000fc40000010803 */
[----:B------:R-:W-:Y:S02]  /*23c0*/  FFMA.FTZ R4, R11, R42, R4 ;  /* 0x0000002a0b047223 */ /* 0x000fe40000010004 */
[----:B--2---:R-:W-:-:S03]  /*23d0*/  FMUL.FTZ R7, R13, R21 ;  /* 0x000000150d077220 */ /* 0x004fc60000410000 */
[----:B------:R-:W-:Y:S01]  /*23e0*/  F2FP.PACK_AB R42, R4, R3 ;  /* 0x00000003042a723e */ /* 0x000fe200000000ff */
[C---:B0-----:R-:W-:Y:S02]  /*23f0*/  FMUL.FTZ R6, R12.reuse, R21 ;  /* 0x000000150c067220 */ /* 0x041fe40000410000 */
[-C--:B------:R-:W-:Y:S02]  /*2400*/  FFMA.FTZ R7, R12, R43.reuse, -R7 ;  /* 0x0000002b0c077223 */ /* 0x080fe40000010807 */
[----:B------:R-:W-:-:S05]  /*2410*/  FFMA.FTZ R6, R13, R43, R6 ;  /* 0x0000002b0d067223 */ /* 0x000fca0000010006 */
[----:B------:R-:W-:Y:S01]  /*2420*/  F2FP.PACK_AB R43, R6, R7 ;  /* 0x00000007062b723e */ /* 0x000fe200000000ff */
[----:B------:R-:W-:Y:S05]  /*2430*/  BRA `(.L_x_424) ;  /* 0x0000060000007947 */ /* 0x000fea0003800000 */
.L_x_423:
        /* <DEDUP_REMOVED lines=8> */
[--C-:B------:R-:W-:Y:S02]  /*24c0*/  HADD2.F32 R21, -RZ, R42.reuse.H1_H1 ;  /* 0x3000002aff157230 */ /* 0x100fe40000004100 */
[----:B------:R-:W-:Y:S01]  /*24d0*/  I2F R4, R20 ;  /* 0x0000001400047306 */ /* 0x000fe20000201400 */
[----:B------:R-:W-:Y:S02]  /*24e0*/  HADD2.F32 R42, -RZ, R42.H0_H0 ;  /* 0x2000002aff2a7230 */ /* 0x000fe40000004100 */
[----:B------:R-:W-:-:S02]  /*24f0*/  HADD2.F32 R44, -RZ, R43.H1_H1 ;  /* 0x3000002bff2c7230 */ /* 0x000fc40000004100 */
[--C-:B------:R-:W-:Y:S02]  /*2500*/  HADD2.F32 R27, -RZ, R34.reuse.H1_H1 ;  /* 0x30000022ff1b7230 */ /* 0x100fe40000004100 */
[----:B------:R-:W-:Y:S01]  /*2510*/  HADD2.F32 R45, -RZ, R35.H1_H1 ;  /* 0x30000023ff2d7230 */ /* 0x000fe20000004100 */
[----:B0-----:R-:W0:Y:S01]  /*2520*/  MUFU.RCP R3, R3 ;  /* 0x0000000300037308 */ /* 0x001e220000001000 */
[----:B------:R-:W-:Y:S02]  /*2530*/  HADD2.F32 R43, -RZ, R43.H0_H0 ;  /* 0x2000002bff2b7230 */ /* 0x000fe40000004100 */
[----:B------:R-:W-:Y:S02]  /*2540*/  HADD2.F32 R34, -RZ, R34.H0_H0 ;  /* 0x20000022ff227230 */ /* 0x000fe40000004100 */
[----:B------:R-:W-:-:S03]  /*2550*/  HADD2.F32 R35, -RZ, R35.H0_H0 ;  /* 0x20000023ff237230 */ /* 0x000fc60000004100 */
        /* <DEDUP_REMOVED lines=15> */
[----:B------:R0:W2:Y:S01]  /*2650*/  MUFU.EX2 R3, -R6 ;  /* 0x8000000600037308 */ /* 0x0000a20000000800 */
[----:B------:R-:W-:Y:S02]  /*2660*/  FMUL.RZ R5, R5, 0.15915493667125701904 ;  /* 0x3e22f98305057820 */ /* 0x000fe4000040c000 */
[----:B-1----:R-:W-:-:S05]  /*2670*/  FMUL.FTZ R9, R0, R9 ;  /* 0x0000000900097220 */ /* 0x002fca0000410000 */
[----:B------:R1:W3:Y:S01]  /*2680*/  MUFU.EX2 R11, -R12 ;  /* 0x8000000c000b7308 */ /* 0x0002e20000000800 */
[--C-:B0-----:R-:W-:Y:S01]  /*2690*/  HADD2.F32 R6, -RZ, R32.reuse.H1_H1 ;  /* 0x30000020ff067230 */ /* 0x101fe20000004100 */
[----:B------:R-:W-:Y:S01]  /*26a0*/  FMUL.RZ R9, R9, 0.15915493667125701904 ;  /* 0x3e22f98309097820 */ /* 0x000fe2000040c000 */
[----:B------:R-:W-:-:S05]  /*26b0*/  HADD2.F32 R32, -RZ, R32.H0_H0 ;  /* 0x20000020ff207230 */ /* 0x000fca0000004100 */
[----:B------:R-:W-:Y:S01]  /*26c0*/  MUFU.COS R7, R5 ;  /* 0x0000000500077308 */ /* 0x000fe20000000000 */
[----:B--2---:R-:W-:Y:S01]  /*26d0*/  FMUL.FTZ R10, R0, R3 ;  /* 0x00000003000a7220 */ /* 0x004fe20000410000 */
[--C-:B------:R-:W-:Y:S02]  /*26e0*/  HADD2.F32 R3, -RZ, R40.reuse.H1_H1 ;  /* 0x30000028ff037230 */ /* 0x100fe40000004100 */
[----:B------:R-:W-:Y:S01]  /*26f0*/  HADD2.F32 R40, -RZ, R40.H0_H0 ;  /* 0x20000028ff287230 */ /* 0x000fe20000004100 */
[----:B------:R-:W-:Y:S01]  /*2700*/  FMUL.RZ R10, R10, 0.15915493667125701904 ;  /* 0x3e22f9830a0a7820 */ /* 0x000fe2000040c000 */
[--C-:B-1----:R-:W-:Y:S02]  /*2710*/  HADD2.F32 R12, -RZ, R41.reuse.H1_H1 ;  /* 0x30000029ff0c7230 */ /* 0x102fe40000004100 */
[----:B------:R-:W0:Y:S01]  /*2720*/  MUFU.SIN R4, R5 ;  /* 0x0000000500047308 */ /* 0x000e220000000400 */
[----:B---3--:R-:W-:Y:S01]  /*2730*/  FMUL.FTZ R11, R0, R11 ;  /* 0x0000000b000b7220 */ /* 0x008fe20000410000 */
[----:B------:R-:W-:-:S03]  /*2740*/  HADD2.F32 R41, -RZ, R41.H0_H0 ;  /* 0x20000029ff297230 */ /* 0x000fc60000004100 */
[----:B------:R-:W-:-:S03]  /*2750*/  FMUL.RZ R30, R11, 0.15915493667125701904 ;  /* 0x3e22f9830b1e7820 */ /* 0x000fc6000040c000 */
[----:B------:R-:W1:Y:S08]  /*2760*/  MUFU.SIN R8, R9 ;  /* 0x0000000900087308 */ /* 0x000e700000000400 */
[----:B------:R2:W3:Y:S01]  /*2770*/  MUFU.COS R13, R9 ;  /* 0x00000009000d7308 */ /* 0x0004e20000000000 */
[C---:B0-----:R-:W-:Y:S02]  /*2780*/  FMUL.FTZ R5, R4.reuse, R3 ;  /* 0x0000000304057220 */ /* 0x041fe40000410000 */
[----:B------:R-:W-:-:S04]  /*2790*/  FMUL.FTZ R0, R4, R6 ;  /* 0x0000000604007220 */ /* 0x000fc80000410000 */
[C---:B------:R-:W-:Y:S01]  /*27a0*/  FFMA.FTZ R0, R7.reuse, R32, -R0 ;  /* 0x0000002007007223 */ /* 0x040fe20000010800 */
[----:B------:R-:W0:Y:S01]  /*27b0*/  MUFU.SIN R20, R10 ;  /* 0x0000000a00147308 */ /* 0x000e220000000400 */
[C---:B--2---:R-:W-:Y:S02]  /*27c0*/  FMUL.FTZ R9, R7.reuse, R3 ;  /* 0x0000000307097220 */ /* 0x044fe40000410000 */
[----:B------:R-:W-:Y:S02]  /*27d0*/  FMUL.FTZ R3, R7, R6 ;  /* 0x0000000607037220 */ /* 0x000fe40000410000 */
[----:B-1----:R-:W-:Y:S02]  /*27e0*/  FMUL.FTZ R6, R8, R12 ;  /* 0x0000000c08067220 */ /* 0x002fe40000410000 */
[C---:B------:R-:W-:Y:S01]  /*27f0*/  FFMA.FTZ R3, R4.reuse, R32, R3 ;  /* 0x0000002004037223 */ /* 0x040fe20000010003 */
[----:B------:R1:W2:Y:S01]  /*2800*/  MUFU.COS R15, R10 ;  /* 0x0000000a000f7308 */ /* 0x0002a20000000000 */
[----:B------:R-:W-:-:S02]  /*2810*/  FFMA.FTZ R11, R4, R40, R9 ;  /* 0x00000028040b7223 */ /* 0x000fc40000010009 */
[----:B------:R-:W-:-:S04]  /*2820*/  FMUL.FTZ R4, R8, R14 ;  /* 0x0000000e08047220 */ /* 0x000fc80000410000 */
[----:B---3--:R-:W-:Y:S01]  /*2830*/  FFMA.FTZ R4, R13, R33, -R4 ;  /* 0x000000210d047223 */ /* 0x008fe20000010804 */
[----:B------:R-:W3:Y:S01]  /*2840*/  MUFU.SIN R32, R30 ;  /* 0x0000001e00207308 */ /* 0x000ee20000000400 */
[----:B-1----:R-:W-:Y:S02]  /*2850*/  FFMA.FTZ R10, R7, R40, -R5 ;  /* 0x00000028070a7223 */ /* 0x002fe40000010805 */
[C---:B------:R-:W-:Y:S02]  /*2860*/  FMUL.FTZ R7, R13.reuse, R12 ;  /* 0x0000000c0d077220 */ /* 0x040fe40000410000 */
[----:B------:R-:W-:Y:S01]  /*2870*/  FMUL.FTZ R5, R13, R14 ;  /* 0x0000000e0d057220 */ /* 0x000fe20000410000 */
[----:B------:R-:W-:Y:S01]  /*2880*/  F2FP.PACK_AB R40, R11, R10 ;  /* 0x0000000a0b28723e */ /* 0x000fe200000000ff */
[-C--:B------:R-:W-:Y:S01]  /*2890*/  FFMA.FTZ R12, R13, R41.reuse, -R6 ;  /* 0x000000290d0c7223 */ /* 0x080fe20000010806 */
[----:B------:R-:W1:Y:S01]  /*28a0*/  MUFU.COS R31, R30 ;  /* 0x0000001e001f7308 */ /* 0x000e620000000000 */
[----:B------:R-:W-:-:S02]  /*28b0*/  FFMA.FTZ R41, R8, R41, R7 ;  /* 0x0000002908297223 */ /* 0x000fc40000010007 */
[----:B------:R-:W-:Y:S02]  /*28c0*/  FFMA.FTZ R5, R8, R33, R5 ;  /* 0x0000002108057223 */ /* 0x000fe40000010005 */
[-C--:B0-----:R-:W-:Y:S01]  /*28d0*/  FMUL.FTZ R8, R20, R21.reuse ;  /* 0x0000001514087220 */ /* 0x081fe20000410000 */
[----:B------:R-:W-:Y:S01]  /*28e0*/  F2FP.PACK_AB R41, R41, R12 ;  /* 0x0000000c2929723e */ /* 0x000fe200000000ff */
[----:B--2---:R-:W-:Y:S01]  /*28f0*/  FMUL.FTZ R21, R15, R21 ;  /* 0x000000150f157220 */ /* 0x004fe20000410000 */
[----:B------:R-:W-:Y:S01]  /*2900*/  F2FP.PACK_AB R33, R5, R4 ;  /* 0x000000040521723e */ /* 0x000fe200000000ff */
[----:B------:R-:W-:Y:S02]  /*2910*/  FFMA.FTZ R13, R15, R42, -R8 ;  /* 0x0000002a0f0d7223 */ /* 0x000fe40000010808 */
[----:B---3--:R-:W-:Y:S02]  /*2920*/  FMUL.FTZ R14, R32, R44 ;  /* 0x0000002c200e7220 */ /* 0x008fe40000410000 */
[----:B------:R-:W-:-:S02]  /*2930*/  FMUL.FTZ R6, R20, R27 ;  /* 0x0000001b14067220 */ /* 0x000fc40000410000 */
[----:B------:R-:W-:Y:S02]  /*2940*/  FMUL.FTZ R7, R15, R27 ;  /* 0x0000001b0f077220 */ /* 0x000fe40000410000 */
[C---:B-1----:R-:W-:Y:S02]  /*2950*/  FMUL.FTZ R44, R31.reuse, R44 ;  /* 0x0000002c1f2c7220 */ /* 0x042fe40000410000 */
        /* <DEDUP_REMOVED lines=11> */
[----:B------:R-:W-:Y:S02]  /*2a10*/  F2FP.PACK_AB R32, R3, R0 ;  /* 0x000000000320723e */ /* 0x000fe400000000ff */
[----:B------:R-:W-:-:S02]  /*2a20*/  F2FP.PACK_AB R43, R43, R14 ;  /* 0x0000000e2b2b723e */ /* 0x000fc400000000ff */
[----:B------:R-:W-:Y:S02]  /*2a30*/  F2FP.PACK_AB R35, R9, R8 ;  /* 0x000000080923723e */ /* 0x000fe400000000ff */
.L_x_424:
[----:B------:R-:W-:Y:S05]  /*2a40*/  BSYNC B0 ;  /* 0x0000000000007941 */ /* 0x000fea0003800000 */
.L_x_411:
        /* <DEDUP_REMOVED lines=22> */
.L_x_630:
[----:B-12---:R-:W-:Y:S01]  /*2bb0*/  FADD.FTZ R21, R21, R0 ;  /* 0x0000000015157221 */ /* 0x006fe20000010000 */
[----:B------:R-:W-:Y:S05]  /*2bc0*/  BRA.DIV ~URZ, `(.L_x_428) ;  /* 0x000087527f007947 */ /* 0x000fea000b800000 */
[----:B------:R-:W1:Y:S02]  /*2bd0*/  SHFL.BFLY PT, R0, R21, 0x8, 0x1f ;  /* 0x0d001f0015007f89 */ /* 0x000e6400000e0000 */
[----:B-1----:R-:W-:-:S05]  /*2be0*/  FADD.FTZ R0, R21, R0 ;  /* 0x0000000015007221 */ /* 0x002fca0000010000 */
[----:B------:R-:W1:Y:S02]  /*2bf0*/  SHFL.BFLY PT, R3, R0, 0x4, 0x1f ;  /* 0x0c801f0000037f89 */ /* 0x000e6400000e0000 */
[----:B-1----:R-:W-:-:S05]  /*2c00*/  FADD.FTZ R3, R0, R3 ;  /* 0x0000000300037221 */ /* 0x002fca0000010000 */
[----:B0-----:R-:W0:Y:S02]  /*2c10*/  SHFL.BFLY PT, R4, R3, 0x2, 0x1f ;  /* 0x0c401f0003047f89 */ /* 0x001e2400000e0000 */
[----:B0-----:R-:W-:-:S05]  /*2c20*/  FADD.FTZ R4, R3, R4 ;  /* 0x0000000403047221 */ /* 0x001fca0000010000 */
[----:B------:R0:W1:Y:S02]  /*2c30*/  SHFL.BFLY PT, R5, R4, 0x1, 0x1f ;  /* 0x0c201f0004057f89 */ /* 0x00006400000e0000 */
.L_x_631:
[----:B-1----:R-:W-:Y:S02]  /*2c40*/  FADD.FTZ R0, R5, R4 ;  /* 0x0000000405007221 */ /* 0x002fe40000010000 */
.L_x_426:
[----:B------:R-:W-:Y:S05]  /*2c50*/  BSYNC B0 ;  /* 0x0000000000007941 */ /* 0x000fea0003800000 */
.L_x_425:
[----:B------:R-:W-:Y:S01]  /*2c60*/  ISETP.NE.AND P0, PT, R23, RZ, PT ;  /* 0x000000ff1700720c */ /* 0x000fe20003f05270 */
[----:B------:R-:W-:Y:S01]  /*2c70*/  IMAD.MOV.U32 R3, RZ, RZ, -0x800001 ;  /* 0xff7fffffff037424 */ /* 0x000fe200078e00ff */
[----:B0-----:R-:W-:-:S04]  /*2c80*/  IADD3 R4, R26, -c[0x0][0x1d4], RZ ;  /* 0x800075001a047a10 */ /* 0x001fc80007ffe0ff */
        /* <DEDUP_REMOVED lines=15> */
.L_x_430:
[----:B------:R0:W-:Y:S02]  /*2d80*/  STS [R8.X4+0x410], R3 ;  /* 0x0004100308007388 */ /* 0x0001e40000004800 */
.L_x_429:
[----:B------:R-:W-:Y:S01]  /*2d90*/  WARPSYNC 0xffffffff ;  /* 0xffffffff00007948 */ /* 0x000fe20003800000 */
[----:B------:R-:W-:Y:S01]  /*2da0*/  BAR.SYNC.DEFER_BLOCKING 0x0 ;  /* 0x0000000000007b1d */ /* 0x000fe20000010000 */
[----:B------:R-:W-:Y:S02]  /*2db0*/  SHF.R.S32.HI R0, RZ, 0x1f, R23 ;  /* 0x0000001fff007819 */ /* 0x000fe40000011417 */
[----:B------:R-:W-:Y:S02]  /*2dc0*/  IADD3 R48, R17, 0x7, -R4 ;  /* 0x0000000711307810 */ /* 0x000fe40007ffe804 */
[----:B------:R-:W-:Y:S01]  /*2dd0*/  LEA.HI R47, R0, R23, RZ, 0x2 ;  /* 0x00000017002f7211 */ /* 0x000fe200078f10ff */
[----:B------:R-:W-:Y:S01]  /*2de0*/  ULDC UR4, c[0x0][0x1ec] ;  /* 0x00007b0000047ab9 */ /* 0x000fe20000000800 */
[----:B------:R-:W-:Y:S01]  /*2df0*/  SHF.R.S32.HI R49, RZ, 0x1f, R48 ;  /* 0x0000001fff317819 */ /* 0x000fe20000011430 */
[----:B------:R-:W-:Y:S01]  /*2e00*/  UISETP.NE.AND UP0, UPT, URZ, UR4, UPT ;  /* 0x000000043f00728c */ /* 0x000fe2000bf05270 */
[----:B------:R-:W-:-:S02]  /*2e10*/  LOP3.LUT R0, R47, 0xfffffffc, RZ, 0xc0, !PT ;  /* 0xfffffffc2f007812 */ /* 0x000fc400078ec0ff */
[----:B------:R-:W-:Y:S02]  /*2e20*/  LEA.HI R49, R49, R48, RZ, 0x3 ;  /* 0x0000003031317211 */ /* 0x000fe400078f18ff */
[----:B------:R-:W-:Y:S01]  /*2e30*/  LEA.HI.SX32 R90, R47, R4, 0x1e ;  /* 0x000000042f5a7211 */ /* 0x000fe200078ff2ff */
[----:B------:R-:W-:Y:S01]  /*2e40*/  IMAD.IADD R0, R23, 0x1, -R0 ;  /* 0x0000000117007824 */ /* 0x000fe200078e0a00 */
[----:B------:R-:W-:Y:S02]  /*2e50*/  PLOP3.LUT P2, PT, PT, PT, UP0, 0x80, 0x0 ;  /* 0x000000000000781c */ /* 0x000fe40003f4f008 */
[----:B------:R-:W-:-:S05]  /*2e60*/  LOP3.LUT R49, R49, 0xfffffff8, RZ, 0xc0, !PT ;  /* 0xfffffff831317812 */ /* 0x000fca00078ec0ff */
[----:B------:R-:W-:Y:S01]  /*2e70*/  IMAD.IADD R47, R49, 0x1, R4 ;  /* 0x00000001312f7824 */ /* 0x000fe200078e0204 */
[----:B------:R3:W4:Y:S04]  /*2e80*/  LDS R5, [R0.X4+0x10] ;  /* 0x0000100000057984 */ /* 0x0007280000004800 */
[----:B------:R-:W-:Y:S01]  /*2e90*/  ISETP.GE.AND P0, PT, R90, R47, PT ;  /* 0x0000002f5a00720c */ /* 0x000fe20003f06270 */
[----:B------:R3:W0:Y:S04]  /*2ea0*/  LDS R6, [R0.X4+0x20] ;  /* 0x0000200000067984 */ /* 0x0006280000004800 */
[----:B------:R3:W2:Y:S04]  /*2eb0*/  LDS R7, [R0.X4+0x30] ;  /* 0x0000300000077984 */ /* 0x0006a80000004800 */
[----:B0-----:R3:W0:Y:S04]  /*2ec0*/  LDS R8, [R0.X4+0x40] ;  /* 0x0000400000087984 */ /* 0x0016280000004800 */
[----:B------:R3:W1:Y:S04]  /*2ed0*/  LDS R9, [R0.X4+0x50] ;  /* 0x0000500000097984 */ /* 0x0006680000004800 */
[----:B------:R3:W0:Y:S04]  /*2ee0*/  LDS R10, [R0.X4+0x60] ;  /* 0x00006000000a7984 */ /* 0x0006280000004800 */
        /* <DEDUP_REMOVED lines=11> */
[----:B--2---:R3:W2:Y:S04]  /*2fa0*/  LDS R32, [R0.X4+0x120] ;  /* 0x0001200000207984 */ /* 0x0046a80000004800 */
[----:B------:R3:W0:Y:S04]  /*2fb0*/  LDS R33, [R0.X4+0x130] ;  /* 0x0001300000217984 */ /* 0x0006280000004800 */
[----:B------:R3:W0:Y:S04]  /*2fc0*/  LDS R34, [R0.X4+0x140] ;  /* 0x0001400000227984 */ /* 0x0006280000004800 */
[----:B------:R3:W0:Y:S04]  /*2fd0*/  LDS R35, [R0.X4+0x150] ;  /* 0x0001500000237984 */ /* 0x0006280000004800 */
[----:B------:R3:W0:Y:S04]  /*2fe0*/  LDS R36, [R0.X4+0x160] ;  /* 0x0001600000247984 */ /* 0x0006280000004800 */
[----:B------:R3:W0:Y:S04]  /*2ff0*/  LDS R37, [R0.X4+0x170] ;  /* 0x0001700000257984 */ /* 0x0006280000004800 */
[----:B------:R3:W0:Y:S04]  /*3000*/  LDS R38, [R0.X4+0x180] ;  /* 0x0001800000267984 */ /* 0x0006280000004800 */
[----:B------:R3:W0:Y:S04]  /*3010*/  LDS R39, [R0.X4+0x190] ;  /* 0x0001900000277984 */ /* 0x0006280000004800 */
[----:B-1----:R3:W1:Y:S04]  /*3020*/  LDS R40, [R0.X4+0x1a0] ;  /* 0x0001a00000287984 */ /* 0x0026680000004800 */
[----:B------:R3:W0:Y:S04]  /*3030*/  LDS R41, [R0.X4+0x1b0] ;  /* 0x0001b00000297984 */ /* 0x0006280000004800 */
[----:B------:R3:W0:Y:S04]  /*3040*/  LDS R42, [R0.X4+0x1c0] ;  /* 0x0001c000002a7984 */ /* 0x0006280000004800 */
[----:B------:R3:W0:Y:S04]  /*3050*/  LDS R43, [R0.X4+0x1d0] ;  /* 0x0001d000002b7984 */ /* 0x0006280000004800 */
[----:B------:R3:W0:Y:S04]  /*3060*/  LDS R44, [R0.X4+0x1e0] ;  /* 0x0001e000002c7984 */ /* 0x0006280000004800 */
[----:B------:R3:W0:Y:S04]  /*3070*/  LDS R45, [R0.X4+0x1f0] ;  /* 0x0001f000002d7984 */ /* 0x0006280000004800 */
[----:B------:R3:W0:Y:S01]  /*3080*/  LDS R46, [R0.X4+0x200] ;  /* 0x00020000002e7984 */ /* 0x0006220000004800 */
[----:B------:R-:W-:Y:S05]  /*3090*/  @P2 BRA `(.L_x_431) ;  /* 0x0000020000002947 */ /* 0x000fea0003800000 */
[----:B--2-4-:R2:W4:Y:S04]  /*30a0*/  LDS R48, [R0.X4+0x400] ;  /* 0x0004000000307984 */ /* 0x0145280000004800 */
[----:B------:R2:W3:Y:S04]  /*30b0*/  LDS R49, [R0.X4+0x210] ;  /* 0x0002100000317984 */ /* 0x0004e80000004800 */
        /* <DEDUP_REMOVED lines=29> */
[----:B------:R2:W0:Y:S02]  /*3290*/  LDS R79, [R0.X4+0x3f0] ;  /* 0x0003f000004f7984 */ /* 0x0004240000004800 */
.L_x_431:
[----:B-1234-:R-:W-:Y:S01]  /*32a0*/  BSSY B0, `(.L_x_432) ;  /* 0x0000486000007945 */ /* 0x01efe20003800000 */
[----:B------:R-:W-:Y:S01]  /*32b0*/  IMAD.SHL.U32 R89, R0, 0x2, RZ ;  /* 0x0000000200597824 */ /* 0x000fe200078e00ff */
[----:B------:R-:W-:Y:S05]  /*32c0*/  @P0 BRA `(.L_x_433) ;  /* 0x0000483000000947 */ /* 0x000fea0003800000 */
[--C-:B------:R-:W-:Y:S02]  /*32d0*/  IMAD R80, R80, c[0x0][0x1d0], R19.reuse ;  /* 0x0000740050507a24 */ /* 0x100fe400078e0213 */
[----:B------:R-:W-:-:S02]  /*32e0*/  IMAD R0, R24, c[0x0][0x1d8], R19 ;  /* 0x0000760018007a24 */ /* 0x000fc400078e0213 */
[----:B------:R-:W-:Y:S02]  /*32f0*/  IMAD R80, R80, 0xc0, RZ ;  /* 0x000000c050507824 */ /* 0x000fe400078e02ff */
[--C-:B------:R-:W-:Y:S02]  /*3300*/  IMAD R88, R88, c[0x0][0x1d4], R89.reuse ;  /* 0x0000750058587a24 */ /* 0x100fe400078e0259 */
[--C-:B------:R-:W-:Y:S02]  /*3310*/  IMAD R81, R0, 0xc0, R89.reuse ;  /* 0x000000c000517824 */ /* 0x100fe400078e0259 */
[----:B------:R-:W-:Y:S01]  /*3320*/  IMAD R89, R80, c[0x0][0x1d4], R89 ;  /* 0x0000750050597a24 */ /* 0x000fe200078e0259 */
[----:B------:R-:W-:Y:S01]  /*3330*/  SHF.R.S32.HI R92, RZ, 0x1f, R88 ;  /* 0x0000001fff5c7819 */ /* 0x000fe20000011458 */
[----:B------:R-:W-:Y:S01]  /*3340*/  IMAD.MOV.U32 R93, RZ, RZ, c[0x0][0x1e8] ;  /* 0x00007a00ff5d7624 */ /* 0x000fe200078e00ff */
[----:B------:R-:W-:Y:S01]  /*3350*/  IADD3 R94, R81, 0x8, RZ ;  /* 0x00000008515e7810 */ /* 0x000fe20007ffe0ff */
[----:B------:R-:W-:Y:S01]  /*3360*/  IMAD.MOV.U32 R91, RZ, RZ, 0xc0 ;  /* 0x000000c0ff5b7424 */ /* 0x000fe200078e00ff */
[----:B------:R-:W-:Y:S01]  /*3370*/  SHF.R.S32.HI R95, RZ, 0x1f, R89 ;  /* 0x0000001fff5f7819 */ /* 0x000fe20000011459 */
[----:B------:R-:W-:Y:S01]  /*3380*/  IMAD.MOV.U32 R80, RZ, RZ, 0x2 ;  /* 0x00000002ff507424 */ /* 0x000fe200078e00ff */
[----:B------:R-:W-:Y:S01]  /*3390*/  IADD3 R93, R93, c[0x0][0x210], RZ ;  /* 0x000084005d5d7a10 */ /* 0x000fe20007ffe0ff */
[----:B------:R-:W-:-:S02]  /*33a0*/  IMAD R91, R91, c[0x0][0x1d4], RZ ;  /* 0x000075005b5b7a24 */ /* 0x000fc400078e02ff */
[----:B------:R-:W-:-:S04]  /*33b0*/  IMAD.WIDE R80, R81, R80, c[0x0][0x230] ;  /* 0x00008c0051507625 */ /* 0x000fc800078e0250 */
.L_x_566:
        /* <DEDUP_REMOVED lines=40> */
[----:B------:R-:W-:-:S03]  /*3640*/  IMAD.MOV.U32 R98, RZ, RZ, RZ ;  /* 0x000000ffff627224 */ /* 0x000fc600078e00ff */
        /* <DEDUP_REMOVED lines=9> */
[----:B------:R-:W-:-:S05]  /*36e0*/  LEA.HI.X R85, R85, c[0x0][0x19c], R86, 0x1, P2 ;  /* 0x0000670055557a11 */ /* 0x000fca00010f0c56 */
[----:B------:R1:W5:Y:S04]  /*36f0*/  LDG.E R98, [R84.64] ;  /* 0x0000002454627981 */ /* 0x000368000c1e1900 */
.L_x_437:
[----:B------:R-:W-:Y:S05]  /*3700*/  BSYNC B2 ;  /* 0x0000000000027941 */ /* 0x000fea0003800000 */
.L_x_436:
[----:B------:R-:W-:Y:S02]  /*3710*/  ULDC UR4, c[0x0][0x1ec] ;  /* 0x00007b0000047ab9 */ /* 0x000fe40000000800 */
[----:B------:R-:W-:-:S06]  /*3720*/  UISETP.NE.AND UP0, UPT, URZ, UR4, UPT ;  /* 0x000000043f00728c */ /* 0x000fcc000bf05270 */
[----:B------:R-:W-:-:S13]  /*3730*/  PLOP3.LUT P2, PT, PT, PT, UP0, 0x80, 0x0 ;  /* 0x000000000000781c */ /* 0x000fda0003f4f008 */
[----:B------:R-:W-:Y:S05]  /*3740*/  @P2 BRA `(.L_x_435) ;  /* 0x0000009000002947 */ /* 0x000fea0003800000 */
[----:B------:R-:W-:-:S13]  /*3750*/  ISETP.NE.AND P5, PT, R2, RZ, PT ;  /* 0x000000ff0200720c */ /* 0x000fda0003fa5270 */
[----:B------:R-:W2:Y:S01]  /*3760*/  @P5 LDG.E R87, [R80.64] ;  /* 0x0000002450575981 */ /* 0x000ea2000c1e1900 */
[----:B-----5:R-:W-:Y:S01]  /*3770*/  HFMA2.MMA R98, R98, 1, 1, R49 ;  /* 0x3c003c0062627835 */ /* 0x020fe20000000031 */
[----:B-1----:R-:W-:-:S04]  /*3780*/  @!P3 IADD3 R85, P4, R88, R101, RZ ;  /* 0x000000655855b210 */ /* 0x002fc80007f9e0ff */
[----:B------:R-:W-:Y:S02]  /*3790*/  @!P3 LEA.HI.X.SX32 R86, R101, R92, 0x1, P4 ;  /* 0x0000005c6556b211 */ /* 0x000fe400020f0eff */
[----:B------:R-:W-:-:S04]  /*37a0*/  @!P3 LEA R84, P4, R85, c[0x0][0x198], 0x1 ;  /* 0x000066005554ba11 */ /* 0x000fc800078808ff */
[----:B------:R-:W-:Y:S01]  /*37b0*/  @!P3 LEA.HI.X R85, R85, c[0x0][0x19c], R86, 0x1, P4 ;  /* 0x000067005555ba11 */ /* 0x000fe200020f0c56 */
[----:B--2---:R-:W-:-:S05]  /*37c0*/  @P5 HMUL2 R98, R98, R87 ;  /* 0x0000005762625232 */ /* 0x004fca0000000000 */
[----:B------:R1:W-:Y:S03]  /*37d0*/  @!P3 STG.E [R84.64], R98 ;  /* 0x000000625400b986 */ /* 0x0003e6000c101924 */
.L_x_435:
[----:B------:R-:W-:Y:S05]  /*37e0*/  BSYNC B1 ;  /* 0x0000000000017941 */ /* 0x000fea0003800000 */
.L_x_434:
[----:B-1----:R-:W-:Y:S01]  /*37f0*/  IMAD.MOV.U32 R85, RZ, RZ, 0x2 ;  /* 0x00000002ff557424 */ /* 0x002fe200078e00ff */
[----:B------:R-:W-:Y:S03]  /*3800*/  BSSY B1, `(.L_x_438) ;  /* 0x0000020000017945 */ /* 0x000fe60003800000 */
[----:B------:R-:W-:Y:S01]  /*3810*/  IMAD.WIDE R84, R94, R85, c[0x0][0x230] ;  /* 0x00008c005e547625 */ /* 0x000fe200078e0255 */
[----:B------:R-:W-:Y:S05]  /*3820*/  @P1 BRA `(.L_x_439) ;  /* 0x000001d000001947 */ /* 0x000fea0003800000 */
[----:B------:R-:W-:Y:S01]  /*3830*/  IADD3 R86, R96, c[0x0][0x1d4], RZ ;  /* 0x0000750060567a10 */ /* 0x000fe20007ffe0ff */
[----:B------:R-:W-:Y:S01]  /*3840*/  BSSY B2, `(.L_x_440) ;  /* 0x000000e000027945 */ /* 0x000fe20003800000 */
[----:B------:R-:W-:-:S03]  /*3850*/  IMAD.MOV.U32 R97, RZ, RZ, RZ ;  /* 0x000000ffff617224 */ /* 0x000fc600078e00ff */
[----:B------:R-:W-:-:S05]  /*3860*/  IMAD.SHL.U32 R101, R86, 0x8, RZ ;  /* 0x0000000856657824 */ /* 0x000fca00078e00ff */
        /* <DEDUP_REMOVED lines=11> */
.L_x_441:
[----:B------:R-:W-:Y:S05]  /*3920*/  BSYNC B2 ;  /* 0x0000000000027941 */ /* 0x000fea0003800000 */
.L_x_440:
[----:B------:R-:W-:Y:S02]  /*3930*/  ULDC UR4, c[0x0][0x1ec] ;  /* 0x00007b0000047ab9 */ /* 0x000fe40000000800 */
[----:B------:R-:W-:-:S06]  /*3940*/  UISETP.NE.AND UP0, UPT, URZ, UR4, UPT ;  /* 0x000000043f00728c */ /* 0x000fcc000bf05270 */
[----:B------:R-:W-:-:S13]  /*3950*/  PLOP3.LUT P2, PT, PT, PT, UP0, 0x80, 0x0 ;  /* 0x000000000000781c */ /* 0x000fda0003f4f008 */
[----:B------:R-:W-:Y:S05]  /*3960*/  @P2 BRA `(.L_x_439) ;  /* 0x0000009000002947 */ /* 0x000fea0003800000 */
[----:B------:R-:W-:-:S13]  /*3970*/  ISETP.NE.AND P5, PT, R2, RZ, PT ;  /* 0x000000ff0200720c */ /* 0x000fda0003fa5270 */
[----:B------:R-:W2:Y:S01]  /*3980*/  @P5 LDG.E R128, [R84.64] ;  /* 0x0000002454805981 */ /* 0x000ea2000c1e1900 */
[----:B-1----:R-:W-:Y:S01]  /*3990*/  @!P3 IADD3 R87, P4, R88, R101, RZ ;  /* 0x000000655857b210 */ /* 0x002fe20007f9e0ff */
[----:B-----5:R-:W-:-:S03]  /*39a0*/  HADD2 R97, R97, R50 ;  /* 0x0000003261617230 */ /* 0x020fc60000000000 */
[----:B------:R-:W-:Y:S02]  /*39b0*/  @!P3 LEA.HI.X.SX32 R130, R101, R92, 0x1, P4 ;  /* 0x0000005c6582b211 */ /* 0x000fe400020f0eff */
[----:B------:R-:W-:-:S04]  /*39c0*/  @!P3 LEA R86, P4, R87, c[0x0][0x198], 0x1 ;  /* 0x000066005756ba11 */ /* 0x000fc800078808ff */
[----:B------:R-:W-:Y:S01]  /*39d0*/  @!P3 LEA.HI.X R87, R87, c[0x0][0x19c], R130, 0x1, P4 ;  /* 0x000067005757ba11 */ /* 0x000fe200020f0c82 */
[----:B--2---:R-:W-:-:S07]  /*39e0*/  @P5 HFMA2.MMA R97, R97, R128, -RZ ;  /* 0x0000008061615235 */ /* 0x004fce00001000ff */
[----:B------:R1:W-:Y:S04]  /*39f0*/  @!P3 STG.E [R86.64], R97 ;  /* 0x000000615600b986 */ /* 0x0003e8000c101924 */
.L_x_439:
[----:B------:R-:W-:Y:S05]  /*3a00*/  BSYNC B1 ;  /* 0x0000000000017941 */ /* 0x000fea0003800000 */
.L_x_438:
[----:B------:R-:W-:Y:S01]  /*3a10*/  BSSY B1, `(.L_x_442) ;  /* 0x0000020000017945 */ /* 0x000fe20003800000 */
[----:B------:R-:W-:Y:S05]  /*3a20*/  @P1 BRA `(.L_x_443) ;  /* 0x000001e000001947 */ /* 0x000fea0003800000 */
[----:B-1----:R-:W-:Y:S01]  /*3a30*/  IMAD.MOV.U32 R87, RZ, RZ, c[0x0][0x1d4] ;  /* 0x00007500ff577624 */ /* 0x002fe200078e00ff */
[----:B------:R-:W-:Y:S01]  /*3a40*/  BSSY B2, `(.L_x_444) ;  /* 0x000000f000027945 */ /* 0x000fe20003800000 */
[----:B------:R-:W-:Y:S02]  /*3a50*/  IMAD.MOV.U32 R100, RZ, RZ, RZ ;  /* 0x000000ffff647224 */ /* 0x000fe400078e00ff */
[----:B------:R-:W-:-:S04]  /*3a60*/  IMAD R86, R87, 0x2, R96 ;  /* 0x0000000257567824 */ /* 0x000fc800078e0260 */
        /* <DEDUP_REMOVED lines=12> */
.L_x_445:
[----:B------:R-:W-:Y:S05]  /*3b30*/  BSYNC B2 ;  /* 0x0000000000027941 */ /* 0x000fea0003800000 */
.L_x_444:
[----:B------:R-:W-:Y:S02]  /*3b40*/  ULDC UR4, c[0x0][0x1ec] ;  /* 0x00007b0000047ab9 */ /* 0x000fe40000000800 */
[----:B------:R-:W-:-:S06]  /*3b50*/  UISETP.NE.AND UP0, UPT, URZ, UR4, UPT ;  /* 0x000000043f00728c */ /* 0x000fcc000bf05270 */
[----:B------:R-:W-:-:S13]  /*3b60*/  PLOP3.LUT P2, PT, PT, PT, UP0, 0x80, 0x0 ;  /* 0x000000000000781c */ /* 0x000fda0003f4f008 */
[----:B------:R-:W-:Y:S05]  /*3b70*/  @P2 BRA `(.L_x_443) ;  /* 0x0000009000002947 */ /* 0x000fea0003800000 */
[----:B------:R-:W-:-:S13]  /*3b80*/  ISETP.NE.AND P5, PT, R2, RZ, PT ;  /* 0x000000ff0200720c */ /* 0x000fda0003fa5270 */
[----:B-1----:R-:W2:Y:S01]  /*3b90*/  @P5 LDG.E R101, [R84.64+0x10] ;  /* 0x0000102454655981 */ /* 0x002ea2000c1e1900 */
[----:B------:R-:W-:Y:S01]  /*3ba0*/  @!P3 IADD3 R87, P4, R88, R131, RZ ;  /* 0x000000835857b210 */ /* 0x000fe20007f9e0ff */
[----:B0----5:R-:W-:-:S03]  /*3bb0*/  HADD2 R100, R100, R51 ;  /* 0x0000003364647230 */ /* 0x021fc60000000000 */
[----:B------:R-:W-:Y:S02]  /*3bc0*/  @!P3 LEA.HI.X.SX32 R128, R131, R92, 0x1, P4 ;  /* 0x0000005c8380b211 */ /* 0x000fe400020f0eff */
[----:B------:R-:W-:-:S04]  /*3bd0*/  @!P3 LEA R86, P4, R87, c[0x0][0x198], 0x1 ;  /* 0x000066005756ba11 */ /* 0x000fc800078808ff */
[----:B------:R-:W-:Y:S01]  /*3be0*/  @!P3 LEA.HI.X R87, R87, c[0x0][0x19c], R128, 0x1, P4 ;  /* 0x000067005757ba11 */ /* 0x000fe200020f0c80 */
[----:B--2---:R-:W-:-:S05]  /*3bf0*/  @P5 HMUL2 R100, R100, R101 ;  /* 0x0000006564645232 */ /* 0x004fca0000000000 */
[----:B------:R0:W-:Y:S03]  /*3c00*/  @!P3 STG.E [R86.64], R100 ;  /* 0x000000645600b986 */ /* 0x0001e6000c101924 */
.L_x_443:
[----:B------:R-:W-:Y:S05]  /*3c10*/  BSYNC B1 ;  /* 0x0000000000017941 */ /* 0x000fea0003800000 */
.L_x_442:
[----:B------:R-:W-:Y:S01]  /*3c20*/  BSSY B1, `(.L_x_446) ;  /* 0x0000020000017945 */ /* 0x000fe20003800000 */
[----:B------:R-:W-:Y:S05]  /*3c30*/  @P1 BRA `(.L_x_447) ;  /* 0x000001e000001947 */ /* 0x000fea0003800000 */
[----:B01----:R-:W-:Y:S01]  /*3c40*/  IMAD.MOV.U32 R87, RZ, RZ, 0x3 ;  /* 0x00000003ff577424 */ /* 0x003fe200078e00ff */
[----:B------:R-:W-:Y:S01]  /*3c50*/  BSSY B2, `(.L_x_448) ;  /* 0x000000f000027945 */ /* 0x000fe20003800000 */
[----:B------:R-:W-:Y:S02]  /*3c60*/  IMAD.MOV.U32 R99, RZ, RZ, RZ ;  /* 0x000000ffff637224 */ /* 0x000fe400078e00ff */
[----:B------:R-:W-:-:S04]  /*3c70*/  IMAD R86, R87, c[0x0][0x1d4], R96 ;  /* 0x0000750057567a24 */ /* 0x000fc800078e0260 */
        /* <DEDUP_REMOVED lines=12> */
.L_x_449:
[----:B------:R-:W-:Y:S05]  /*3d40*/  BSYNC B2 ;  /* 0x0000000000027941 */ /* 0x000fea0003800000 */
.L_x_448:
[----:B------:R-:W-:Y:S02]  /*3d50*/  ULDC UR4, c[0x0][0x1ec] ;  /* 0x00007b0000047ab9 */ /* 0x000fe40000000800 */
[----:B------:R-:W-:-:S06]  /*3d60*/  UISETP.NE.AND UP0, UPT, URZ, UR4, UPT ;  /* 0x000000043f00728c */ /* 0x000fcc000bf05270 */
[----:B------:R-:W-:-:S13]  /*3d70*/  PLOP3.LUT P2, PT, PT, PT, UP0, 0x80, 0x0 ;  /* 0x000000000000781c */ /* 0x000fda0003f4f008 */
[----:B------:R-:W-:Y:S05]  /*3d80*/  @P2 BRA `(.L_x_447) ;  /* 0x0000009000002947 */ /* 0x000fea0003800000 */
[----:B------:R-:W-:-:S13]  /*3d90*/  ISETP.NE.AND P5, PT, R2, RZ, PT ;  /* 0x000000ff0200720c */ /* 0x000fda0003fa5270 */
[----:B------:R-:W2:Y:S01]  /*3da0*/  @P5 LDG.E R128, [R84.64+0x20] ;  /* 0x0000202454805981 */ /* 0x000ea2000c1e1900 */
[----:B-----5:R-:W-:Y:S01]  /*3db0*/  HFMA2.MMA R99, R99, 1, 1, R52 ;  /* 0x3c003c0063637835 */ /* 0x020fe20000000034 */
[----:B0-----:R-:W-:-:S04]  /*3dc0*/  @!P3 IADD3 R87, P4, R88, R101, RZ ;  /* 0x000000655857b210 */ /* 0x001fc80007f9e0ff */
[----:B------:R-:W-:Y:S02]  /*3dd0*/  @!P3 LEA.HI.X.SX32 R130, R101, R92, 0x1, P4 ;  /* 0x0000005c6582b211 */ /* 0x000fe400020f0eff */
[----:B------:R-:W-:-:S04]  /*3de0*/  @!P3 LEA R86, P4, R87, c[0x0][0x198], 0x1 ;  /* 0x000066005756ba11 */ /* 0x000fc800078808ff */
[----:B------:R-:W-:Y:S01]  /*3df0*/  @!P3 LEA.HI.X R87, R87, c[0x0][0x19c], R130, 0x1, P4 ;  /* 0x000067005757ba11 */ /* 0x000fe200020f0c82 */
[----:B--2---:R-:W-:-:S05]  /*3e00*/  @P5 HMUL2 R99, R99, R128 ;  /* 0x0000008063635232 */ /* 0x004fca0000000000 */
[----:B------:R0:W-:Y:S03]  /*3e10*/  @!P3 STG.E [R86.64], R99 ;  /* 0x000000635600b986 */ /* 0x0001e6000c101924 */
.L_x_447:
[----:B------:R-:W-:Y:S05]  /*3e20*/  BSYNC B1 ;  /* 0x0000000000017941 */ /* 0x000fea0003800000 */
.L_x_446:
[----:B------:R-:W-:Y:S01]  /*3e30*/  BSSY B1, `(.L_x_450) ;  /* 0x0000020000017945 */ /* 0x000fe20003800000 */
[----:B-1----:R-:W-:Y:S01]  /*3e40*/  IMAD.MOV.U32 R101, RZ, RZ, c[0x0][0x1d4] ;  /* 0x00007500ff657624 */ /* 0x002fe200078e00ff */
[----:B------:R-:W-:Y:S05]  /*3e50*/  @P1 BRA `(.L_x_451) ;  /* 0x000001d000001947 */ /* 0x000fea0003800000 */
[----:B0-----:R-:W-:Y:S01]  /*3e60*/  IMAD R86, R101, 0x4, R96 ;  /* 0x0000000465567824 */ /* 0x001fe200078e0260 */
[----:B------:R-:W-:Y:S01]  /*3e70*/  BSSY B2, `(.L_x_452) ;  /* 0x000000e000027945 */ /* 0x000fe20003800000 */
[----:B------:R-:W-:Y:S02]  /*3e80*/  IMAD.MOV.U32 R102, RZ, RZ, RZ ;  /* 0x000000ffff667224 */ /* 0x000fe400078e00ff */
        /* <DEDUP_REMOVED lines=12> */
.L_x_453:
[----:B------:R-:W-:Y:S05]  /*3f50*/  BSYNC B2 ;  /* 0x0000000000027941 */ /* 0x000fea0003800000 */
.L_x_452:
[----:B------:R-:W-:Y:S02]  /*3f60*/  ULDC UR4, c[0x0][0x1ec] ;  /* 0x00007b0000047ab9 */ /* 0x000fe40000000800 */
[----:B------:R-:W-:-:S06]  /*3f70*/  UISETP.NE.AND UP0, UPT, URZ, UR4, UPT ;  /* 0x000000043f00728c */ /* 0x000fcc000bf05270 */
[----:B------:R-:W-:-:S13]  /*3f80*/  PLOP3.LUT P2, PT, PT, PT, UP0, 0x80, 0x0 ;  /* 0x000000000000781c */ /* 0x000fda0003f4f008 */
[----:B------:R-:W-:Y:S05]  /*3f90*/  @P2 BRA `(.L_x_451) ;  /* 0x0000009000002947 */ /* 0x000fea0003800000 */
[----:B------:R-:W-:-:S13]  /*3fa0*/  ISETP.NE.AND P5, PT, R2, RZ, PT ;  /* 0x000000ff0200720c */ /* 0x000fda0003fa5270 */
[----:B------:R-:W2:Y:S01]  /*3fb0*/  @P5 LDG.E R131, [R84.64+0x30] ;  /* 0x0000302454835981 */ /* 0x000ea2000c1e1900 */
[----:B0-----:R-:W-:Y:S01]  /*3fc0*/  @!P3 IADD3 R87, P4, R88, R133, RZ ;  /* 0x000000855857b210 */ /* 0x001fe20007f9e0ff */
[----:B-----5:R-:W-:-:S03]  /*3fd0*/  HADD2 R102, R102, R53 ;  /* 0x0000003566667230 */ /* 0x020fc60000000000 */
[----:B------:R-:W-:Y:S02]  /*3fe0*/  @!P3 LEA.HI.X.SX32 R128, R133, R92, 0x1, P4 ;  /* 0x0000005c8580b211 */ /* 0x000fe400020f0eff */
[----:B------:R-:W-:-:S04]  /*3ff0*/  @!P3 LEA R86, P4, R87, c[0x0][0x198], 0x1 ;  /* 0x000066005756ba11 */ /* 0x000fc800078808ff */
[----:B------:R-:W-:Y:S01]  /*4000*/  @!P3 LEA.HI.X R87, R87, c[0x0][0x19c], R128, 0x1, P4 ;  /* 0x000067005757ba11 */ /* 0x000fe200020f0c80 */
[----:B--2---:R-:W-:-:S07]  /*4010*/  @P5 HFMA2.MMA R102, R102, R131, -RZ ;  /* 0x0000008366665235 */ /* 0x004fce00001000ff */
[----:B------:R0:W-:Y:S04]  /*4020*/  @!P3 STG.E [R86.64], R102 ;  /* 0x000000665600b986 */ /* 0x0001e8000c101924 */
.L_x_451:
[----:B------:R-:W-:Y:S05]  /*4030*/  BSYNC B1 ;  /* 0x0000000000017941 */ /* 0x000fea0003800000 */
.L_x_450:
[----:B------:R-:W-:Y:S01]  /*4040*/  BSSY B1, `(.L_x_454) ;  /* 0x000001f000017945 */ /* 0x000fe20003800000 */
        /* <DEDUP_REMOVED lines=16> */
.L_x_457:
[----:B------:R-:W-:Y:S05]  /*4150*/  BSYNC B2 ;  /* 0x0000000000027941 */ /* 0x000fea0003800000 */
.L_x_456:
        /* <DEDUP_REMOVED lines=11> */
[----:B--2---:R-:W-:-:S05]  /*4210*/  @P5 HMUL2 R103, R103, R128 ;  /* 0x0000008067675232 */ /* 0x004fca0000000000 */
[----:B------:R0:W-:Y:S03]  /*4220*/  @!P3 STG.E [R86.64], R103 ;  /* 0x000000675600b986 */ /* 0x0001e6000c101924 */
.L_x_455:
[----:B------:R-:W-:Y:S05]  /*4230*/  BSYNC B1 ;  /* 0x0000000000017941 */ /* 0x000fea0003800000 */
.L_x_454:
        /* <DEDUP_REMOVED lines=17> */
.L_x_461:
[----:B------:R-:W-:Y:S05]  /*4350*/  BSYNC B2 ;  /* 0x0000000000027941 */ /* 0x000fea0003800000 */
.L_x_460:
        /* <DEDUP_REMOVED lines=13> */
.L_x_459:
[----:B------:R-:W-:Y:S05]  /*4430*/  BSYNC B1 ;  /* 0x0000000000017941 */ /* 0x000fea0003800000 */
.L_x_458:
        /* <DEDUP_REMOVED lines=17> */
.L_x_465:
[----:B------:R-:W-:Y:S05]  /*4550*/  BSYNC B2 ;  /* 0x0000000000027941 */ /* 0x000fea0003800000 */
.L_x_464:
        /* <DEDUP_REMOVED lines=13> */
.L_x_463:
[----:B------:R-:W-:Y:S05]  /*4630*/  BSYNC B1 ;  /* 0x0000000000017941 */ /* 0x000fea0003800000 */
.L_x_462:
        /* <DEDUP_REMOVED lines=17> */
.L_x_469:
[----:B------:R-:W-:Y:S05]  /*4750*/  BSYNC B2 ;  /* 0x0000000000027941 */ /* 0x000fea0003800000 */
.L_x_468:
        /* <DEDUP_REMOVED lines=13> */
.L_x_467:
[----:B------:R-:W-:Y:S05]  /*4830*/  BSYNC B1 ;  /* 0x0000000000017941 */ /* 0x000fea0003800000 */
.L_x_466:
        /* <DEDUP_REMOVED lines=17> */
.L_x_473:
[----:B------:R-:W-:Y:S05]  /*4950*/  BSYNC B2 ;  /* 0x0000000000027941 */ /* 0x000fea0003800000 */
.L_x_472:
        /* <DEDUP_REMOVED lines=13> */
.L_x_471:
[----:B------:R-:W-:Y:S05]  /*4a30*/  BSYNC B1 ;  /* 0x0000000000017941 */ /* 0x000fea0003800000 */
.L_x_470:
        /* <DEDUP_REMOVED lines=17> */
.L_x_477:
[----:B------:R-:W-:Y:S05]  /*4b50*/  BSYNC B2 ;  /* 0x0000000000027941 */ /* 0x000fea0003800000 */
.L_x_476:
        /* <DEDUP_REMOVED lines=13> */
.L_x_475:
[----:B------:R-:W-:Y:S05]  /*4c30*/  BSYNC B1 ;  /* 0x0000000000017941 */ /* 0x000fea0003800000 */
.L_x_474:
[----:B------:R-:W-:Y:S01]  /*4c40*/  BSSY B1, `(.L_x_478) ;  /* 0x000001f000017945 */ /* 0x000fe20003800000 */
[----:B------:R-:W-:Y:S05]  /*4c50*/  @P1 BRA `(.L_x_479) ;  /* 0x000001d000001947 */ /* 0x000fea0003800000 */
[----:B------:R-:W-:Y:S01]  /*4c60*/  IMAD R0, R101, 0xb, R96 ;  /* 0x0000000b65007824 */ /* 0x000fe200078e0260 */
[----:B------:R-:W-:Y:S03]  /*4c70*/  BSSY B2, `(.L_x_480) ;  /* 0x000000e000027945 */ /* 0x000fe60003800000 */
[----:B------:R-:W-:Y:S02]  /*4c80*/  IMAD.SHL.U32 R133, R0, 0x8, RZ ;  /* 0x0000000800857824 */ /* 0x000fe400078e00ff */
[----:B------:R-:W-:-:S03]  /*4c90*/  IMAD.MOV.U32 R0, RZ, RZ, RZ ;  /* 0x000000ffff007224 */ /* 0x000fc600078e00ff */
[----:B------:R-:W-:-:S13]  /*4ca0*/  ISETP.GE.AND P3, PT, R133, R91, PT ;  /* 0x0000005b8500720c */ /* 0x000fda0003f66270 */
[----:B------:R-:W-:Y:S05]  /*4cb0*/  @P3 BRA `(.L_x_481) ;  /* 0x0000009000003947 */ /* 0x000fea0003800000 */
[----:B------:R-:W2:Y:S02]  /*4cc0*/  LDG.E R0, [R82.64] ;  /* 0x0000002452007981 */ /* 0x000ea4000c1e1900 */
[----:B--2---:R-:W-:-:S04]  /*4cd0*/  IMAD R0, R0, c[0x0][0x1d8], RZ ;  /* 0x0000760000007a24 */ /* 0x004fc800078e02ff */
[----:B------:R-:W-:-:S04]  /*4ce0*/  IMAD R0, R0, 0xc0, RZ ;  /* 0x000000c000007824 */ /* 0x000fc800078e02ff */
[----:B------:R-:W-:-:S05]  /*4cf0*/  IMAD R0, R0, c[0x0][0x1d4], R133 ;  /* 0x0000750000007a24 */ /* 0x000fca00078e0285 */
[----:B0-----:R-:W-:-:S04]  /*4d00*/  IADD3 R87, P2, R89, R0, RZ ;  /* 0x0000000059577210 */ /* 0x001fc80007f5e0ff */
[----:B------:R-:W-:Y:S02]  /*4d10*/  LEA.HI.X.SX32 R0, R0, R95, 0x1, P2 ;  /* 0x0000005f00007211 */ /* 0x000fe400010f0eff */
[----:B------:R-:W-:-:S04]  /*4d20*/  LEA R86, P2, R87, c[0x0][0x198], 0x1 ;  /* 0x0000660057567a11 */ /* 0x000fc800078408ff */
[----:B------:R-:W-:-:S05]  /*4d30*/  LEA.HI.X R87, R87, c[0x0][0x19c], R0, 0x1, P2 ;  /* 0x0000670057577a11 */ /* 0x000fca00010f0c00 */
[----:B------:R0:W5:Y:S04]  /*4d40*/  LDG.E R0, [R86.64] ;  /* 0x0000002456007981 */ /* 0x000168000c1e1900 */
.L_x_481:
[----:B------:R-:W-:Y:S05]  /*4d50*/  BSYNC B2 ;  /* 0x0000000000027941 */ /* 0x000fea0003800000 */
.L_x_480:
        /* <DEDUP_REMOVED lines=13> */
.L_x_479:
[----:B------:R-:W-:Y:S05]  /*4e30*/  BSYNC B1 ;  /* 0x0000000000017941 */ /* 0x000fea0003800000 */
.L_x_478:
        /* <DEDUP_REMOVED lines=17> */
.L_x_485:
[----:B------:R-:W-:Y:S05]  /*4f50*/  BSYNC B2 ;  /* 0x0000000000027941 */ /* 0x000fea0003800000 */
.L_x_484:
        /* <DEDUP_REMOVED lines=13> */
.L_x_483:
[----:B------:R-:W-:Y:S05]  /*5030*/  BSYNC B1 ;  /* 0x0000000000017941 */ /* 0x000fea0003800000 */
.L_x_482:
        /* <DEDUP_REMOVED lines=17> */
.L_x_489:
[----:B------:R-:W-:Y:S05]  /*5150*/  BSYNC B2 ;  /* 0x0000000000027941 */ /* 0x000fea0003800000 */
.L_x_488:
        /* <DEDUP_REMOVED lines=13> */
.L_x_487:
[----:B------:R-:W-:Y:S05]  /*5230*/  BSYNC B1 ;  /* 0x0000000000017941 */ /* 0x000fea0003800000 */
.L_x_486:
        /* <DEDUP_REMOVED lines=17> */
.L_x_493:
[----:B------:R-:W-:Y:S05]  /*5350*/  BSYNC B2 ;  /* 0x0000000000027941 */ /* 0x000fea0003800000 */
.L_x_492:
        /* <DEDUP_REMOVED lines=13> */
.L_x_491:
[----:B------:R-:W-:Y:S05]  /*5430*/  BSYNC B1 ;  /* 0x0000000000017941 */ /* 0x000fea0003800000 */
.L_x_490:
        /* <DEDUP_REMOVED lines=17> */
.L_x_497:
[----:B------:R-:W-:Y:S05]  /*5550*/  BSYNC B2 ;  /* 0x0000000000027941 */ /* 0x000fea0003800000 */
.L_x_496:
        /* <DEDUP_REMOVED lines=13> */
.L_x_495:
[----:B------:R-:W-:Y:S05]  /*5630*/  BSYNC B1 ;  /* 0x0000000000017941 */ /* 0x000fea0003800000 */
.L_x_494:
        /* <DEDUP_REMOVED lines=17> */
.L_x_501:
[----:B------:R-:W-:Y:S05]  /*5750*/  BSYNC B2 ;  /* 0x0000000000027941 */ /* 0x000fea0003800000 */
.L_x_500:
        /* <DEDUP_REMOVED lines=13> */
.L_x_499:
[----:B------:R-:W-:Y:S05]  /*5830*/  BSYNC B1 ;  /* 0x0000000000017941 */ /* 0x000fea0003800000 */
.L_x_498:
        /* <DEDUP_REMOVED lines=17> */
.L_x_505:
[----:B------:R-:W-:Y:S05]  /*5950*/  BSYNC B2 ;  /* 0x0000000000027941 */ /* 0x000fea0003800000 */
.L_x_504:
        /* <DEDUP_REMOVED lines=13> */
.L_x_503:
[----:B------:R-:W-:Y:S05]  /*5a30*/  BSYNC B1 ;  /* 0x0000000000017941 */ /* 0x000fea0003800000 */
.L_x_502:
        /* <DEDUP_REMOVED lines=17> */
.L_x_509:
[----:B------:R-:W-:Y:S05]  /*5b50*/  BSYNC B2 ;  /* 0x0000000000027941 */ /* 0x000fea0003800000 */
.L_x_508:
        /* <DEDUP_REMOVED lines=13> */
.L_x_507:
[----:B------:R-:W-:Y:S05]  /*5c30*/  BSYNC B1 ;  /* 0x0000000000017941 */ /* 0x000fea0003800000 */
.L_x_506:
        /* <DEDUP_REMOVED lines=17> */
.L_x_513:
[----:B------:R-:W-:Y:S05]  /*5d50*/  BSYNC B2 ;  /* 0x0000000000027941 */ /* 0x000fea0003800000 */
.L_x_512:
        /* <DEDUP_REMOVED lines=13> */
.L_x_511:
[----:B------:R-:W-:Y:S05]  /*5e30*/  BSYNC B1 ;  /* 0x0000000000017941 */ /* 0x000fea0003800000 */
.L_x_510:
        /* <DEDUP_REMOVED lines=17> */
.L_x_517:
[----:B------:R-:W-:Y:S05]  /*5f50*/  BSYNC B2 ;  /* 0x0000000000027941 */ /* 0x000fea0003800000 */
.L_x_516:
        /* <DEDUP_REMOVED lines=13> */
.L_x_515:
[----:B------:R-:W-:Y:S05]  /*6030*/  BSYNC B1 ;  /* 0x0000000000017941 */ /* 0x000fea0003800000 */
.L_x_514:
        /* <DEDUP_REMOVED lines=17> */
.L_x_521:
[----:B------:R-:W-:Y:S05]  /*6150*/  BSYNC B2 ;  /* 0x0000000000027941 */ /* 0x000fea0003800000 */
.L_x_520:
        /* <DEDUP_REMOVED lines=13> */
.L_x_519:
[----:B------:R-:W-:Y:S05]  /*6230*/  BSYNC B1 ;  /* 0x0000000000017941 */ /* 0x000fea0003800000 */
.L_x_518:
        /* <DEDUP_REMOVED lines=17> */
.L_x_525:
[----:B------:R-:W-:Y:S05]  /*6350*/  BSYNC B2 ;  /* 0x0000000000027941 */ /* 0x000fea0003800000 */
.L_x_524:
        /* <DEDUP_REMOVED lines=13> */
.L_x_523:
[----:B------:R-:W-:Y:S05]  /*6430*/  BSYNC B1 ;  /* 0x0000000000017941 */ /* 0x000fea0003800000 */
.L_x_522:
        /* <DEDUP_REMOVED lines=17> */
.L_x_529:
[----:B------:R-:W-:Y:S05]  /*6550*/  BSYNC B2 ;  /* 0x0000000000027941 */ /* 0x000fea0003800000 */
.L_x_528:
        /* <DEDUP_REMOVED lines=13> */
.L_x_527:
[----:B------:R-:W-:Y:S05]  /*6630*/  BSYNC B1 ;  /* 0x0000000000017941 */ /* 0x000fea0003800000 */
.L_x_526:
        /* <DEDUP_REMOVED lines=17> */
.L_x_533:
[----:B------:R-:W-:Y:S05]  /*6750*/  BSYNC B2 ;  /* 0x0000000000027941 */ /* 0x000fea0003800000 */
.L_x_532:
        /* <DEDUP_REMOVED lines=13> */
.L_x_531:
[----:B------:R-:W-:Y:S05]  /*6830*/  BSYNC B1 ;  /* 0x0000000000017941 */ /* 0x000fea0003800000 */
.L_x_530:
        /* <DEDUP_REMOVED lines=17> */
.L_x_537:
[----:B------:R-:W-:Y:S05]  /*6950*/  BSYNC B2 ;  /* 0x0000000000027941 */ /* 0x000fea0003800000 */
.L_x_536:
        /* <DEDUP_REMOVED lines=13> */
.L_x_535:
[----:B------:R-:W-:Y:S05]  /*6a30*/  BSYNC B1 ;  /* 0x0000000000017941 */ /* 0x000fea0003800000 */
.L_x_534:
        /* <DEDUP_REMOVED lines=17> */
.L_x_541:
[----:B------:R-:W-:Y:S05]  /*6b50*/  BSYNC B2 ;  /* 0x0000000000027941 */ /* 0x000fea0003800000 */
.L_x_540:
        /* <DEDUP_REMOVED lines=13> */
.L_x_539:
[----:B------:R-:W-:Y:S05]  /*6c30*/  BSYNC B1 ;  /* 0x0000000000017941 */ /* 0x000fea0003800000 */
.L_x_538:
        /* <DEDUP_REMOVED lines=17> */
.L_x_545:
[----:B------:R-:W-:Y:S05]  /*6d50*/  BSYNC B2 ;  /* 0x0000000000027941 */ /* 0x000fea0003800000 */
.L_x_544:
        /* <DEDUP_REMOVED lines=13> */
.L_x_543:
[----:B------:R-:W-:Y:S05]  /*6e30*/  BSYNC B1 ;  /* 0x0000000000017941 */ /* 0x000fea0003800000 */
.L_x_542:
        /* <DEDUP_REMOVED lines=17> */
.L_x_549:
[----:B------:R-:W-:Y:S05]  /*6f50*/  BSYNC B2 ;  /* 0x0000000000027941 */ /* 0x000fea0003800000 */
.L_x_548:
        /* <DEDUP_REMOVED lines=13> */
.L_x_547:
[----:B------:R-:W-:Y:S05]  /*7030*/  BSYNC B1 ;  /* 0x0000000000017941 */ /* 0x000fea0003800000 */
.L_x_546:
        /* <DEDUP_REMOVED lines=17> */
.L_x_553:
[----:B------:R-:W-:Y:S05]  /*7150*/  BSYNC B2 ;  /* 0x0000000000027941 */ /* 0x000fea0003800000 */
.L_x_552:
        /* <DEDUP_REMOVED lines=13> */
.L_x_551:
[----:B------:R-:W-:Y:S05]  /*7230*/  BSYNC B1 ;  /* 0x0000000000017941 */ /* 0x000fea0003800000 */
.L_x_550:
        /* <DEDUP_REMOVED lines=17> */
.L_x_557:
[----:B------:R-:W-:Y:S05]  /*7350*/  BSYNC B2 ;  /* 0x0000000000027941 */ /* 0x000fea0003800000 */
.L_x_556:
        /* <DEDUP_REMOVED lines=13> */
.L_x_555:
[----:B------:R-:W-:Y:S05]  /*7430*/  BSYNC B1 ;  /* 0x0000000000017941 */ /* 0x000fea0003800000 */
.L_x_554:
[----:B------:R-:W-:Y:S01]  /*7440*/  BSSY B1, `(.L_x_558) ;  /* 0x000001f000017945 */ /* 0x000fe20003800000 */
[----:B------:R-:W-:Y:S01]  /*7450*/  IMAD R96, R101, 0x1f, R96 ;  /* 0x0000001f65607824 */ /* 0x000fe200078e0260 */
[----:B------:R-:W-:Y:S05]  /*7460*/  @P1 BRA `(.L_x_559) ;  /* 0x000001c000001947 */ /* 0x000fea0003800000 */
[----:B------:R-:W-:Y:S01]  /*7470*/  IMAD.SHL.U32 R101, R96, 0x8, RZ ;  /* 0x0000000860657824 */ /* 0x000fe200078e00ff */
[----:B------:R-:W-:Y:S01]  /*7480*/  BSSY B2, `(.L_x_560) ;  /* 0x000000d000027945 */ /* 0x000fe20003800000 */
[----:B------:R-:W-:-:S03]  /*7490*/  IMAD.MOV.U32 R129, RZ, RZ, RZ ;  /* 0x000000ffff817224 */ /* 0x000fc600078e00ff */
[----:B------:R-:W-:-:S13]  /*74a0*/  ISETP.GE.AND P1, PT, R101, R91, PT ;  /* 0x0000005b6500720c */ /* 0x000fda0003f26270 */
[----:B------:R-:W-:Y:S05]  /*74b0*/  @P1 BRA `(.L_x_561) ;  /* 0x0000009000001947 */ /* 0x000fea0003800000 */
[----:B------:R-:W2:Y:S02]  /*74c0*/  LDG.E R82, [R82.64] ;  /* 0x0000002452527981 */ /* 0x000ea4000c1e1900 */
[----:B0-2---:R-:W-:-:S04]  /*74d0*/  IMAD R86, R82, c[0x0][0x1d8], RZ ;  /* 0x0000760052567a24 */ /* 0x005fc800078e02ff */
[----:B------:R-:W-:-:S04]  /*74e0*/  IMAD R86, R86, 0xc0, RZ ;  /* 0x000000c056567824 */ /* 0x000fc800078e02ff */
[----:B------:R-:W-:-:S05]  /*74f0*/  IMAD R86, R86, c[0x0][0x1d4], R101 ;  /* 0x0000750056567a24 */ /* 0x000fca00078e0265 */
[----:B------:R-:W-:-:S04]  /*7500*/  IADD3 R87, P2, R89, R86, RZ ;  /* 0x0000005659577210 */ /* 0x000fc80007f5e0ff */
[----:B------:R-:W-:Y:S02]  /*7510*/  LEA.HI.X.SX32 R96, R86, R95, 0x1, P2 ;  /* 0x0000005f56607211 */ /* 0x000fe400010f0eff */
[----:B------:R-:W-:-:S04]  /*7520*/  LEA R86, P2, R87, c[0x0][0x198], 0x1 ;  /* 0x0000660057567a11 */ /* 0x000fc800078408ff */
[----:B------:R-:W-:-:S05]  /*7530*/  LEA.HI.X R87, R87, c[0x0][0x19c], R96, 0x1, P2 ;  /* 0x0000670057577a11 */ /* 0x000fca00010f0c60 */
[----:B------:R0:W5:Y:S04]  /*7540*/  LDG.E R129, [R86.64] ;  /* 0x0000002456817981 */ /* 0x000168000c1e1900 */
.L_x_561:
[----:B------:R-:W-:Y:S05]  /*7550*/  BSYNC B2 ;  /* 0x0000000000027941 */ /* 0x000fea0003800000 */
.L_x_560:
[----:B------:R-:W-:Y:S02]  /*7560*/  ULDC UR4, c[0x0][0x1ec] ;  /* 0x00007b0000047ab9 */ /* 0x000fe40000000800 */
[----:B------:R-:W-:-:S06]  /*7570*/  UISETP.NE.AND UP0, UPT, URZ, UR4, UPT ;  /* 0x000000043f00728c */ /* 0x000fcc000bf05270 */
[----:B------:R-:W-:-:S13]  /*7580*/  PLOP3.LUT P2, PT, PT, PT, UP0, 0x80, 0x0 ;  /* 0x000000000000781c */ /* 0x000fda0003f4f008 */
[----:B------:R-:W-:Y:S05]  /*7590*/  @P2 BRA `(.L_x_559) ;  /* 0x0000009000002947 */ /* 0x000fea0003800000 */
[----:B------:R-:W-:-:S13]  /*75a0*/  ISETP.NE.AND P4, PT, R2, RZ, PT ;  /* 0x000000ff0200720c */ /* 0x000fda0003f85270 */
[----:B------:R-:W2:Y:S01]  /*75b0*/  @P4 LDG.E R84, [R84.64+0x1e0] ;  /* 0x0001e02454544981 */ /* 0x000ea2000c1e1900 */
[----:B------:R-:W-:Y:S01]  /*75c0*/  @!P1 IADD3 R83, P3, R88, R101, RZ ;  /* 0x0000006558539210 */ /* 0x000fe20007f7e0ff */
[----:B-----5:R-:W-:-:S03]  /*75d0*/  HADD2 R129, R129, R48 ;  /* 0x0000003081817230 */ /* 0x020fc60000000000 */
[----:B0-----:R-:W-:Y:S02]  /*75e0*/  @!P1 LEA.HI.X.SX32 R86, R101, R92, 0x1, P3 ;  /* 0x0000005c65569211 */ /* 0x001fe400018f0eff */
[----:B------:R-:W-:-:S04]  /*75f0*/  @!P1 LEA R82, P3, R83, c[0x0][0x198], 0x1 ;  /* 0x0000660053529a11 */ /* 0x000fc800078608ff */
[----:B------:R-:W-:Y:S01]  /*7600*/  @!P1 LEA.HI.X R83, R83, c[0x0][0x19c], R86, 0x1, P3 ;  /* 0x0000670053539a11 */ /* 0x000fe200018f0c56 */
[----:B--2---:R-:W-:-:S07]  /*7610*/  @P4 HFMA2.MMA R129, R129, R84, -RZ ;  /* 0x0000005481814235 */ /* 0x004fce00001000ff */
[----:B------:R0:W-:Y:S04]  /*7620*/  @!P1 STG.E [R82.64], R129 ;  /* 0x0000008152009986 */ /* 0x0001e8000c101924 */
.L_x_559:
[----:B------:R-:W-:Y:S05]  /*7630*/  BSYNC B1 ;  /* 0x0000000000017941 */ /* 0x000fea0003800000 */
.L_x_558:
[----:B0----5:R-:W-:Y:S01]  /*7640*/  HMUL2 R82, R5, R98 ;  /* 0x0000006205527232 */ /* 0x021fe20000000000 */
[----:B------:R-:W-:-:S05]  /*7650*/  LOP3.LUT P1, RZ, R23, 0x3, RZ, 0xc0, !PT ;  /* 0x0000000317ff7812 */ /* 0x000fca000782c0ff */
[----:B------:R-:W-:-:S10]  /*7660*/  HFMA2.MMA R82, R6, R97, R82 ;  /* 0x0000006106527235 */ /* 0x000fd40000000052 */
[----:B------:R-:W-:-:S06]  /*7670*/  HFMA2 R82, R7, R100, R82 ;  /* 0x0000006407527231 */ /* 0x000fcc0000000052 */
        /* <DEDUP_REMOVED lines=29> */
[--C-:B------:R-:W-:Y:S02]  /*7850*/  HADD2.F32 R83, -RZ, R82.reuse.H0_H0 ;  /* 0x20000052ff537230 */ /* 0x100fe40000004100 */
[----:B------:R-:W-:-:S05]  /*7860*/  HADD2.F32 R82, -RZ, R82.H1_H1 ;  /* 0x30000052ff527230 */ /* 0x000fca0000004100 */
[----:B------:R-:W-:Y:S01]  /*7870*/  FADD.FTZ R101, R83, R82 ;  /* 0x0000005253657221 */ /* 0x000fe20000010000 */
[----:B------:R-:W-:Y:S05]  /*7880*/  BRA.DIV ~URZ, `(.L_x_562) ;  /* 0x00003c627f007947 */ /* 0x000fea000b800000 */
[----:B------:R0:W1:Y:S02]  /*7890*/  SHFL.BFLY PT, R82, R101, 0x2, 0x1f ;  /* 0x0c401f0065527f89 */ /* 0x00006400000e0000 */
.L_x_632:
[----:B01----:R-:W-:Y:S01]  /*78a0*/  FADD.FTZ R101, R101, R82 ;  /* 0x0000005265657221 */ /* 0x003fe20000010000 */
[----:B------:R-:W-:Y:S05]  /*78b0*/  BRA.DIV ~URZ, `(.L_x_563) ;  /* 0x00003cb27f007947 */ /* 0x000fea000b800000 */
[----:B------:R0:W1:Y:S02]  /*78c0*/  SHFL.BFLY PT, R82, R101, 0x1, 0x1f ;  /* 0x0c201f0065527f89 */ /* 0x00006400000e0000 */
.L_x_633:
[----:B------:R-:W-:Y:S01]  /*78d0*/  ISETP.GE.OR P1, PT, R90, R17, P1 ;  /* 0x000000115a00720c */ /* 0x000fe20000f26670 */
[----:B------:R-:W-:Y:S01]  /*78e0*/  BSSY B1, `(.L_x_564) ;  /* 0x000001d000017945 */ /* 0x000fe20003800000 */
[----:B-1----:R-:W-:-:S11]  /*78f0*/  FADD.FTZ R86, R101, R82 ;  /* 0x0000005265567221 */ /* 0x002fd60000010000 */
[----:B------:R-:W-:Y:S05]  /*7900*/  @P1 BRA `(.L_x_565) ;  /* 0x000001a000001947 */ /* 0x000fea0003800000 */
[----:B------:R-:W-:-:S04]  /*7910*/  ISETP.NE.U32.AND P1, PT, RZ, c[0x0][0x218], PT ;  /* 0x00008600ff007a0c */ /* 0x000fc80003f25070 */
[----:B------:R-:W-:Y:S02]  /*7920*/  ISETP.NE.AND.EX P3, PT, RZ, c[0x0][0x21c], PT, P1 ;  /* 0x00008700ff007a0c */ /* 0x000fe40003f65310 */
[----:B------:R-:W-:-:S04]  /*7930*/  ISETP.NE.U32.AND P1, PT, RZ, c[0x0][0x228], PT ;  /* 0x00008a00ff007a0c */ /* 0x000fc80003f25070 */
[----:B------:R-:W-:-:S07]  /*7940*/  ISETP.NE.AND.EX P1, PT, RZ, c[0x0][0x22c], PT, P1 ;  /* 0x00008b00ff007a0c */ /* 0x000fce0003f25310 */
[----:B------:R-:W-:Y:S02]  /*7950*/  @P3 IMAD R82, R19, c[0x0][0x220], R26 ;  /* 0x0000880013523a24 */ /* 0x000fe400078e021a */
[----:B------:R-:W-:-:S03]  /*7960*/  @P3 IMAD.MOV.U32 R84, RZ, RZ, 0x2 ;  /* 0x00000002ff543424 */ /* 0x000fc600078e00ff */
[----:B------:R-:W-:Y:S01]  /*7970*/  @P3 IADD3 R83, R82, -0x1, RZ ;  /* 0xffffffff52533810 */ /* 0x000fe20007ffe0ff */
[----:B------:R-:W-:-:S04]  /*7980*/  @P1 IMAD.MOV.U32 R82, RZ, RZ, 0x2 ;  /* 0x00000002ff521424 */ /* 0x000fc800078e00ff */
[----:B------:R-:W-:-:S04]  /*7990*/  @P3 IMAD R83, R83, c[0x0][0x220], R90 ;  /* 0x0000880053533a24 */ /* 0x000fc800078e025a */
[----:B------:R-:W-:-:S04]  /*79a0*/  @P3 IMAD.WIDE R84, R83, R84, c[0x0][0x218] ;  /* 0x0000860053543625 */ /* 0x000fc800078e0254 */
[----:B------:R-:W-:Y:S02]  /*79b0*/  @P1 IMAD.WIDE R82, R19, R82, c[0x0][0x228] ;  /* 0x00008a0013521625 */ /* 0x000fe400078e0252 */
[----:B------:R1:W2:Y:S04]  /*79c0*/  @P3 LDG.E.U16 R84, [R84.64] ;  /* 0x0000002454543981 */ /* 0x0002a8000c1e1500 */
[----:B------:R-:W3:Y:S01]  /*79d0*/  @P1 LDG.E.U16 R82, [R82.64] ;  /* 0x0000002452521981 */ /* 0x000ee2000c1e1500 */
[----:B------:R-:W-:Y:S01]  /*79e0*/  @P1 ISETP.GE.AND P4, PT, R90, R93, PT ;  /* 0x0000005d5a00120c */ /* 0x000fe20003f86270 */
[----:B------:R-:W-:Y:S01]  /*79f0*/  FMUL.FTZ R86, R86, c[0x0][0x1f0] ;  /* 0x00007c0056567a20 */ /* 0x000fe20000410000 */
[----:B------:R-:W-:Y:S02]  /*7a00*/  @P1 IADD3 R96, R90, 0x1, -R26 ;  /* 0x000000015a601810 */ /* 0x000fe40007ffe81a */
[----:B------:R-:W-:Y:S01]  /*7a10*/  @P1 SEL R87, R22, RZ, !P4 ;  /* 0x000000ff16571207 */ /* 0x000fe20006000000 */
[----:B-1----:R-:W-:-:S04]  /*7a20*/  IMAD.IADD R85, R90, 0x1, -R4 ;  /* 0x000000015a557824 */ /* 0x002fc800078e0a04 */
[----:B------:R-:W-:-:S04]  /*7a30*/  @P1 IMAD.IADD R96, R87, 0x1, R96 ;  /* 0x0000000157601824 */ /* 0x000fc800078e0260 */
[----:B0-----:R-:W0:Y:S01]  /*7a40*/  @P1 I2F R101, R96 ;  /* 0x0000006000651306 */ /* 0x001e220000201400 */
[----:B--2---:R-:W-:Y:S02]  /*7a50*/  @P3 HADD2.F32 R87, -RZ, R84.H0_H0 ;  /* 0x20000054ff573230 */ /* 0x004fe40000004100 */
[----:B---3--:R-:W-:-:S03]  /*7a60*/  @P1 HADD2.F32 R128, -RZ, R82.H0_H0 ;  /* 0x20000052ff801230 */ /* 0x008fc60000004100 */
[----:B------:R-:W-:-:S04]  /*7a70*/  @P3 FADD.FTZ R86, R86, R87 ;  /* 0x0000005756563221 */ /* 0x000fc80000010000 */
[----:B0-----:R-:W-:-:S05]  /*7a80*/  @P1 FFMA.FTZ R86, R101, R128, R86 ;  /* 0x0000008065561223 */ /* 0x001fca0000010056 */
[----:B------:R0:W-:Y:S01]  /*7a90*/  STS [R85.X4+0x410], R86 ;  /* 0x0004105655007388 */ /* 0x0001e20000004800 */
[----:B------:R-:W-:-:S03]  /*7aa0*/  @!P0 FMNMX.FTZ R3, R3, R86, !PT ;  /* 0x0000005603038209 */ /* 0x000fc60007810000 */
.L_x_565:
[----:B------:R-:W-:Y:S05]  /*7ab0*/  BSYNC B1 ;  /* 0x0000000000017941 */ /* 0x000fea0003800000 */
.L_x_564:
[----:B------:R-:W-:-:S04]  /*7ac0*/  IADD3 R90, R90, 0x10, RZ ;  /* 0x000000105a5a7810 */ /* 0x000fc80007ffe0ff */
[----:B------:R-:W-:-:S13]  /*7ad0*/  ISETP.GE.AND P0, PT, R90, R47, PT ;  /* 0x0000002f5a00720c */ /* 0x000fda0003f06270 */
[----:B0-----:R-:W-:Y:S01]  /*7ae0*/  @P0 CALL.REL.NOINC `(.L_x_433) ;  /* 0x0000001000000944 */ /* 0x001fe20003c00000 */
[----:B------:R-:W-:Y:S05]  /*7af0*/  BRA `(.L_x_566) ;  /* 0xffffb8c000007947 */ /* 0x000fea000383ffff */
.L_x_433:
[----:B------:R-:W-:Y:S05]  /*7b00*/  BSYNC B0 ;  /* 0x0000000000007941 */ /* 0x000fea0003800000 */
.L_x_432:
[----:B0-----:R-:W-:Y:S01]  /*7b10*/  SHF.R.S32.HI R8, RZ, 0x1f, R23 ;  /* 0x0000001fff087819 */ /* 0x001fe20000011417 */
[----:B------:R-:W-:Y:S05]  /*7b20*/  BRA.DIV ~URZ, `(.L_x_567) ;  /* 0x00003ac27f007947 */ /* 0x000fea000b800000 */
[----:B------:R0:W1:Y:S02]  /*7b30*/  SHFL.BFLY PT, R0, R3, 0x10, 0x1f ;  /* 0x0e001f0003007f89 */ /* 0x00006400000e0000 */
.L_x_634:
[----:B-1----:R-:W-:Y:S01]  /*7b40*/  FMNMX.FTZ R5, R0, R3, !PT ;  /* 0x0000000300057209 */ /* 0x002fe20007810000 */
[----:B------:R-:W-:Y:S05]  /*7b50*/  BRA.DIV ~URZ, `(.L_x_568) ;  /* 0x00003b127f007947 */ /* 0x000fea000b800000 */
[----:B------:R-:W1:Y:S02]  /*7b60*/  SHFL.BFLY PT, R0, R5, 0x8, 0x1f ;  /* 0x0d001f0005007f89 */ /* 0x000e6400000e0000 */
[----:B01----:R-:W-:-:S05]  /*7b70*/  FMNMX.FTZ R3, R5, R0, !PT ;  /* 0x0000000005037209 */ /* 0x003fca0007810000 */
[----:B------:R0:W1:Y:S02]  /*7b80*/  SHFL.BFLY PT, R6, R3, 0x4, 0x1f ;  /* 0x0c801f0003067f89 */ /* 0x00006400000e0000 */
.L_x_635:
[----:B------:R-:W-:Y:S01]  /*7b90*/  LEA.HI R5, R8, R23, RZ, 0x5 ;  /* 0x0000001708057211 */ /* 0x000fe200078f28ff */
[----:B------:R-:W-:Y:S01]  /*7ba0*/  WARPSYNC 0xffffffff ;  /* 0xffffffff00007948 */ /* 0x000fe20003800000 */
[----:B-1----:R-:W-:Y:S02]  /*7bb0*/  FMNMX.FTZ R6, R6, R3, !PT ;  /* 0x0000000306067209 */ /* 0x002fe40007810000 */
[----:B------:R-:W-:-:S05]  /*7bc0*/  LOP3.LUT R0, R5, 0xffffffe0, RZ, 0xc0, !PT ;  /* 0xffffffe005007812 */ /* 0x000fca00078ec0ff */
[----:B------:R-:W-:-:S05]  /*7bd0*/  IMAD.IADD R0, R23, 0x1, -R0 ;  /* 0x0000000117007824 */ /* 0x000fca00078e0a00 */
[----:B------:R-:W-:-:S13]  /*7be0*/  ISETP.NE.AND P0, PT, R0, RZ, PT ;  /* 0x000000ff0000720c */ /* 0x000fda0003f05270 */
[----:B0-----:R-:W-:-:S05]  /*7bf0*/  @!P0 SHF.R.S32.HI R3, RZ, 0x5, R5 ;  /* 0x00000005ff038819 */ /* 0x001fca0000011405 */
        /* <DEDUP_REMOVED lines=11> */
[----:B------:R0:W1:Y:S01]  /*7cb0*/  SHFL.IDX PT, R10, R6, RZ, 0x1f ;  /* 0x00001fff060a7589 */ /* 0x00006200000e0000 */
[----:B------:R-:W-:Y:S05]  /*7cc0*/  @P1 BRA `(.L_x_570) ;  /* 0x0000068000001947 */ /* 0x000fea0003800000 */
[----:B------:R-:W-:Y:S01]  /*7cd0*/  LOP3.LUT R3, RZ, R4, RZ, 0x33, !PT ;  /* 0x00000004ff037212 */ /* 0x000fe200078e33ff */
[----:B------:R-:W-:Y:S01]  /*7ce0*/  BSSY B1, `(.L_x_571) ;  /* 0x0000024000017945 */ /* 0x000fe20003800000 */
[----:B------:R-:W-:Y:S02]  /*7cf0*/  IMAD.MOV.U32 R8, RZ, RZ, RZ ;  /* 0x000000ffff087224 */ /* 0x000fe400078e00ff */
[----:B------:R-:W-:Y:S01]  /*7d00*/  IADD3 R3, -R23, R26, R3 ;  /* 0x0000001a17037210 */ /* 0x000fe20007ffe103 */
[----:B------:R-:W-:-:S03]  /*7d10*/  IMAD.MOV.U32 R13, RZ, RZ, R11 ;  /* 0x000000ffff0d7224 */ /* 0x000fc600078e000b */
[----:B0-----:R-:W-:-:S04]  /*7d20*/  LEA.HI R6, R3, 0x1, RZ, 0x1a ;  /* 0x0000000103067811 */ /* 0x001fc800078fd0ff */
[----:B------:R-:W-:-:S13]  /*7d30*/  LOP3.LUT P0, R6, R6, 0x3, RZ, 0xc0, !PT ;  /* 0x0000000306067812 */ /* 0x000fda000780c0ff */
[----:B------:R-:W-:Y:S05]  /*7d40*/  @!P0 BRA `(.L_x_572) ;  /* 0x000001d000008947 */ /* 0x000fea0003800000 */
[----:B------:R-:W-:Y:S01]  /*7d50*/  ISETP.NE.U32.AND P0, PT, RZ, c[0x0][0x200], PT ;  /* 0x00008000ff007a0c */ /* 0x000fe20003f05070 */
[----:B------:R-:W-:Y:S02]  /*7d60*/  IMAD.MOV.U32 R9, RZ, RZ, R6 ;  /* 0x000000ffff097224 */ /* 0x000fe400078e0006 */
[----:B------:R-:W-:Y:S01]  /*7d70*/  IMAD.MOV.U32 R8, RZ, RZ, RZ ;  /* 0x000000ffff087224 */ /* 0x000fe200078e00ff */
[----:B------:R-:W-:Y:S01]  /*7d80*/  ISETP.NE.AND.EX P0, PT, RZ, c[0x0][0x204], PT, P0 ;  /* 0x00008100ff007a0c */ /* 0x000fe20003f05300 */
[----:B------:R-:W-:-:S04]  /*7d90*/  IMAD.MOV.U32 R13, RZ, RZ, R11 ;  /* 0x000000ffff0d7224 */ /* 0x000fc800078e000b */
.L_x_576:
        /* <DEDUP_REMOVED lines=15> */
.L_x_574:
[----:B------:R-:W0:Y:S02]  /*7e90*/  LDS R6, [R12] ;  /* 0x000000000c067984 */ /* 0x000e240000000800 */
[----:B01----:R-:W-:-:S04]  /*7ea0*/  FADD.FTZ R6, -R10, R6 ;  /* 0x000000060a067221 */ /* 0x003fc80000010100 */
[----:B------:R-:W-:-:S04]  /*7eb0*/  FMUL.FTZ R6, R6, 1.4426950216293334961 ;  /* 0x3fb8aa3b06067820 */ /* 0x000fc80000410000 */
[----:B------:R0:W1:Y:S03]  /*7ec0*/  MUFU.EX2 R15, R6 ;  /* 0x00000006000f7308 */ /* 0x0000660000000800 */
.L_x_575:
[----:B------:R-:W-:Y:S05]  /*7ed0*/  BSYNC B2 ;  /* 0x0000000000027941 */ /* 0x000fea0003800000 */
.L_x_573:
[----:B-1----:R1:W-:Y:S01]  /*7ee0*/  STS [R12], R15 ;  /* 0x0000000f0c007388 */ /* 0x0023e20000000800 */
[----:B------:R-:W-:Y:S01]  /*7ef0*/  FADD.FTZ R8, R15, R8 ;  /* 0x000000080f087221 */ /* 0x000fe20000010000 */
[----:B------:R-:W-:Y:S01]  /*7f00*/  IADD3 R13, R13, 0x40, RZ ;  /* 0x000000400d0d7810 */ /* 0x000fe20007ffe0ff */
[----:B------:R-:W-:Y:S05]  /*7f10*/  @P3 BRA `(.L_x_576) ;  /* 0xfffffe8000003947 */ /* 0x000fea000383ffff */
.L_x_572:
[----:B------:R-:W-:Y:S05]  /*7f20*/  BSYNC B1 ;  /* 0x0000000000017941 */ /* 0x000fea0003800000 */
.L_x_571:
[----:B------:R-:W-:-:S13]  /*7f30*/  ISETP.GE.U32.AND P0, PT, R3, 0xc0, PT ;  /* 0x000000c00300780c */ /* 0x000fda0003f06070 */
[----:B------:R-:W-:Y:S05]  /*7f40*/  @!P0 BRA `(.L_x_570) ;  /* 0x0000040000008947 */ /* 0x000fea0003800000 */
[----:B------:R-:W-:Y:S01]  /*7f50*/  IMAD R14, R28, c[0x0][0x1d4], RZ ;  /* 0x000075001c0e7a24 */ /* 0x000fe200078e02ff */
[----:B------:R-:W-:-:S04]  /*7f60*/  ISETP.NE.U32.AND P0, PT, RZ, c[0x0][0x200], PT ;  /* 0x00008000ff007a0c */ /* 0x000fc80003f05070 */
[----:B------:R-:W-:Y:S02]  /*7f70*/  ISETP.NE.AND.EX P0, PT, RZ, c[0x0][0x204], PT, P0 ;  /* 0x00008100ff007a0c */ /* 0x000fe40003f05300 */
[----:B------:R-:W-:Y:S02]  /*7f80*/  SHF.R.S32.HI R20, RZ, 0x1f, R14 ;  /* 0x0000001fff147819 */ /* 0x000fe4000001140e */
.L_x_589:
[----:B------:R-:W-:Y:S01]  /*7f90*/  SHF.R.S32.HI R7, RZ, 0x1f, R13 ;  /* 0x0000001fff077819 */ /* 0x000fe2000001140d */
[C---:B0-----:R-:W-:Y:S01]  /*7fa0*/  IMAD.IADD R3, R13.reuse, 0x1, -R4 ;  /* 0x000000010d037824 */ /* 0x041fe200078e0a04 */
        /* <DEDUP_REMOVED lines=11> */
.L_x_578:
[----:B------:R-:W0:Y:S02]  /*8060*/  LDS R3, [R12] ;  /* 0x000000000c037984 */ /* 0x000e240000000800 */
[----:B0-----:R-:W-:-:S04]  /*8070*/  FADD.FTZ R3, -R10, R3 ;  /* 0x000000030a037221 */ /* 0x001fc80000010100 */
[----:B------:R-:W-:-:S06]  /*8080*/  FMUL.FTZ R3, R3, 1.4426950216293334961 ;  /* 0x3fb8aa3b03037820 */ /* 0x000fcc0000410000 */
[----:B------:R-:W0:Y:S02]  /*8090*/  MUFU.EX2 R3, R3 ;  /* 0x0000000300037308 */ /* 0x000e240000000800 */
.L_x_579:
[----:B------:R-:W-:Y:S05]  /*80a0*/  BSYNC B1 ;  /* 0x0000000000017941 */ /* 0x000fea0003800000 */
.L_x_577:
        /* <DEDUP_REMOVED lines=8> */
.L_x_581:
[----:B0-----:R-:W0:Y:S02]  /*8130*/  LDS R3, [R12+0x100] ;  /* 0x000100000c037984 */ /* 0x001e240000000800 */
[----:B0-----:R-:W-:-:S04]  /*8140*/  FADD.FTZ R3, -R10, R3 ;  /* 0x000000030a037221 */ /* 0x001fc80000010100 */
[----:B------:R-:W-:-:S06]  /*8150*/  FMUL.FTZ R3, R3, 1.4426950216293334961 ;  /* 0x3fb8aa3b03037820 */ /* 0x000fcc0000410000 */
[----:B------:R-:W0:Y:S02]  /*8160*/  MUFU.EX2 R3, R3 ;  /* 0x0000000300037308 */ /* 0x000e240000000800 */
.L_x_582:
[----:B------:R-:W-:Y:S05]  /*8170*/  BSYNC B1 ;  /* 0x0000000000017941 */ /* 0x000fea0003800000 */
.L_x_580:
        /* <DEDUP_REMOVED lines=8> */
.L_x_584:
[----:B0-----:R-:W0:Y:S02]  /*8200*/  LDS R3, [R12+0x200] ;  /* 0x000200000c037984 */ /* 0x001e240000000800 */
[----:B0-----:R-:W-:-:S04]  /*8210*/  FADD.FTZ R3, -R10, R3 ;  /* 0x000000030a037221 */ /* 0x001fc80000010100 */
[----:B------:R-:W-:-:S06]  /*8220*/  FMUL.FTZ R3, R3, 1.4426950216293334961 ;  /* 0x3fb8aa3b03037820 */ /* 0x000fcc0000410000 */
[----:B------:R-:W0:Y:S02]  /*8230*/  MUFU.EX2 R3, R3 ;  /* 0x0000000300037308 */ /* 0x000e240000000800 */
.L_x_585:
[----:B------:R-:W-:Y:S05]  /*8240*/  BSYNC B1 ;  /* 0x0000000000017941 */ /* 0x000fea0003800000 */
.L_x_583:
        /* <DEDUP_REMOVED lines=8> */
.L_x_587:
[----:B0-----:R-:W0:Y:S02]  /*82d0*/  LDS R3, [R12+0x300] ;  /* 0x000300000c037984 */ /* 0x001e240000000800 */
[----:B0-----:R-:W-:-:S04]  /*82e0*/  FADD.FTZ R3, -R10, R3 ;  /* 0x000000030a037221 */ /* 0x001fc80000010100 */
[----:B------:R-:W-:-:S06]  /*82f0*/  FMUL.FTZ R3, R3, 1.4426950216293334961 ;  /* 0x3fb8aa3b03037820 */ /* 0x000fcc0000410000 */
[----:B------:R-:W0:Y:S02]  /*8300*/  MUFU.EX2 R3, R3 ;  /* 0x0000000300037308 */ /* 0x000e240000000800 */
.L_x_588:
[----:B------:R-:W-:Y:S05]  /*8310*/  BSYNC B1 ;  /* 0x0000000000017941 */ /* 0x000fea0003800000 */
.L_x_586:
[----:B0-----:R0:W-:Y:S01]  /*8320*/  STS [R12+0x300], R3 ;  /* 0x000300030c007388 */ /* 0x0011e20000000800 */
[----:B------:R-:W-:Y:S01]  /*8330*/  FADD.FTZ R8, R8, R3 ;  /* 0x0000000308087221 */ /* 0x000fe20000010000 */
[----:B------:R-:W-:Y:S05]  /*8340*/  @!P3 BRA `(.L_x_589) ;  /* 0xfffffc400000b947 */ /* 0x000fea000383ffff */
.L_x_570:
[----:B------:R-:W-:Y:S05]  /*8350*/  BSYNC B0 ;  /* 0x0000000000007941 */ /* 0x000fea0003800000 */
.L_x_569:
[----:B0-----:R-:W0:Y:S01]  /*8360*/  SHFL.BFLY PT, R3, R8, 0x10, 0x1f ;  /* 0x0e001f0008037f89 */ /* 0x001e2200000e0000 */
[----:B-1----:R-:W-:Y:S01]  /*8370*/  LOP3.LUT P0, R12, R23, 0x1f, RZ, 0xc0, !PT ;  /* 0x0000001f170c7812 */ /* 0x002fe2000780c0ff */
[----:B------:R-:W1:Y:S01]  /*8380*/  LDC.U8 R13, c[0x0][0x26c] ;  /* 0x00009b00ff0d7b82 */ /* 0x000e620000000000 */
        /* <DEDUP_REMOVED lines=23> */
[----:B-1----:R-:W-:-:S13]  /*8500*/  ISETP.NE.AND P0, PT, R13, RZ, PT ;  /* 0x000000ff0d00720c */ /* 0x002fda0003f05270 */
[----:B------:R-:W-:-:S04]  /*8510*/  @P0 IMAD.MOV.U32 R7, RZ, RZ, c[0x0][0x268] ;  /* 0x00009a00ff070624 */ /* 0x000fc800078e00ff */
[----:B------:R-:W-:Y:S01]  /*8520*/  @P0 IMAD R18, R18, R7, c[0x0][0x1ec] ;  /* 0x00007b0012120624 */ /* 0x000fe200078e0207 */
[----:B------:R-:W0:Y:S04]  /*8530*/  @!P3 LDS R9, [R12.X4+0x8] ;  /* 0x000008000c09b984 */ /* 0x000e280000004800 */
[----:B0-----:R-:W0:Y:S02]  /*8540*/  SHFL.BFLY PT, R6, R9, 0x1, 0x1f ;  /* 0x0c201f0009067f89 */ /* 0x001e2400000e0000 */
[----:B0-----:R-:W-:Y:S02]  /*8550*/  FADD.FTZ R3, R6, R9 ;  /* 0x0000000906037221 */ /* 0x001fe40000010000 */
[----:B------:R-:W-:Y:S01]  /*8560*/  @P0 IMAD R9, R18, c[0x0][0x1d4], RZ ;  /* 0x0000750012090a24 */ /* 0x000fe200078e02ff */
[----:B------:R-:W-:-:S03]  /*8570*/  CS2R R6, SRZ ;  /* 0x0000000000067805 */ /* 0x000fc6000001ff00 */
[----:B------:R-:W0:Y:S01]  /*8580*/  SHFL.IDX PT, R3, R3, RZ, 0x1f ;  /* 0x00001fff03037589 */ /* 0x000e2200000e0000 */
[--C-:B------:R-:W-:Y:S01]  /*8590*/  @P0 SHF.R.S32.HI R7, RZ, 0x1f, R9.reuse ;  /* 0x0000001fff070819 */ /* 0x100fe20000011409 */
[----:B------:R-:W-:Y:S01]  /*85a0*/  @P0 IMAD.MOV.U32 R6, RZ, RZ, R9 ;  /* 0x000000ffff060224 */ /* 0x000fe200078e0009 */
        /* <DEDUP_REMOVED lines=9> */
[----:B------:R-:W-:Y:S05]  /*8640*/  @!P3 BRA `(.L_x_593) ;  /* 0x000001000000b947 */ /* 0x000fea0003800000 */
[----:B01----:R-:W-:Y:S02]  /*8650*/  IMAD.MOV.U32 R3, RZ, RZ, R9 ;  /* 0x000000ffff037224 */ /* 0x003fe400078e0009 */
.L_x_594:
[C---:B------:R-:W-:Y:S01]  /*8660*/  IMAD.IADD R14, R11.reuse, 0x1, -R4 ;  /* 0x000000010b0e7824 */ /* 0x040fe200078e0a04 */
[----:B------:R-:W-:Y:S02]  /*8670*/  @P0 IADD3 R9, P3, R11, R6, RZ ;  /* 0x000000060b090210 */ /* 0x000fe40007f7e0ff */
[----:B------:R-:W-:Y:S02]  /*8680*/  IADD3 R3, R3, -0x1, RZ ;  /* 0xffffffff03037810 */ /* 0x000fe40007ffe0ff */
[----:B------:R-:W0:Y:S01]  /*8690*/  LDS R8, [R14.X4+0x410] ;  /* 0x000410000e087984 */ /* 0x000e220000004800 */
[C---:B------:R-:W-:Y:S02]  /*86a0*/  @P0 LEA.HI.X.SX32 R10, R11.reuse, R7, 0x1, P3 ;  /* 0x000000070b0a0211 */ /* 0x040fe400018f0eff */
[----:B------:R-:W-:Y:S01]  /*86b0*/  IADD3 R11, R11, 0x40, RZ ;  /* 0x000000400b0b7810 */ /* 0x000fe20007ffe0ff */
[----:B0-----:R-:W-:Y:S01]  /*86c0*/  FMUL.FTZ R19, R8, R15 ;  /* 0x0000000f08137220 */ /* 0x001fe20000410000 */
[----:B------:R-:W-:-:S04]  /*86d0*/  @P0 LEA R8, P3, R9, c[0x0][0x260], 0x2 ;  /* 0x0000980009080a11 */ /* 0x000fc800078610ff */
[----:B------:R-:W-:Y:S02]  /*86e0*/  @P0 LEA.HI.X R9, R9, c[0x0][0x264], R10, 0x2, P3 ;  /* 0x0000990009090a11 */ /* 0x000fe400018f140a */
[----:B------:R-:W-:Y:S02]  /*86f0*/  F2FP.PACK_AB R12, RZ, R19 ;  /* 0x00000013ff0c723e */ /* 0x000fe400000000ff */
[----:B------:R-:W-:Y:S01]  /*8700*/  LEA R10, R14, UR6, 0x1 ;  /* 0x000000060e0a7c11 */ /* 0x000fe2000f8e08ff */
[----:B------:R0:W-:Y:S01]  /*8710*/  @P0 STG.E [R8.64], R19 ;  /* 0x0000001308000986 */ /* 0x0001e2000c101924 */
[----:B------:R-:W-:-:S03]  /*8720*/  ISETP.NE.AND P3, PT, R3, RZ, PT ;  /* 0x000000ff0300720c */ /* 0x000fc60003f65270 */
[----:B------:R0:W-:Y:S10]  /*8730*/  STS.U16 [R10], R12 ;  /* 0x0000000c0a007388 */ /* 0x0001f40000000400 */
[----:B0-----:R-:W-:Y:S05]  /*8740*/  @P3 BRA `(.L_x_594) ;  /* 0xffffff1000003947 */ /* 0x001fea000383ffff */
.L_x_593:
[----:B01----:R-:W-:Y:S05]  /*8750*/  BSYNC B1 ;  /* 0x0000000000017941 */ /* 0x003fea0003800000 */
.L_x_592:
[----:B------:R-:W-:Y:S05]  /*8760*/  @!P1 BRA `(.L_x_591) ;  /* 0x0000029000009947 */ /* 0x000fea0003800000 */
[----:B------:R-:W-:Y:S01]  /*8770*/  LEA R3, R11, UR4, 0x1 ;  /* 0x000000040b037c11 */ /* 0x000fe2000f8e08ff */
[----:B------:R-:W-:Y:S01]  /*8780*/  IMAD.SHL.U32 R8, R4, 0x4, RZ ;  /* 0x0000000404087824 */ /* 0x000fe200078e00ff */
[----:B------:R-:W-:-:S03]  /*8790*/  ISETP.NE.AND P1, PT, R13, RZ, PT ;  /* 0x000000ff0d00720c */ /* 0x000fc60003f25270 */
[----:B------:R-:W-:Y:S02]  /*87a0*/  IMAD R3, R4, -0x2, R3 ;  /* 0xfffffffe04037824 */ /* 0x000fe400078e0203 */
[----:B------:R-:W-:-:S03]  /*87b0*/  IMAD R8, R11, 0x4, -R8 ;  /* 0x000000040b087824 */ /* 0x000fc600078e0a08 */
[----:B------:R-:W-:Y:S02]  /*87c0*/  IADD3 R3, R3, 0x410, RZ ;  /* 0x0000041003037810 */ /* 0x000fe40007ffe0ff */
[----:B------:R-:W-:-:S05]  /*87d0*/  IADD3 R10, R8, 0x410, RZ ;  /* 0x00000410080a7810 */ /* 0x000fca0007ffe0ff */
.L_x_595:
        /* <DEDUP_REMOVED lines=34> */
.L_x_591:
[----:B------:R-:W-:Y:S05]  /*8a00*/  BSYNC B0 ;  /* 0x0000000000007941 */ /* 0x000fea0003800000 */
.L_x_590:
[----:B------:R-:W1:Y:S01]  /*8a10*/  S2R R21, SR_CTAID.X ;  /* 0x0000000000157919 */ /* 0x000e620000002500 */
[----:B0-----:R-:W-:Y:S01]  /*8a20*/  LEA.HI R3, R17, R17, RZ, 0x1 ;  /* 0x0000001111037211 */ /* 0x001fe200078f08ff */
[----:B------:R-:W-:Y:S01]  /*8a30*/  ULDC UR5, c[0x0][0x1d4] ;  /* 0x0000750000057ab9 */ /* 0x000fe20000000800 */
[C---:B------:R-:W-:Y:S01]  /*8a40*/  ISETP.GT.OR P1, PT, R0.reuse, 0x17, P2 ;  /* 0x000000170000780c */ /* 0x040fe20001724670 */
[----:B------:R-:W-:Y:S01]  /*8a50*/  UIMAD UR5, UR5, 0xc0, URZ ;  /* 0x000000c0050578a4 */ /* 0x000fe2000f8e023f */
[----:B------:R-:W-:Y:S01]  /*8a60*/  LOP3.LUT R6, R3, 0xfffffffe, RZ, 0xc0, !PT ;  /* 0xfffffffe03067812 */ /* 0x000fe200078ec0ff */
[----:B------:R-:W-:Y:S01]  /*8a70*/  IMAD.SHL.U32 R20, R0, 0x8, RZ ;  /* 0x0000000800147824 */ /* 0x000fe200078e00ff */
[----:B------:R-:W-:Y:S01]  /*8a80*/  SHF.R.S32.HI R3, RZ, 0x5, R5 ;  /* 0x00000005ff037819 */ /* 0x000fe20000011405 */
[----:B------:R-:W-:Y:S01]  /*8a90*/  BSSY B0, `(.L_x_596) ;  /* 0x0000018000007945 */ /* 0x000fe20003800000 */
[----:B------:R-:W-:Y:S01]  /*8aa0*/  CS2R R10, SRZ ;  /* 0x00000000000a7805 */ /* 0x000fe2000001ff00 */
[----:B------:R-:W-:Y:S01]  /*8ab0*/  IMAD.IADD R6, R17, 0x1, -R6 ;  /* 0x0000000111067824 */ /* 0x000fe200078e0a06 */
[----:B------:R-:W-:-:S04]  /*8ac0*/  CS2R R8, SRZ ;  /* 0x0000000000087805 */ /* 0x000fc8000001ff00 */
[CC--:B------:R-:W-:Y:S02]  /*8ad0*/  ISETP.NE.OR P3, PT, R3.reuse, R6.reuse, P1 ;  /* 0x000000060300720c */ /* 0x0c0fe40000f65670 */
[----:B------:R-:W-:Y:S01]  /*8ae0*/  ISETP.NE.AND P0, PT, R3, R6, PT ;  /* 0x000000060300720c */ /* 0x000fe20003f05270 */
[----:B------:R-:W-:Y:S01]  /*8af0*/  IMAD R6, R25, c[0x0][0x1d8], RZ ;  /* 0x0000760019067a24 */ /* 0x000fe200078e02ff */
[----:B------:R-:W-:Y:S01]  /*8b00*/  ISETP.GT.AND P1, PT, R0, 0x17, PT ;  /* 0x000000170000780c */ /* 0x000fe20003f24270 */
[--C-:B-1----:R-:W-:Y:S02]  /*8b10*/  IMAD R5, R28, c[0x0][0x1d8], R21.reuse ;  /* 0x000076001c057a24 */ /* 0x102fe400078e0215 */
        /* <DEDUP_REMOVED lines=14> */
.L_x_598:
[----:B-----5:R0:W-:Y:S02]  /*8c00*/  STS.128 [R0.X16+0x210], R8 ;  /* 0x0002100800007388 */ /* 0x0201e4000000cc00 */
.L_x_597:
[----:B------:R-:W-:Y:S05]  /*8c10*/  BSYNC B0 ;  /* 0x0000000000007941 */ /* 0x000fea0003800000 */
.L_x_596:
[----:B------:R-:W-:Y:S01]  /*8c20*/  BAR.SYNC.DEFER_BLOCKING 0x0 ;  /* 0x0000000000007b1d */ /* 0x000fe20000010000 */
[----:B------:R-:W-:Y:S01]  /*8c30*/  IMAD.MOV.U32 R42, RZ, RZ, RZ ;  /* 0x000000ffff2a7224 */ /* 0x000fe200078e00ff */
[----:B------:R-:W-:Y:S01]  /*8c40*/  CS2R R40, SRZ ;  /* 0x0000000000287805 */ /* 0x000fe2000001ff00 */
[----:B------:R-:W-:Y:S01]  /*8c50*/  CS2R R38, SRZ ;  /* 0x0000000000267805 */ /* 0x000fe2000001ff00 */
[----:B------:R-:W-:Y:S01]  /*8c60*/  CS2R R36, SRZ ;  /* 0x0000000000247805 */ /* 0x000fe2000001ff00 */
[----:B------:R-:W-:Y:S01]  /*8c70*/  IMAD.MOV.U32 R31, RZ, RZ, RZ ;  /* 0x000000ffff1f7224 */ /* 0x000fe200078e00ff */
[----:B------:R-:W-:Y:S01]  /*8c80*/  BSSY B0, `(.L_x_599) ;  /* 0x00001bc000007945 */ /* 0x000fe20003800000 */
[----:B------:R-:W-:Y:S05]  /*8c90*/  @P1 BRA `(.L_x_600) ;  /* 0x00001ba000001947 */ /* 0x000fea0003800000 */
[----:B------:R-:W-:Y:S01]  /*8ca0*/  IMAD.IADD R30, R3, 0x1, R4 ;  /* 0x00000001031e7824 */ /* 0x000fe200078e0204 */
[----:B------:R-:W-:Y:S01]  /*8cb0*/  IMNMX R45, R17, c[0x0][0x1d4], PT ;  /* 0x00007500112d7a17 */ /* 0x000fe20003800200 */
[----:B------:R-:W-:Y:S01]  /*8cc0*/  BSSY B1, `(.L_x_601) ;  /* 0x00000b6000017945 */ /* 0x000fe20003800000 */
[----:B------:R-:W-:Y:S01]  /*8cd0*/  LEA R43, R3, UR6, 0x1 ;  /* 0x00000006032b7c11 */ /* 0x000fe2000f8e08ff */
[----:B------:R-:W-:-:S02]  /*8ce0*/  IMAD R6, R30, 0xc0, RZ ;  /* 0x000000c01e067824 */ /* 0x000fc400078e02ff */
[----:B------:R-:W-:-:S03]  /*8cf0*/  IMAD.MOV.U32 R42, RZ, RZ, RZ ;  /* 0x000000ffff2a7224 */ /* 0x000fc600078e00ff */
[----:B------:R-:W-:-:S04]  /*8d00*/  IADD3 R7, P3, R22, R6, RZ ;  /* 0x0000000616077210 */ /* 0x000fc80007f7e0ff */
[----:B------:R-:W-:Y:S02]  /*8d10*/  LEA.HI.X.SX32 R12, R6, R25, 0x1, P3 ;  /* 0x00000019060c7211 */ /* 0x000fe400018f0eff */
        /* <DEDUP_REMOVED lines=15> */
[----:B------:R-:W-:Y:S01]  /*8e10*/  IMAD.MOV.U32 R31, RZ, RZ, RZ ;  /* 0x000000ffff1f7224 */ /* 0x000fe200078e00ff */
[----:B------:R-:W-:Y:S01]  /*8e20*/  CS2R R40, SRZ ;  /* 0x0000000000287805 */ /* 0x000fe2000001ff00 */
[----:B------:R-:W-:-:S02]  /*8e30*/  IMAD.IADD R32, R12, 0x1, -R13 ;  /* 0x000000010c207824 */ /* 0x000fc400078e0a0d */
[----:B------:R-:W-:Y:S02]  /*8e40*/  IMAD.MOV.U32 R44, RZ, RZ, R30 ;  /* 0x000000ffff2c7224 */ /* 0x000fe400078e001e */
[----:B------:R-:W-:Y:S01]  /*8e50*/  IMAD.MOV.U32 R42, RZ, RZ, RZ ;  /* 0x000000ffff2a7224 */ /* 0x000fe200078e00ff */
[----:B------:R-:W-:Y:S01]  /*8e60*/  LOP3.LUT P3, RZ, R32, 0x2, RZ, 0xc0, !PT ;  /* 0x0000000220ff7812 */ /* 0x000fe2000786c0ff */
[----:B------:R-:W-:-:S12]  /*8e70*/  IMAD.WIDE R18, R18, R19, c[0x0][0x238] ;  /* 0x00008e0012127625 */ /* 0x000fd800078e0213 */
        /* <DEDUP_REMOVED lines=34> */
.L_x_605:
[--C-:B--2--5:R-:W-:Y:S01]  /*90a0*/  HADD2.F32 R15, -RZ, R37.reuse.H0_H0 ;  /* 0x20000025ff0f7230 */ /* 0x124fe20000004100 */
[----:B------:R-:W-:Y:S01]  /*90b0*/  IADD3 R44, R30, 0x2, RZ ;  /* 0x000000021e2c7810 */ /* 0x000fe20007ffe0ff */
[--C-:B------:R-:W-:Y:S02]  /*90c0*/  HADD2.F32 R31, -RZ, R36.reuse.H0_H0 ;  /* 0x20000024ff1f7230 */ /* 0x100fe40000004100 */
[----:B------:R-:W-:Y:S01]  /*90d0*/  HADD2.F32 R13, -RZ, R36.H1_H1 ;  /* 0x30000024ff0d7230 */ /* 0x000fe20000004100 */
[C---:B-1----:R-:W-:Y:S01]  /*90e0*/  FFMA.FTZ R36, R42.reuse, R15, RZ ;  /* 0x0000000f2a247223 */ /* 0x042fe200000100ff */
[----:B------:R-:W-:Y:S01]  /*90f0*/  HADD2.F32 R37, -RZ, R37.H1_H1 ;  /* 0x30000025ff257230 */ /* 0x000fe20000004100 */
[C---:B------:R-:W-:Y:S01]  /*9100*/  FFMA.FTZ R31, R42.reuse, R31, RZ ;  /* 0x0000001f2a1f7223 */ /* 0x040fe200000100ff */
[--C-:B------:R-:W-:Y:S02]  /*9110*/  HADD2.F32 R33, -RZ, R38.reuse.H0_H0 ;  /* 0x20000026ff217230 */ /* 0x100fe40000004100 */
[----:B------:R-:W-:Y:S01]  /*9120*/  HADD2.F32 R35, -RZ, R38.H1_H1 ;  /* 0x30000026ff237230 */ /* 0x000fe20000004100 */
[C---:B------:R-:W-:Y:S01]  /*9130*/  FFMA.FTZ R38, R42.reuse, R13, RZ ;  /* 0x0000000d2a267223 */ /* 0x040fe200000100ff */
[--C-:B------:R-:W-:Y:S01]  /*9140*/  HADD2.F32 R41, -RZ, R39.reuse.H0_H0 ;  /* 0x20000027ff297230 */ /* 0x100fe20000004100 */
[C---:B------:R-:W-:Y:S01]  /*9150*/  FFMA.FTZ R37, R42.reuse, R37, RZ ;  /* 0x000000252a257223 */ /* 0x040fe200000100ff */
[----:B------:R-:W-:Y:S01]  /*9160*/  HADD2.F32 R47, -RZ, R39.H1_H1 ;  /* 0x30000027ff2f7230 */ /* 0x000fe20000004100 */
[----:B------:R-:W-:-:S02]  /*9170*/  FFMA.FTZ R39, R42, R33, RZ ;  /* 0x000000212a277223 */ /* 0x000fc400000100ff */
[C---:B------:R-:W-:Y:S02]  /*9180*/  FFMA.FTZ R40, R42.reuse, R35, RZ ;  /* 0x000000232a287223 */ /* 0x040fe400000100ff */
[C---:B------:R-:W-:Y:S02]  /*9190*/  FFMA.FTZ R41, R42.reuse, R41, RZ ;  /* 0x000000292a297223 */ /* 0x040fe400000100ff */
[----:B------:R-:W-:Y:S02]  /*91a0*/  FFMA.FTZ R42, R42, R47, RZ ;  /* 0x0000002f2a2a7223 */ /* 0x000fe400000100ff */
.L_x_604:
[----:B------:R-:W-:Y:S05]  /*91b0*/  BSYNC B2 ;  /* 0x0000000000027941 */ /* 0x000fea0003800000 */
.L_x_603:
[----:B------:R-:W-:-:S13]  /*91c0*/  LOP3.LUT P3, RZ, R32, 0xfffffffe, RZ, 0xc0, !PT ;  /* 0xfffffffe20ff7812 */ /* 0x000fda000786c0ff */
[----:B------:R-:W-:Y:S05]  /*91d0*/  @!P3 BRA `(.L_x_602) ;  /* 0x000006400000b947 */ /* 0x000fea0003800000 */
[----:B------:R-:W-:Y:S01]  /*91e0*/  ULDC UR5, c[0x0][0x1ec] ;  /* 0x00007b0000057ab9 */ /* 0x000fe20000000800 */
[----:B------:R-:W-:Y:S01]  /*91f0*/  IMAD R57, R28, c[0x0][0x1d4], RZ ;  /* 0x000075001c397a24 */ /* 0x000fe200078e02ff */
[----:B------:R-:W-:-:S06]  /*9200*/  UISETP.NE.AND UP0, UPT, URZ, UR5, UPT ;  /* 0x000000053f00728c */ /* 0x000fcc000bf05270 */
[----:B------:R-:W-:Y:S02]  /*9210*/  PLOP3.LUT P2, PT, PT, PT, UP0, 0x80, 0x0 ;  /* 0x000000000000781c */ /* 0x000fe40003f4f008 */
.L_x_608:
[----:B------:R-:W-:Y:S02]  /*9220*/  SHF.R.S32.HI R12, RZ, 0x1f, R44 ;  /* 0x0000001fff0c7819 */ /* 0x000fe4000001142c */
[C---:B------:R-:W-:Y:S02]  /*9230*/  IADD3 R13, P3, R57.reuse, R44, RZ ;  /* 0x0000002c390d7210 */ /* 0x040fe40007f7e0ff */
[----:B------:R-:W-:Y:S02]  /*9240*/  ISETP.NE.AND P5, PT, R2, RZ, PT ;  /* 0x000000ff0200720c */ /* 0x000fe40003fa5270 */
[----:B------:R-:W-:Y:S02]  /*9250*/  LEA.HI.X.SX32 R12, R57, R12, 0x1, P3 ;  /* 0x0000000c390c7211 */ /* 0x000fe400018f0eff */
[----:B------:R-:W-:-:S04]  /*9260*/  LEA R48, P3, R13, c[0x0][0x1a8], 0x2 ;  /* 0x00006a000d307a11 */ /* 0x000fc800078610ff */
[----:B------:R-:W-:-:S05]  /*9270*/  LEA.HI.X R49, R13, c[0x0][0x1ac], R12, 0x2, P3 ;  /* 0x00006b000d317a11 */ /* 0x000fca00018f140c */
[----:B------:R-:W2:Y:S01]  /*9280*/  LDG.E R12, [R48.64] ;  /* 0x00000024300c7981 */ /* 0x000ea2000c1e1900 */
[----:B------:R-:W-:Y:S02]  /*9290*/  IMAD R14, R44, 0xc0, RZ ;  /* 0x000000c02c0e7824 */ /* 0x000fe400078e02ff */
[----:B--2---:R-:W-:-:S04]  /*92a0*/  IMAD R13, R12, c[0x0][0x1d8], RZ ;  /* 0x000076000c0d7a24 */ /* 0x004fc800078e02ff */
[----:B------:R-:W-:-:S04]  /*92b0*/  IMAD R13, R13, c[0x0][0x1d4], R44 ;  /* 0x000075000d0d7a24 */ /* 0x000fc800078e022c */
[----:B------:R-:W-:Y:S01]  /*92c0*/  IMAD R12, R13, 0xc0, RZ ;  /* 0x000000c00d0c7824 */ /* 0x000fe200078e02ff */
[----:B------:R-:W-:-:S04]  /*92d0*/  IADD3 R13, P4, R22, R14, RZ ;  /* 0x0000000e160d7210 */ /* 0x000fc80007f9e0ff */
[----:B------:R-:W-:Y:S02]  /*92e0*/  IADD3 R15, P3, R27, R12, RZ ;  /* 0x0000000c1b0f7210 */ /* 0x000fe40007f7e0ff */
[----:B------:R-:W-:Y:S02]  /*92f0*/  LEA.HI.X.SX32 R14, R14, R25, 0x1, P4 ;  /* 0x000000190e0e7211 */ /* 0x000fe400020f0eff */
[----:B------:R-:W-:Y:S02]  /*9300*/  LEA R46, P4, R13, c[0x0][0x1a0], 0x1 ;  /* 0x000068000d2e7a11 */ /* 0x000fe400078808ff */
[----:B------:R-:W-:Y:S02]  /*9310*/  LEA.HI.X.SX32 R32, R12, R29, 0x1, P3 ;  /* 0x0000001d0c207211 */ /* 0x000fe400018f0eff */
[----:B------:R-:W-:Y:S02]  /*9320*/  LEA R12, P3, R15, c[0x0][0x1a0], 0x1 ;  /* 0x000068000f0c7a11 */ /* 0x000fe400078608ff */
[----:B------:R-:W-:-:S02]  /*9330*/  LEA.HI.X R47, R13, c[0x0][0x1a4], R14, 0x1, P4 ;  /* 0x000069000d2f7a11 */ /* 0x000fc400020f0c0e */
[----:B------:R-:W-:-:S06]  /*9340*/  LEA.HI.X R13, R15, c[0x0][0x1a4], R32, 0x1, P3 ;  /* 0x000069000f0d7a11 */ /* 0x000fcc00018f0c20 */
[----:B------:R-:W5:Y:S01]  /*9350*/  LDG.E.128 R12, [R12.64] ;  /* 0x000000240c0c7981 */ /* 0x000f62000c1e1d00 */
[----:B------:R-:W-:Y:S05]  /*9360*/  @P2 BRA `(.L_x_606) ;  /* 0x000000b000002947 */ /* 0x000fea0003800000 */
[----:B------:R-:W2:Y:S04]  /*9370*/  @P5 LDG.E.128 R52, [R18.64] ;  /* 0x0000002412345981 */ /* 0x000ea8000c1e1d00 */
[----:B------:R-:W1:Y:S02]  /*9380*/  LDS.128 R32, [R0.X16+0x210] ;  /* 0x0002100000207984 */ /* 0x000e64000000cc00 */
        /* <DEDUP_REMOVED lines=9> */
.L_x_606:
[----:B------:R-:W2:Y:S01]  /*9420*/  LDG.E R48, [R48.64+0x8] ;  /* 0x0000082430307981 */ /* 0x000ea2000c1e1900 */
[----:B------:R-:W-:Y:S02]  /*9430*/  IMAD.MOV.U32 R32, RZ, RZ, 0xc0 ;  /* 0x000000c0ff207424 */ /* 0x000fe400078e00ff */
[----:B------:R-:W-:-:S05]  /*9440*/  IMAD.IADD R50, R44, 0x1, -R4 ;  /* 0x000000012c327824 */ /* 0x000fca00078e0a04 */
[----:B------:R-:W-:Y:S01]  /*9450*/  LEA R52, R50, UR4, 0x1 ;  /* 0x0000000432347c11 */ /* 0x000fe2000f8e08ff */
[----:B--2---:R-:W-:-:S04]  /*9460*/  IMAD R33, R48, c[0x0][0x1d8], RZ ;  /* 0x0000760030217a24 */ /* 0x004fc800078e02ff */
[----:B------:R-:W2:Y:S01]  /*9470*/  LDS.U16 R48, [R52+0x410] ;  /* 0x0004100034307984 */ /* 0x000ea20000000400 */
        /* <DEDUP_REMOVED lines=10> */
[--C-:B-1----:R-:W-:Y:S02]  /*9520*/  HADD2.F32 R12, -RZ, R14.reuse.H0_H0 ;  /* 0x2000000eff0c7230 */ /* 0x102fe40000004100 */
[----:B------:R-:W-:Y:S02]  /*9530*/  HADD2.F32 R55, -RZ, R14.H1_H1 ;  /* 0x3000000eff377230 */ /* 0x000fe40000004100 */
[----:B------:R-:W-:-:S02]  /*9540*/  HADD2.F32 R53, -RZ, R13.H0_H0 ;  /* 0x2000000dff357230 */ /* 0x000fc40000004100 */
[----:B------:R-:W-:Y:S02]  /*9550*/  HADD2.F32 R14, -RZ, R15.H0_H0 ;  /* 0x2000000fff0e7230 */ /* 0x000fe40000004100 */
[----:B--2---:R-:W-:Y:S02]  /*9560*/  HADD2.F32 R48, -RZ, R48.H0_H0 ;  /* 0x20000030ff307230 */ /* 0x004fe40000004100 */
        /* <DEDUP_REMOVED lines=22> */
.L_x_607:
[----:B------:R-:W2:Y:S01]  /*96d0*/  LDS.U16 R12, [R50+0x4] ;  /* 0x00000400320c7984 */ /* 0x000ea20000000400 */
[----:B------:R-:W-:Y:S01]  /*96e0*/  IADD3 R44, R44, 0x4, RZ ;  /* 0x000000042c2c7810 */ /* 0x000fe20007ffe0ff */
[----:B------:R-:W-:Y:S02]  /*96f0*/  HADD2.F32 R15, -RZ, R33.H0_H0 ;  /* 0x20000021ff0f7230 */ /* 0x000fe40000004100 */
[----:B------:R-:W-:Y:S01]  /*9700*/  HADD2.F32 R41, -RZ, R34.H1_H1 ;  /* 0x30000022ff297230 */ /* 0x000fe20000004100 */
[----:B------:R-:W-:Y:S01]  /*9710*/  ISETP.GE.AND P3, PT, R44, R45, PT ;  /* 0x0000002d2c00720c */ /* 0x000fe20003f66270 */
[----:B-1----:R-:W-:Y:S02]  /*9720*/  HADD2.F32 R47, -RZ, R35.H0_H0 ;  /* 0x20000023ff2f7230 */ /* 0x002fe40000004100 */
[--C-:B------:R-:W-:Y:S02]  /*9730*/  HADD2.F32 R31, -RZ, R32.reuse.H0_H0 ;  /* 0x20000020ff1f7230 */ /* 0x100fe40000004100 */
[----:B------:R-:W-:-:S02]  /*9740*/  HADD2.F32 R13, -RZ, R32.H1_H1 ;  /* 0x30000020ff0d7230 */ /* 0x000fc40000004100 */
[----:B------:R-:W-:Y:S02]  /*9750*/  HADD2.F32 R33, -RZ, R33.H1_H1 ;  /* 0x30000021ff217230 */ /* 0x000fe40000004100 */
[----:B------:R-:W-:Y:S02]  /*9760*/  HADD2.F32 R39, -RZ, R34.H0_H0 ;  /* 0x20000022ff277230 */ /* 0x000fe40000004100 */
        /* <DEDUP_REMOVED lines=11> */
.L_x_602:
[----:B------:R-:W-:Y:S05]  /*9820*/  BSYNC B1 ;  /* 0x0000000000017941 */ /* 0x000fea0003800000 */
.L_x_601:
[----:B------:R-:W-:-:S13]  /*9830*/  ISETP.GE.AND P3, PT, R30, R17, PT ;  /* 0x000000111e00720c */ /* 0x000fda0003f66270 */
[----:B------:R-:W-:Y:S05]  /*9840*/  @P3 BRA `(.L_x_600) ;  /* 0x00000ff000003947 */ /* 0x000fea0003800000 */
[----:B------:R-:W-:Y:S01]  /*9850*/  IADD3 R13, -R3, -0x2, R26 ;  /* 0xfffffffe030d7810 */ /* 0x000fe20007ffe11a */
[----:B------:R-:W-:Y:S01]  /*9860*/  IMAD.MOV.U32 R18, RZ, RZ, 0x2 ;  /* 0x00000002ff127424 */ /* 0x000fe200078e00ff */
[----:B------:R-:W-:Y:S03]  /*9870*/  BSSY B1, `(.L_x_609) ;  /* 0x0000053000017945 */ /* 0x000fe60003800000 */
[----:B------:R-:W-:Y:S02]  /*9880*/  IMAD.IADD R34, R13, 0x1, -R4 ;  /* 0x000000010d227824 */ /* 0x000fe400078e0a04 */
[----:B------:R-:W-:-:S03]  /*9890*/  IMAD R13, R24, c[0x0][0x1d8], R21 ;  /* 0x00007600180d7a24 */ /* 0x000fc600078e0215 */
[----:B------:R-:W-:Y:S01]  /*98a0*/  LOP3.LUT P3, RZ, R34, 0x2, RZ, 0xc0, !PT ;  /* 0x0000000222ff7812 */ /* 0x000fe2000786c0ff */
[----:B------:R-:W-:-:S04]  /*98b0*/  IMAD R13, R13, 0xc0, R20 ;  /* 0x000000c00d0d7824 */ /* 0x000fc800078e0214 */
[----:B------:R-:W-:-:S08]  /*98c0*/  IMAD.WIDE R18, R13, R18, c[0x0][0x238] ;  /* 0x00008e000d127625 */ /* 0x000fd000078e0212 */
        /* <DEDUP_REMOVED lines=59> */
.L_x_613:
[--C-:B-1---5:R-:W-:Y:S02]  /*9c80*/  HADD2.F32 R6, -RZ, R12.reuse.H0_H0 ;  /* 0x2000000cff067230 */ /* 0x122fe40000004100 */
[----:B------:R-:W-:Y:S02]  /*9c90*/  HADD2.F32 R7, -RZ, R12.H1_H1 ;  /* 0x3000000cff077230 */ /* 0x000fe40000004100 */
[--C-:B------:R-:W-:Y:S01]  /*9ca0*/  HADD2.F32 R12, -RZ, R14.reuse.H0_H0 ;  /* 0x2000000eff0c7230 */ /* 0x100fe20000004100 */
[C---:B------:R-:W-:Y:S01]  /*9cb0*/  FFMA.FTZ R31, R32.reuse, R6, R31 ;  /* 0x00000006201f7223 */ /* 0x040fe2000001001f */
[----:B------:R-:W-:Y:S01]  /*9cc0*/  HADD2.F32 R35, -RZ, R14.H1_H1 ;  /* 0x3000000eff237230 */ /* 0x000fe20000004100 */
        /* <DEDUP_REMOVED lines=8> */
[----:B------:R-:W-:-:S02]  /*9d50*/  FFMA.FTZ R41, R32, R14, R41 ;  /* 0x0000000e20297223 */ /* 0x000fc40000010029 */
[C---:B------:R-:W-:Y:S02]  /*9d60*/  FFMA.FTZ R37, R32.reuse, R13, R37 ;  /* 0x0000000d20257223 */ /* 0x040fe40000010025 */
[----:B------:R-:W-:Y:S02]  /*9d70*/  FFMA.FTZ R42, R32, R15, R42 ;  /* 0x0000000f202a7223 */ /* 0x000fe4000001002a */
.L_x_612:
[----:B------:R-:W-:Y:S05]  /*9d80*/  BSYNC B2 ;  /* 0x0000000000027941 */ /* 0x000fea0003800000 */
.L_x_611:
[----:B------:R-:W-:Y:S02]  /*9d90*/  IADD3 R30, R30, 0x2, RZ ;  /* 0x000000021e1e7810 */ /* 0x000fe40007ffe0ff */
.L_x_610:
[----:B------:R-:W-:Y:S05]  /*9da0*/  BSYNC B1 ;  /* 0x0000000000017941 */ /* 0x000fea0003800000 */
.L_x_609:
[----:B------:R-:W-:-:S13]  /*9db0*/  LOP3.LUT P3, RZ, R34, 0xfffffffe, RZ, 0xc0, !PT ;  /* 0xfffffffe22ff7812 */ /* 0x000fda000786c0ff */
[----:B------:R-:W-:Y:S05]  /*9dc0*/  @!P3 BRA `(.L_x_600) ;  /* 0x00000a700000b947 */ /* 0x000fea0003800000 */
[----:B------:R-:W-:Y:S01]  /*9dd0*/  LEA R7, R30, UR4, 0x1 ;  /* 0x000000041e077c11 */ /* 0x000fe2000f8e08ff */
[----:B------:R-:W-:Y:S02]  /*9de0*/  IMAD.MOV.U32 R13, RZ, RZ, 0xc0 ;  /* 0x000000c0ff0d7424 */ /* 0x000fe400078e00ff */
[----:B------:R-:W-:Y:S02]  /*9df0*/  IMAD.MOV.U32 R35, RZ, RZ, RZ ;  /* 0x000000ffff237224 */ /* 0x000fe400078e00ff */
[----:B------:R-:W-:Y:S02]  /*9e00*/  IMAD R52, R4, -0x2, R7 ;  /* 0xfffffffe04347824 */ /* 0x000fe400078e0207 */
[----:B------:R-:W-:-:S05]  /*9e10*/  IMAD R34, R30, R13, 0x180 ;  /* 0x000001801e227424 */ /* 0x000fca00078e020d */
.L_x_620:
        /* <DEDUP_REMOVED lines=21> */
[----:B------:R-:W-:Y:S02]  /*9f70*/  IMAD.MOV.U32 R13, RZ, RZ, R43 ;  /* 0x000000ffff0d7224 */ /* 0x000fe400078e002b */
[----:B------:R-:W1:Y:S02]  /*9f80*/  LDS.U16 R43, [R53+0x410] ;  /* 0x00041000352b7984 */ /* 0x000e640000000400 */
        /* <DEDUP_REMOVED lines=41> */
.L_x_616:
[----:B-----5:R-:W-:Y:S02]  /*a220*/  HADD2.F32 R32, -RZ, R12.H0_H0 ;  /* 0x2000000cff207230 */ /* 0x020fe40000004100 */
[----:B------:R-:W-:Y:S02]  /*a230*/  HADD2.F32 R46, -RZ, R14.H0_H0 ;  /* 0x2000000eff2e7230 */ /* 0x000fe40000004100 */
[----:B------:R-:W-:Y:S01]  /*a240*/  HADD2.F32 R48, -RZ, R15.H0_H0 ;  /* 0x2000000fff307230 */ /* 0x000fe20000004100 */
[C---:B------:R-:W-:Y:S01]  /*a250*/  FFMA.FTZ R31, R43.reuse, R32, R31 ;  /* 0x000000202b1f7223 */ /* 0x040fe2000001001f */
        /* <DEDUP_REMOVED lines=12> */
.L_x_615:
[----:B------:R-:W-:Y:S05]  /*a320*/  BSYNC B1 ;  /* 0x0000000000017941 */ /* 0x000fea0003800000 */
.L_x_614:
        /* <DEDUP_REMOVED lines=59> */
.L_x_619:
[----:B-1---5:R-:W-:Y:S02]  /*a6e0*/  HADD2.F32 R6, -RZ, R12.H0_H0 ;  /* 0x2000000cff067230 */ /* 0x022fe40000004100 */
[----:B------:R-:W-:Y:S02]  /*a6f0*/  HADD2.F32 R44, -RZ, R14.H0_H0 ;  /* 0x2000000eff2c7230 */ /* 0x000fe40000004100 */
[----:B------:R-:W-:Y:S01]  /*a700*/  HADD2.F32 R46, -RZ, R15.H0_H0 ;  /* 0x2000000fff2e7230 */ /* 0x000fe20000004100 */
        /* <DEDUP_REMOVED lines=13> */
.L_x_618:
[----:B------:R-:W-:Y:S05]  /*a7e0*/  BSYNC B1 ;  /* 0x0000000000017941 */ /* 0x000fea0003800000 */
.L_x_617:
[----:B------:R-:W-:Y:S02]  /*a7f0*/  IADD3 R30, R30, 0x4, RZ ;  /* 0x000000041e1e7810 */ /* 0x000fe40007ffe0ff */
[----:B------:R-:W-:Y:S02]  /*a800*/  IADD3 R35, R35, 0x8, RZ ;  /* 0x0000000823237810 */ /* 0x000fe40007ffe0ff */
[----:B------:R-:W-:Y:S02]  /*a810*/  ISETP.GE.AND P3, PT, R30, R17, PT ;  /* 0x000000111e00720c */ /* 0x000fe40003f66270 */
[----:B------:R-:W-:-:S11]  /*a820*/  IADD3 R34, R34, 0x300, RZ ;  /* 0x0000030022227810 */ /* 0x000fd60007ffe0ff */
[----:B------:R-:W-:Y:S05]  /*a830*/  @!P3 BRA `(.L_x_620) ;  /* 0xfffff5e00000b947 */ /* 0x000fea000383ffff */
.L_x_600:
[----:B------:R-:W-:Y:S05]  /*a840*/  BSYNC B0 ;  /* 0x0000000000007941 */ /* 0x000fea0003800000 */
.L_x_599:
[----:B------:R-:W-:Y:S01]  /*a850*/  ISETP.GT.OR P0, PT, R0, 0x17, P0 ;  /* 0x000000170000780c */ /* 0x000fe20000704670 */
[----:B------:R-:W-:-:S12]  /*a860*/  BSSY B0, `(.L_x_621) ;  /* 0x0000034000007945 */ /* 0x000fd80003800000 */
[----:B------:R-:W-:Y:S05]  /*a870*/  @P0 BRA `(.L_x_622) ;  /* 0x0000032000000947 */ /* 0x000fea0003800000 */
[----:B------:R-:W-:-:S04]  /*a880*/  IMAD.MOV.U32 R7, RZ, RZ, 0xc0 ;  /* 0x000000c0ff077424 */ /* 0x000fc800078e00ff */
[----:B------:R-:W-:-:S05]  /*a890*/  IMAD R26, R26, R7, -0xc0 ;  /* 0xffffff401a1a7424 */ /* 0x000fca00078e0207 */
[----:B0-----:R-:W-:-:S04]  /*a8a0*/  IADD3 R0, P0, R22, R26, RZ ;  /* 0x0000001a16007210 */ /* 0x001fc80007f1e0ff */
[----:B------:R-:W-:Y:S02]  /*a8b0*/  LEA.HI.X.SX32 R7, R26, R25, 0x1, P0 ;  /* 0x000000191a077211 */ /* 0x000fe400000f0eff */
[----:B------:R-:W-:-:S04]  /*a8c0*/  LEA R12, P0, R0, c[0x0][0x1a0], 0x1 ;  /* 0x00006800000c7a11 */ /* 0x000fc800078008ff */
[----:B------:R-:W-:-:S06]  /*a8d0*/  LEA.HI.X R13, R0, c[0x0][0x1a4], R7, 0x1, P0 ;  /* 0x00006900000d7a11 */ /* 0x000fcc00000f0c07 */
[----:B------:R-:W5:Y:S01]  /*a8e0*/  LDG.E.128 R12, [R12.64] ;  /* 0x000000240c0c7981 */ /* 0x000f62000c1e1d00 */
[----:B------:R-:W-:Y:S01]  /*a8f0*/  IMAD.IADD R4, R17, 0x1, -R4 ;  /* 0x0000000111047824 */ /* 0x000fe200078e0a04 */
[----:B------:R-:W-:Y:S04]  /*a900*/  BSSY B1, `(.L_x_623) ;  /* 0x0000019000017945 */ /* 0x000fe80003800000 */
[----:B------:R-:W-:-:S05]  /*a910*/  LEA R4, R4, UR4, 0x1 ;  /* 0x0000000404047c11 */ /* 0x000fca000f8e08ff */
[----:B------:R-:W0:Y:S02]  /*a920*/  LDS.U16 R0, [R4+0x410] ;  /* 0x0004100004007984 */ /* 0x000e240000000400 */
[----:B0-----:R-:W-:Y:S01]  /*a930*/  HADD2.F32 R0, -RZ, R0.H0_H0 ;  /* 0x20000000ff007230 */ /* 0x001fe20000004100 */
[----:B------:R-:W-:Y:S05]  /*a940*/  @P2 BRA `(.L_x_624) ;  /* 0x0000014000002947 */ /* 0x000fea0003800000 */
[----:B------:R-:W-:-:S13]  /*a950*/  ISETP.NE.AND P3, PT, R2, RZ, PT ;  /* 0x000000ff0200720c */ /* 0x000fda0003f65270 */
        /* <DEDUP_REMOVED lines=19> */
.L_x_624:
[----:B------:R-:W-:Y:S05]  /*aa90*/  BSYNC B1 ;  /* 0x0000000000017941 */ /* 0x000fea0003800000 */
.L_x_623:
[----:B-----5:R-:W-:Y:S02]  /*aaa0*/  HADD2.F32 R9, -RZ, R13.H0_H0 ;  /* 0x2000000dff097230 */ /* 0x020fe40000004100 */
[----:B0-----:R-:W-:Y:S02]  /*aab0*/  HADD2.F32 R6, -RZ, R15.H0_H0 ;  /* 0x2000000fff067230 */ /* 0x001fe40000004100 */
        /* <DEDUP_REMOVED lines=14> */
.L_x_622:
[----:B------:R-:W-:Y:S05]  /*aba0*/  BSYNC B0 ;  /* 0x0000000000007941 */ /* 0x000fea0003800000 */
.L_x_621:
[----:B------:R-:W-:Y:S06]  /*abb0*/  BAR.SYNC.DEFER_BLOCKING 0x0 ;  /* 0x0000000000007b1d */ /* 0x000fec0000010000 */
[----:B------:R-:W-:Y:S05]  /*abc0*/  @P1 BRA `(.L_x_625) ;  /* 0x0000022000001947 */ /* 0x000fea0003800000 */
[----:B0-----:R-:W-:Y:S01]  /*abd0*/  LOP3.LUT R0, R23, 0xffffffe0, RZ, 0xc0, !PT ;  /* 0xffffffe017007812 */ /* 0x001fe200078ec0ff */
[----:B------:R-:W-:Y:S01]  /*abe0*/  IMAD R3, R3, 0xc0, R20 ;  /* 0x000000c003037824 */ /* 0x000fe200078e0214 */
[----:B------:R-:W-:-:S02]  /*abf0*/  ISETP.GT.AND P2, PT, R23, 0x1f, PT ;  /* 0x0000001f1700780c */ /* 0x000fc40003f44270 */
[----:B------:R-:W-:Y:S02]  /*ac00*/  ISETP.NE.AND P0, PT, R0, 0x20, PT ;  /* 0x000000200000780c */ /* 0x000fe40003f05270 */
[----:B------:R-:W-:-:S11]  /*ac10*/  LEA R3, R3, 0x410, 0x1 ;  /* 0x0000041003037811 */ /* 0x000fd600078e08ff */
[----:B------:R-:W-:Y:S05]  /*ac20*/  @P0 BRA `(.L_x_626) ;  /* 0x0000005000000947 */ /* 0x000fea0003800000 */
[----:B------:R-:W-:Y:S02]  /*ac30*/  F2FP.PACK_AB R8, R38, R31 ;  /* 0x0000001f2608723e */ /* 0x000fe400000000ff */
[----:B------:R-:W-:Y:S02]  /*ac40*/  F2FP.PACK_AB R9, R37, R36 ;  /* 0x000000242509723e */ /* 0x000fe400000000ff */
[----:B------:R-:W-:Y:S02]  /*ac50*/  F2FP.PACK_AB R10, R40, R39 ;  /* 0x00000027280a723e */ /* 0x000fe400000000ff */
[----:B------:R-:W-:-:S05]  /*ac60*/  F2FP.PACK_AB R11, R42, R41 ;  /* 0x000000292a0b723e */ /* 0x000fca00000000ff */
[----:B------:R0:W-:Y:S02]  /*ac70*/  STS.128 [R3+-0x180], R8 ;  /* 0xfffe800803007388 */ /* 0x0001e40000000c00 */
.L_x_626:
        /* <DEDUP_REMOVED lines=9> */
[--C-:B------:R-:W-:Y:S01]  /*ad10*/  HADD2.F32 R0, -RZ, R8.reuse.H0_H0 ;  /* 0x20000008ff007230 */ /* 0x100fe20000004100 */
[----:B------:R-:W-:Y:S01]  /*ad20*/  FADD.FTZ R37, R37, R2 ;  /* 0x0000000225257221 */ /* 0x000fe20000010000 */
[----:B------:R-:W-:Y:S01]  /*ad30*/  HADD2.F32 R7, -RZ, R8.H1_H1 ;  /* 0x30000008ff077230 */ /* 0x000fe20000004100 */
[----:B------:R-:W-:Y:S01]  /*ad40*/  FADD.FTZ R41, R41, R6 ;  /* 0x0000000629297221 */ /* 0x000fe20000010000 */
[--C-:B------:R-:W-:Y:S01]  /*ad50*/  HADD2.F32 R4, -RZ, R10.reuse.H0_H0 ;  /* 0x2000000aff047230 */ /* 0x100fe20000004100 */
[----:B------:R-:W-:Y:S01]  /*ad60*/  FADD.FTZ R31, R31, R0 ;  /* 0x000000001f1f7221 */ /* 0x000fe20000010000 */
[----:B------:R-:W-:Y:S01]  /*ad70*/  HADD2.F32 R9, -RZ, R10.H1_H1 ;  /* 0x3000000aff097230 */ /* 0x000fe20000004100 */
[----:B------:R-:W-:Y:S01]  /*ad80*/  FADD.FTZ R38, R38, R7 ;  /* 0x0000000726267221 */ /* 0x000fe20000010000 */
[----:B------:R-:W-:Y:S01]  /*ad90*/  HADD2.F32 R11, -RZ, R11.H1_H1 ;  /* 0x3000000bff0b7230 */ /* 0x000fe20000004100 */
[----:B------:R-:W-:-:S02]  /*ada0*/  FADD.FTZ R39, R39, R4 ;  /* 0x0000000427277221 */ /* 0x000fc40000010000 */
[----:B------:R-:W-:Y:S02]  /*adb0*/  FADD.FTZ R40, R40, R9 ;  /* 0x0000000928287221 */ /* 0x000fe40000010000 */
[----:B------:R-:W-:Y:S02]  /*adc0*/  FADD.FTZ R42, R42, R11 ;  /* 0x0000000b2a2a7221 */ /* 0x000fe40000010000 */
.L_x_628:
[----:B------:R-:W-:Y:S05]  /*add0*/  BSYNC B0 ;  /* 0x0000000000007941 */ /* 0x000fea0003800000 */
.L_x_627:
[----:B------:R-:W-:Y:S06]  /*ade0*/  BAR.SYNC.DEFER_BLOCKING 0x0 ;  /* 0x0000000000007b1d */ /* 0x000fec0000010000 */
.L_x_625:
        /* <DEDUP_REMOVED lines=17> */
.L_x_629:
        /* <DEDUP_REMOVED lines=25> */
[----:B------:R-:W-:Y:S01]  /*b090*/  SHF.L.U64.HI R3, R9, 0x8, RZ ;  /* 0x0000000809037819 */ /* 0x000fe200000102ff */
[----:B------:R-:W-:Y:S01]  /*b0a0*/  IMAD.U32 R5, R8, 0x10000, RZ ;  /* 0x0001000008057824 */ /* 0x000fe200078e00ff */
        /* <DEDUP_REMOVED lines=19> */
[----:B------:R-:W-:Y:S02]  /*b1e0*/  LOP3.LUT R0, R4, 0xffff00ff, R7, 0xf8, !PT ;  /* 0xffff00ff04007812 */ /* 0x000fe400078ef807 */
        /* <DEDUP_REMOVED lines=11> */
.L_x_427:
[----:B------:R-:W-:Y:S01]  /*b2a0*/  IMAD.MOV.U32 R84, RZ, RZ, R21 ;  /* 0x000000ffff547224 */ /* 0x000fe200078e0015 */
[----:B------:R-:W-:Y:S01]  /*b2b0*/  MOV R82, 0xb300 ;  /* 0x0000b30000527802 */ /* 0x000fe20000000f00 */
[----:B------:R-:W-:Y:S02]  /*b2c0*/  IMAD.MOV.U32 R85, RZ, RZ, 0x10 ;  /* 0x00000010ff557424 */ /* 0x000fe400078e00ff */
[----:B------:R-:W-:Y:S02]  /*b2d0*/  IMAD.MOV.U32 R86, RZ, RZ, 0x1f ;  /* 0x0000001fff567424 */ /* 0x000fe400078e00ff */
[----:B------:R-:W-:Y:S02]  /*b2e0*/  IMAD.MOV.U32 R87, RZ, RZ, -0x1 ;  /* 0xffffffffff577424 */ /* 0x000fe400078e00ff */
[----:B0-----:R-:W-:Y:S05]  /*b2f0*/  CALL.REL.NOINC `($__internal_2_$__cuda_sm70_shflsync_bfly_p) ;  /* 0x0000046000007944 */ /* 0x001fea0003c00000 */
[----:B-1----:R-:W-:Y:S01]  /*b300*/  IMAD.MOV.U32 R0, RZ, RZ, R84 ;  /* 0x000000ffff007224 */ /* 0x002fe200078e0054 */
[----:B0-----:R-:W-:Y:S05]  /*b310*/  BRA `(.L_x_630) ;  /* 0xffff789000007947 */ /* 0x001fea000383ffff */
.L_x_428:
[----:B------:R-:W-:Y:S01]  /*b320*/  IMAD.MOV.U32 R84, RZ, RZ, R21 ;  /* 0x000000ffff547224 */ /* 0x000fe200078e0015 */
[----:B------:R-:W-:Y:S01]  /*b330*/  MOV R82, 0xb380 ;  /* 0x0000b38000527802 */ /* 0x000fe20000000f00 */
[----:B------:R-:W-:-:S02]  /*b340*/  IMAD.MOV.U32 R85, RZ, RZ, 0x8 ;  /* 0x00000008ff557424 */ /* 0x000fc400078e00ff */
[----:B------:R-:W-:Y:S02]  /*b350*/  IMAD.MOV.U32 R86, RZ, RZ, 0x1f ;  /* 0x0000001fff567424 */ /* 0x000fe400078e00ff */
[----:B------:R-:W-:Y:S02]  /*b360*/  IMAD.MOV.U32 R87, RZ, RZ, -0x1 ;  /* 0xffffffffff577424 */ /* 0x000fe400078e00ff */
[----:B0-----:R-:W-:Y:S05]  /*b370*/  CALL.REL.NOINC `($__internal_2_$__cuda_sm70_shflsync_bfly_p) ;  /* 0x000003e000007944 */ /* 0x001fea0003c00000 */
[----:B-1----:R-:W-:Y:S01]  /*b380*/  FADD.FTZ R21, R21, R84 ;  /* 0x0000005415157221 */ /* 0x002fe20000010000 */
[----:B------:R-:W-:Y:S01]  /*b390*/  MOV R82, 0xb3f0 ;  /* 0x0000b3f000527802 */ /* 0x000fe20000000f00 */
[----:B0-----:R-:W-:Y:S02]  /*b3a0*/  IMAD.MOV.U32 R85, RZ, RZ, 0x4 ;  /* 0x00000004ff557424 */ /* 0x001fe400078e00ff */
[----:B------:R-:W-:Y:S02]  /*b3b0*/  IMAD.MOV.U32 R86, RZ, RZ, 0x1f ;  /* 0x0000001fff567424 */ /* 0x000fe400078e00ff */
[----:B------:R-:W-:Y:S02]  /*b3c0*/  IMAD.MOV.U32 R87, RZ, RZ, -0x1 ;  /* 0xffffffffff577424 */ /* 0x000fe400078e00ff */
[----:B------:R-:W-:-:S02]  /*b3d0*/  IMAD.MOV.U32 R84, RZ, RZ, R21 ;  /* 0x000000ffff547224 */ /* 0x000fc400078e0015 */
[----:B------:R-:W-:Y:S05]  /*b3e0*/  CALL.REL.NOINC `($__internal_2_$__cuda_sm70_shflsync_bfly_p) ;  /* 0x0000037000007944 */ /* 0x000fea0003c00000 */
[----:B-1----:R-:W-:Y:S01]  /*b3f0*/  FADD.FTZ R21, R21, R84 ;  /* 0x0000005415157221 */ /* 0x002fe20000010000 */
[----:B------:R-:W-:Y:S01]  /*b400*/  MOV R82, 0xb460 ;  /* 0x0000b46000527802 */ /* 0x000fe20000000f00 */
[----:B0-----:R-:W-:-:S02]  /*b410*/  IMAD.MOV.U32 R85, RZ, RZ, 0x2 ;  /* 0x00000002ff557424 */ /* 0x001fc400078e00ff */
[----:B------:R-:W-:Y:S02]  /*b420*/  IMAD.MOV.U32 R86, RZ, RZ, 0x1f ;  /* 0x0000001fff567424 */ /* 0x000fe400078e00ff */
[----:B------:R-:W-:Y:S02]  /*b430*/  IMAD.MOV.U32 R87, RZ, RZ, -0x1 ;  /* 0xffffffffff577424 */ /* 0x000fe400078e00ff */
[----:B------:R-:W-:Y:S02]  /*b440*/  IMAD.MOV.U32 R84, RZ, RZ, R21 ;  /* 0x000000ffff547224 */ /* 0x000fe400078e0015 */
[----:B------:R-:W-:Y:S05]  /*b450*/  CALL.REL.NOINC `($__internal_2_$__cuda_sm70_shflsync_bfly_p) ;  /* 0x0000030000007944 */ /* 0x000fea0003c00000 */
[----:B-1----:R-:W-:Y:S01]  /*b460*/  FADD.FTZ R4, R21, R84 ;  /* 0x0000005415047221 */ /* 0x002fe20000010000 */
[----:B------:R-:W-:Y:S01]  /*b470*/  MOV R82, 0xb4d0 ;  /* 0x0000b4d000527802 */ /* 0x000fe20000000f00 */
[----:B0-----:R-:W-:Y:S02]  /*b480*/  IMAD.MOV.U32 R85, RZ, RZ, 0x1 ;  /* 0x00000001ff557424 */ /* 0x001fe400078e00ff */
[----:B------:R-:W-:Y:S02]  /*b490*/  IMAD.MOV.U32 R86, RZ, RZ, 0x1f ;  /* 0x0000001fff567424 */ /* 0x000fe400078e00ff */
[----:B------:R-:W-:-:S02]  /*b4a0*/  IMAD.MOV.U32 R87, RZ, RZ, -0x1 ;  /* 0xffffffffff577424 */ /* 0x000fc400078e00ff */
[----:B------:R-:W-:Y:S02]  /*b4b0*/  IMAD.MOV.U32 R84, RZ, RZ, R4 ;  /* 0x000000ffff547224 */ /* 0x000fe400078e0004 */
[----:B------:R-:W-:Y:S05]  /*b4c0*/  CALL.REL.NOINC `($__internal_2_$__cuda_sm70_shflsync_bfly_p) ;  /* 0x0000029000007944 */ /* 0x000fea0003c00000 */
[----:B-1----:R-:W-:Y:S01]  /*b4d0*/  IMAD.MOV.U32 R5, RZ, RZ, R84 ;  /* 0x000000ffff057224 */ /* 0x002fe200078e0054 */
[----:B0-----:R-:W-:Y:S05]  /*b4e0*/  BRA `(.L_x_631) ;  /* 0xffff775000007947 */ /* 0x001fea000383ffff */
.L_x_562:
[----:B------:R-:W-:Y:S01]  /*b4f0*/  IMAD.MOV.U32 R84, RZ, RZ, R101 ;  /* 0x000000ffff547224 */ /* 0x000fe200078e0065 */
[----:B------:R-:W-:Y:S01]  /*b500*/  MOV R82, 0xb550 ;  /* 0x0000b55000527802 */ /* 0x000fe20000000f00 */
[----:B------:R-:W-:Y:S02]  /*b510*/  IMAD.MOV.U32 R85, RZ, RZ, 0x2 ;  /* 0x00000002ff557424 */ /* 0x000fe400078e00ff */
[----:B------:R-:W-:Y:S02]  /*b520*/  IMAD.MOV.U32 R86, RZ, RZ, 0x1f ;  /* 0x0000001fff567424 */ /* 0x000fe400078e00ff */
[----:B------:R-:W-:Y:S02]  /*b530*/  IMAD.MOV.U32 R87, RZ, RZ, -0x1 ;  /* 0xffffffffff577424 */ /* 0x000fe400078e00ff */
[----:B------:R-:W-:Y:S05]  /*b540*/  CALL.REL.NOINC `($__internal_2_$__cuda_sm70_shflsync_bfly_p) ;  /* 0x0000021000007944 */ /* 0x000fea0003c00000 */
[----:B-1----:R-:W-:Y:S01]  /*b550*/  IMAD.MOV.U32 R82, RZ, RZ, R84 ;  /* 0x000000ffff527224 */ /* 0x002fe200078e0054 */
[----:B0-----:R-:W-:Y:S05]  /*b560*/  BRA `(.L_x_632) ;  /* 0xffffc33000007947 */ /* 0x001fea000383ffff */
.L_x_563:
[----:B------:R-:W-:Y:S01]  /*b570*/  IMAD.MOV.U32 R84, RZ, RZ, R101 ;  /* 0x000000ffff547224 */ /* 0x000fe200078e0065 */
[----:B------:R-:W-:Y:S01]  /*b580*/  MOV R82, 0xb5d0 ;  /* 0x0000b5d000527802 */ /* 0x000fe20000000f00 */
[----:B------:R-:W-:-:S02]  /*b590*/  IMAD.MOV.U32 R85, RZ, RZ, 0x1 ;  /* 0x00000001ff557424 */ /* 0x000fc400078e00ff */
[----:B------:R-:W-:Y:S02]  /*b5a0*/  IMAD.MOV.U32 R86, RZ, RZ, 0x1f ;  /* 0x0000001fff567424 */ /* 0x000fe400078e00ff */
[----:B------:R-:W-:Y:S02]  /*b5b0*/  IMAD.MOV.U32 R87, RZ, RZ, -0x1 ;  /* 0xffffffffff577424 */ /* 0x000fe400078e00ff */
[----:B------:R-:W-:Y:S05]  /*b5c0*/  CALL.REL.NOINC `($__internal_2_$__cuda_sm70_shflsync_bfly_p) ;  /* 0x0000019000007944 */ /* 0x000fea0003c00000 */
[----:B-1----:R-:W-:Y:S01]  /*b5d0*/  IMAD.MOV.U32 R82, RZ, RZ, R84 ;  /* 0x000000ffff527224 */ /* 0x002fe200078e0054 */
[----:B0-----:R-:W-:Y:S05]  /*b5e0*/  BRA `(.L_x_633) ;  /* 0xffffc2e000007947 */ /* 0x001fea000383ffff */
.L_x_567:
        /* <DEDUP_REMOVED lines=8> */
.L_x_568:
[----:B------:R-:W-:Y:S01]  /*b670*/  IMAD.MOV.U32 R84, RZ, RZ, R5 ;  /* 0x000000ffff547224 */ /* 0x000fe200078e0005 */
[----:B------:R-:W-:Y:S01]  /*b680*/  MOV R82, 0xb6d0 ;  /* 0x0000b6d000527802 */ /* 0x000fe20000000f00 */
[----:B------:R-:W-:-:S02]  /*b690*/  IMAD.MOV.U32 R85, RZ, RZ, 0x8 ;  /* 0x00000008ff557424 */ /* 0x000fc400078e00ff */
[----:B------:R-:W-:Y:S02]  /*b6a0*/  IMAD.MOV.U32 R86, RZ, RZ, 0x1f ;  /* 0x0000001fff567424 */ /* 0x000fe400078e00ff */
[----:B------:R-:W-:Y:S02]  /*b6b0*/  IMAD.MOV.U32 R87, RZ, RZ, -0x1 ;  /* 0xffffffffff577424 */ /* 0x000fe400078e00ff */
[----:B0-----:R-:W-:Y:S05]  /*b6c0*/  CALL.REL.NOINC `($__internal_2_$__cuda_sm70_shflsync_bfly_p) ;  /* 0x0000009000007944 */ /* 0x001fea0003c00000 */
[----:B-1----:R-:W-:Y:S01]  /*b6d0*/  FMNMX.FTZ R3, R5, R84, !PT ;  /* 0x0000005405037209 */ /* 0x002fe20007810000 */
[----:B0-----:R-:W-:Y:S01]  /*b6e0*/  IMAD.MOV.U32 R85, RZ, RZ, 0x4 ;  /* 0x00000004ff557424 */ /* 0x001fe200078e00ff */
[----:B------:R-:W-:Y:S01]  /*b6f0*/  MOV R82, 0xb740 ;  /* 0x0000b74000527802 */ /* 0x000fe20000000f00 */
[----:B------:R-:W-:Y:S02]  /*b700*/  IMAD.MOV.U32 R86, RZ, RZ, 0x1f ;  /* 0x0000001fff567424 */ /* 0x000fe400078e00ff */
[----:B------:R-:W-:Y:S02]  /*b710*/  IMAD.MOV.U32 R87, RZ, RZ, -0x1 ;  /* 0xffffffffff577424 */ /* 0x000fe400078e00ff */
[----:B------:R-:W-:Y:S02]  /*b720*/  IMAD.MOV.U32 R84, RZ, RZ, R3 ;  /* 0x000000ffff547224 */ /* 0x000fe400078e0003 */
[----:B------:R-:W-:Y:S05]  /*b730*/  CALL.REL.NOINC `($__internal_2_$__cuda_sm70_shflsync_bfly_p) ;  /* 0x0000002000007944 */ /* 0x000fea0003c00000 */
[----:B-1----:R-:W-:Y:S01]  /*b740*/  IMAD.MOV.U32 R6, RZ, RZ, R84 ;  /* 0x000000ffff067224 */ /* 0x002fe200078e0054 */
[----:B0-----:R-:W-:Y:S05]  /*b750*/  BRA `(.L_x_635) ;  /* 0xffffc43000007947 */ /* 0x001fea000383ffff */
        .weak           $__internal_2_$__cuda_sm70_shflsync_bfly_p
        .type           $__internal_2_$__cuda_sm70_shflsync_bfly_p,@function
        .size           $__internal_2_$__cuda_sm70_shflsync_bfly_p,(.L_x_4308 - $__internal_2_$__cuda_sm70_shflsync_bfly_p)
$__internal_2_$__cuda_sm70_shflsync_bfly_p:
[----:B------:R-:W-:Y:S01]  /*b760*/  IMAD.MOV.U32 R83, RZ, RZ, 0x0 ;  /* 0x00000000ff537424 */ /* 0x000fe200078e00ff */
[----:B------:R-:W-:Y:S04]  /*b770*/  WARPSYNC R87 ;  /* 0x0000005700007348 */ /* 0x000fe80003800000 */
[----:B------:R0:W1:Y:S01]  /*b780*/  SHFL.BFLY PT, R84, R84, R85, R86 ;  /* 0x0c00005554547389 */ /* 0x00006200000e0056 */
[----:B------:R-:W-:Y:S05]  /*b790*/  RET.REL.NODEC R82 `(_ZN4mmha33masked_multihead_attention_kernelItLi192ELi256ELi4ELi32ELi64ELb1ELb1EEEv26Multihead_attention_paramsIT_XT5_EE) ;  /* 0xffff486052007950 */ /* 0x000fea0003c3ffff */
.L_x_636:
        /* <DEDUP_REMOVED lines=14> */
.L_x_4308:


//--------------------- .text._ZN4mmha33masked_multihead_attention_kernelItLi192ELi256ELi1ELi32ELi256ELb1ELb0EEEv26Multihead_attention_paramsIT_XT5_EE --------------------------
	.section	.text._ZN4mmha33masked_multihead_attention_kernelItLi192ELi256ELi1ELi32ELi256ELb1ELb0EEEv26Multihead_attention_paramsIT_XT5_EE,"ax",@progbits
	.sectioninfo	@"SHI_REGISTERS=255"
	.align	128
        .global         _ZN4mmha33masked_multihead_attention_kernelItLi192ELi256ELi1ELi32ELi256ELb1ELb0EEEv26Multihead_attention_paramsIT_XT5_EE
        .type           _ZN4mmha33masked_multihead_attention_kernelItLi192ELi256ELi1ELi32ELi256ELb1ELb0EEEv26Multihead_attention_paramsIT_XT5_EE,@function
        .size           _ZN4mmha33masked_multihead_attention_kernelItLi192ELi256ELi1ELi32ELi256ELb1ELb0EEEv26Multihead_attention_paramsIT_XT5_EE,(.L_x_4309 - _ZN4mmha33masked_multihead_attention_kernelItLi192ELi256ELi1ELi32ELi256ELb1ELb0EEEv26Multihead_attention_paramsIT_XT5_EE)
        .other          _ZN4mmha33masked_multihead_attention_kernelItLi192ELi256ELi1ELi32ELi256ELb1ELb0EEEv26Multihead_attention_paramsIT_XT5_EE,@"STO_CUDA_ENTRY STV_DEFAULT"
_ZN4mmha33masked_multihead_attention_kernelItLi192ELi256ELi1ELi32ELi256ELb1ELb0EEEv26Multihead_attention_paramsIT_XT5_EE:
.text._ZN4mmha33masked_multihead_attention_kernelItLi192ELi256ELi1ELi32ELi256ELb1ELb0EEEv26Multihead_attention_paramsIT_XT5_EE:
        /* <DEDUP_REMOVED lines=12> */
.L_x_637:
        /* <DEDUP_REMOVED lines=28> */
[----:B------:R-:W2:Y:S06]  /*0280*/  LDG.E R11, [R4.64] ;  /* 0x00000024040b7981 */ /* 0x000eac000c1e1900 */
[----:B------:R-:W-:-:S05]  /*0290*/  @P1 IADD3 R3, R3, 0x1, RZ ;  /* 0x0000000103031810 */ /* 0x000fca0007ffe0ff */
[----:B------:R-:W-:-:S04]  /*02a0*/  IMAD.MOV.U32 R36, RZ, RZ, R3 ;  /* 0x000000ffff247224 */ /* 0x000fc800078e0003 */
[----:B------:R-:W-:Y:S01]  /*02b0*/  @!P3 IMAD.MOV R36, RZ, RZ, -R36 ;  /* 0x000000ffff24b224 */ /* 0x000fe200078e0a24 */
[----:B------:R-:W-:-:S05]  /*02c0*/  @!P2 LOP3.LUT R36, RZ, c[0x0][0x1d0], RZ, 0x33, !PT ;  /* 0x00007400ff24aa12 */ /* 0x000fca00078e33ff */
[----:B------:R-:W-:-:S05]  /*02d0*/  @P4 IMAD.WIDE R6, R36, R6, c[0x0][0x240] ;  /* 0x0000900024064625 */ /* 0x000fca00078e0206 */
[----:B------:R-:W3:Y:S01]  /*02e0*/  @P4 LDG.E R9, [R6.64] ;  /* 0x0000002406094981 */ /* 0x000ee2000c1e1900 */
[----:B------:R-:W-:-:S03]  /*02f0*/  ISETP.NE.U32.AND P3, PT, RZ, c[0x0][0x1f8], PT ;  /* 0x00007e00ff007a0c */ /* 0x000fc60003f65070 */
[----:B------:R-:W1:Y:S01]  /*0300*/  S2R R10, SR_CTAID.X ;  /* 0x00000000000a7919 */ /* 0x000e620000002500 */
[----:B------:R-:W-:Y:S02]  /*0310*/  ISETP.NE.AND.EX P3, PT, RZ, c[0x0][0x1fc], PT, P3 ;  /* 0x00007f00ff007a0c */ /* 0x000fe40003f65330 */
[C---:B0-----:R-:W-:Y:S02]  /*0320*/  ISETP.LT.AND P2, PT, R40.reuse, 0x20, P4 ;  /* 0x000000202800780c */ /* 0x041fe40002741270 */
[----:B------:R-:W-:Y:S01]  /*0330*/  SHF.R.S32.HI R8, RZ, 0x1f, R28 ;  /* 0x0000001fff087819 */ /* 0x000fe2000001141c */
[----:B------:R-:W-:Y:S01]  /*0340*/  IMAD.MOV.U32 R44, RZ, RZ, RZ ;  /* 0x000000ffff2c7224 */ /* 0x000fe200078e00ff */
[----:B------:R-:W-:-:S07]  /*0350*/  ISETP.GT.AND P0, PT, R40, 0x17, PT ;  /* 0x000000172800780c */ /* 0x000fce0003f04270 */
[----:B------:R-:W-:-:S04]  /*0360*/  @P3 LEA R16, P4, R28, c[0x0][0x1f8], 0x2 ;  /* 0x00007e001c103a11 */ /* 0x000fc800078810ff */
[----:B------:R-:W-:-:S05]  /*0370*/  @P3 LEA.HI.X R17, R28, c[0x0][0x1fc], R8, 0x2, P4 ;  /* 0x00007f001c113a11 */ /* 0x000fca00020f1408 */
[----:B------:R0:W4:Y:S01]  /*0380*/  @P3 LDG.E R44, [R16.64] ;  /* 0x00000024102c3981 */ /* 0x000122000c1e1900 */
[----:B-1----:R-:W-:Y:S02]  /*0390*/  IMAD R12, R28, c[0x0][0x1d8], R10 ;  /* 0x000076001c0c7a24 */ /* 0x002fe400078e020a */
[----:B------:R-:W-:Y:S02]  /*03a0*/  IMAD.SHL.U32 R19, R40, 0x8, RZ ;  /* 0x0000000828137824 */ /* 0x000fe400078e00ff */
[----:B------:R-:W-:Y:S01]  /*03b0*/  IMAD R104, R12, 0xc0, RZ ;  /* 0x000000c00c687824 */ /* 0x000fe200078e02ff */
[----:B------:R-:W-:Y:S03]  /*03c0*/  STL [R1+0x270], R36 ;  /* 0x0002702401007387 */ /* 0x000fe60000100800 */
[----:B------:R-:W-:Y:S02]  /*03d0*/  IMAD.IADD R18, R104, 0x1, R19 ;  /* 0x0000000168127824 */ /* 0x000fe400078e0213 */
[----:B------:R-:W-:Y:S01]  /*03e0*/  @!P0 IMAD.MOV.U32 R12, RZ, RZ, 0x2 ;  /* 0x00000002ff0c8424 */ /* 0x000fe200078e00ff */
[----:B------:R-:W-:Y:S01]  /*03f0*/  CS2R R24, SRZ ;  /* 0x0000000000187805 */ /* 0x000fe2000001ff00 */
[----:B------:R-:W-:Y:S01]  /*0400*/  CS2R R26, SRZ ;  /* 0x00000000001a7805 */ /* 0x000fe2000001ff00 */
[----:B------:R-:W-:Y:S01]  /*0410*/  IMAD R0, R10, 0xc0, RZ ;  /* 0x000000c00a007824 */ /* 0x000fe200078e02ff */
[----:B------:R-:W-:-:S02]  /*0420*/  IABS R29, c[0x0][0x1d4] ;  /* 0x00007500001d7a13 */ /* 0x000fc40000000000 */
[----:B--2---:R-:W-:Y:S01]  /*0430*/  IADD3 R23, R11, -0x1, RZ ;  /* 0xffffffff0b177810 */ /* 0x004fe20007ffe0ff */
[----:B------:R-:W-:Y:S04]  /*0440*/  STL [R1+0x10], R11 ;  /* 0x0000100b01007387 */ /* 0x000fe80000100800 */
[----:B------:R-:W-:Y:S01]  /*0450*/  @!P0 IMAD.SHL.U32 R3, R23, 0x8, RZ ;  /* 0x0000000817038824 */ /* 0x000fe200078e00ff */
[----:B------:R-:W-:Y:S03]  /*0460*/  STL [R1+0x26c], R23 ;  /* 0x00026c1701007387 */ /* 0x000fe60000100800 */
[----:B------:R-:W-:-:S04]  /*0470*/  @!P0 IMAD R3, R18, c[0x0][0x1d4], R3 ;  /* 0x0000750012038a24 */ /* 0x000fc800078e0203 */
[----:B------:R-:W-:-:S05]  /*0480*/  @!P0 IMAD.WIDE R12, R3, R12, c[0x0][0x198] ;  /* 0x00006600030c8625 */ /* 0x000fca00078e020c */
[----:B------:R1:W5:Y:S01]  /*0490*/  @!P0 LDG.E.128 R24, [R12.64] ;  /* 0x000000240c188981 */ /* 0x000362000c1e1d00 */
[----:B---3--:R-:W-:-:S03]  /*04a0*/  @P2 IMAD R8, R9, c[0x0][0x1d8], R10 ;  /* 0x0000760009082a24 */ /* 0x008fc600078e020a */
[----:B------:R2:W-:Y:S01]  /*04b0*/  STL [R1+0x14], R9 ;  /* 0x0000140901007387 */ /* 0x0005e20000100800 */
[----:B------:R-:W-:Y:S02]  /*04c0*/  @P2 IMAD R8, R8, 0xc0, R19 ;  /* 0x000000c008082824 */ /* 0x000fe400078e0213 */
[----:B--2---:R-:W-:-:S04]  /*04d0*/  @P2 IMAD.MOV.U32 R9, RZ, RZ, 0x2 ;  /* 0x00000002ff092424 */ /* 0x004fc800078e00ff */
[----:B------:R-:W-:-:S06]  /*04e0*/  @P2 IMAD.WIDE R8, R8, R9, c[0x0][0x230] ;  /* 0x00008c0008082625 */ /* 0x000fcc00078e0209 */
[----:B------:R-:W5:Y:S01]  /*04f0*/  @P2 LDG.E.128 R8, [R8.64] ;  /* 0x0000002408082981 */ /* 0x000f62000c1e1d00 */
[----:B------:R-:W2:Y:S01]  /*0500*/  I2F.RP R3, R29 ;  /* 0x0000001d00037306 */ /* 0x000ea20000209400 */
[----:B------:R-:W-:-:S07]  /*0510*/  ISETP.EQ.U32.AND P1, PT, RZ, c[0x0][0x170], PT ;  /* 0x00005c00ff007a0c */ /* 0x000fce0003f22070 */
[----:B--2---:R-:W2:Y:S01]  /*0520*/  MUFU.RCP R3, R3 ;  /* 0x0000000300037308 */ /* 0x004ea20000001000 */
[----:B------:R-:W-:Y:S01]  /*0530*/  ISETP.EQ.OR.EX P1, PT, RZ, c[0x0][0x174], P0, P1 ;  /* 0x00005d00ff007a0c */ /* 0x000fe20000722710 */
[----:B------:R-:W-:Y:S01]  /*0540*/  IMAD.IADD R22, R0, 0x1, R19 ;  /* 0x0000000100167824 */ /* 0x000fe200078e0213 */
[----:B--2---:R-:W-:-:S05]  /*0550*/  IADD3 R20, R3, 0xffffffe, RZ ;  /* 0x0ffffffe03147810 */ /* 0x004fca0007ffe0ff */
[----:B------:R2:W0:Y:S06]  /*0560*/  F2I.FTZ.U32.TRUNC.NTZ R21, R20 ;  /* 0x0000001400157305 */ /* 0x00042c000021f000 */
[----:B------:R-:W-:Y:S01]  /*0570*/  @!P1 IMAD.MOV.U32 R15, RZ, RZ, 0x2 ;  /* 0x00000002ff0f9424 */ /* 0x000fe200078e00ff */
[----:B------:R-:W-:Y:S01]  /*0580*/  CS2R R4, SRZ ;  /* 0x0000000000047805 */ /* 0x000fe2000001ff00 */
[----:B------:R-:W-:Y:S02]  /*0590*/  CS2R R6, SRZ ;  /* 0x0000000000067805 */ /* 0x000fe4000001ff00 */
[----:B------:R-:W-:-:S04]  /*05a0*/  @!P1 IMAD.WIDE R14, R22, R15, c[0x0][0x170] ;  /* 0x00005c00160e9625 */ /* 0x000fc800078e020f */
[----:B--2---:R-:W-:Y:S01]  /*05b0*/  IMAD.MOV.U32 R20, RZ, RZ, RZ ;  /* 0x000000ffff147224 */ /* 0x004fe200078e00ff */
[----:B------:R2:W5:Y:S01]  /*05c0*/  @!P1 LDG.E.128 R4, [R14.64] ;  /* 0x000000240e049981 */ /* 0x000562000c1e1d00 */
[----:B0-----:R-:W-:-:S04]  /*05d0*/  IMAD.MOV R16, RZ, RZ, -R21 ;  /* 0x000000ffff107224 */ /* 0x001fc800078e0a15 */
[----:B--2---:R-:W-:Y:S01]  /*05e0*/  IMAD R15, R16, R29, RZ ;  /* 0x0000001d100f7224 */ /* 0x004fe200078e02ff */
[----:B------:R-:W-:-:S03]  /*05f0*/  IABS R16, R23 ;  /* 0x0000001700107213 */ /* 0x000fc60000000000 */
[----:B------:R-:W-:-:S06]  /*0600*/  IMAD.HI.U32 R21, R21, R15, R20 ;  /* 0x0000000f15157227 */ /* 0x000fcc00078e0014 */
[----:B------:R-:W-:-:S04]  /*0610*/  IMAD.HI.U32 R21, R21, R16, RZ ;  /* 0x0000001015157227 */ /* 0x000fc800078e00ff */
[----:B------:R-:W-:Y:S01]  /*0620*/  IMAD.MOV R21, RZ, RZ, -R21 ;  /* 0x000000ffff157224 */ /* 0x000fe200078e0a15 */
[----:B----4-:R1:W-:Y:S03]  /*0630*/  STL [R1+0x260], R44 ;  /* 0x0002602c01007387 */ /* 0x0103e60000100800 */
        /* <DEDUP_REMOVED lines=13> */
[----:B-1----:R-:W-:Y:S02]  /*0710*/  IMAD.MOV.U32 R12, RZ, RZ, 0x2 ;  /* 0x00000002ff0c7424 */ /* 0x002fe400078e00ff */
[----:B------:R-:W-:-:S03]  /*0720*/  IMAD.IADD R3, R3, 0x1, R19 ;  /* 0x0000000103037824 */ /* 0x000fc600078e0213 */
[----:B------:R-:W-:-:S13]  /*0730*/  ISETP.NE.AND P4, PT, R12, c[0x0][0x258], PT ;  /* 0x000096000c007a0c */ /* 0x000fda0003f85270 */
[----:B------:R-:W-:-:S05]  /*0740*/  @P4 IMAD.WIDE R12, R3, R12, c[0x0][0x168] ;  /* 0x00005a00030c4625 */ /* 0x000fca00078e020c */
[----:B------:R0:W5:Y:S01]  /*0750*/  @P4 LDG.E.128 R32, [R12.64] ;  /* 0x000000240c204981 */ /* 0x000162000c1e1d00 */
[----:B------:R-:W-:Y:S05]  /*0760*/  @P4 BRA `(.L_x_639) ;  /* 0x0000023000004947 */ /* 0x000fea0003800000 */
[----:B------:R-:W-:-:S04]  /*0770*/  IADD3 R14, P4, R3, c[0x0][0x168], RZ ;  /* 0x00005a00030e7a10 */ /* 0x000fc80007f9e0ff */
        /* <DEDUP_REMOVED lines=24> */
[----:B-----5:R-:W-:Y:S02]  /*0900*/  F2FP.PACK_AB R35, R21, R20 ;  /* 0x000000141523723e */ /* 0x020fe400000000ff */
        /* <DEDUP_REMOVED lines=9> */
.L_x_639:
[----:B-1----:R-:W-:Y:S05]  /*09a0*/  BSYNC B0 ;  /* 0x0000000000007941 */ /* 0x002fea0003800000 */
.L_x_638:
        /* <DEDUP_REMOVED lines=15> */
.L_x_641:
[----:B------:R-:W-:Y:S05]  /*0aa0*/  BSYNC B0 ;  /* 0x0000000000007941 */ /* 0x000fea0003800000 */
.L_x_640:
[----:B-1----:R-:W-:Y:S01]  /*0ab0*/  @!P1 IMAD.MOV R0, RZ, RZ, -R0 ;  /* 0x000000ffff009224 */ /* 0x002fe200078e0a00 */
        /* <DEDUP_REMOVED lines=11> */
.L_x_642:
        /* <DEDUP_REMOVED lines=13> */
[----:B-1----:R-:W-:-:S05]  /*0c40*/  IMAD.MOV.U32 R0, RZ, RZ, c[0x0][0x1e0] ;  /* 0x00007800ff007624 */ /* 0x002fca00078e00ff */
        /* <DEDUP_REMOVED lines=9> */
[----:B-1----:R-:W-:Y:S01]  /*0ce0*/  IADD3 R4, R0, 0xffffffe, RZ ;  /* 0x0ffffffe00047810 */ /* 0x002fe20007ffe0ff */
[----:B------:R-:W-:-:S05]  /*0cf0*/  IMAD.MOV R0, RZ, RZ, -R9 ;  /* 0x000000ffff007224 */ /* 0x000fca00078e0a09 */
[----:B------:R1:W3:Y:S02]  /*0d00*/  F2I.FTZ.U32.TRUNC.NTZ R5, R4 ;  /* 0x0000000400057305 */ /* 0x0002e4000021f000 */
[----:B-1----:R-:W-:Y:S02]  /*0d10*/  IMAD.MOV.U32 R4, RZ, RZ, RZ ;  /* 0x000000ffff047224 */ /* 0x002fe400078e00ff */
[----:B---3--:R-:W-:-:S04]  /*0d20*/  IMAD.MOV R6, RZ, RZ, -R5 ;  /* 0x000000ffff067224 */ /* 0x008fc800078e0a05 */
        /* <DEDUP_REMOVED lines=25> */
[----:B------:R1:W3:Y:S01]  /*0ec0*/  LDC.64 R14, c[0x4][R0] ;  /* 0x01000000000e7b82 */ /* 0x0002e20000000a00 */
[----:B------:R-:W-:Y:S02]  /*0ed0*/  IMAD.MOV.U32 R6, RZ, RZ, c[0x4][0xd0] ;  /* 0x01003400ff067624 */ /* 0x000fe400078e00ff */
[----:B------:R-:W-:Y:S02]  /*0ee0*/  IMAD.MOV.U32 R7, RZ, RZ, c[0x4][0xd4] ;  /* 0x01003500ff077624 */ /* 0x000fe400078e00ff */
[----:B------:R-:W-:-:S02]  /*0ef0*/  IMAD.MOV.U32 R8, RZ, RZ, 0x53f ;  /* 0x0000053fff087424 */ /* 0x000fc400078e00ff */
[----:B------:R-:W-:Y:S02]  /*0f00*/  IMAD.MOV.U32 R10, RZ, RZ, c[0x4][0xa8] ;  /* 0x01002a00ff0a7624 */ /* 0x000fe400078e00ff */
[----:B------:R-:W-:Y:S02]  /*0f10*/  IMAD.MOV.U32 R11, RZ, RZ, c[0x4][0xac] ;  /* 0x01002b00ff0b7624 */ /* 0x000fe400078e00ff */
[----:B0-----:R-:W-:Y:S02]  /*0f20*/  IMAD.MOV.U32 R12, RZ, RZ, 0x1 ;  /* 0x00000001ff0c7424 */ /* 0x001fe400078e00ff */
[----:B------:R-:W-:Y:S02]  /*0f30*/  IMAD.MOV.U32 R13, RZ, RZ, RZ ;  /* 0x000000ffff0d7224 */ /* 0x000fe400078e00ff */
[----:B-1----:R-:W-:Y:S01]  /*0f40*/  LEPC R16 ;  /* 0x000000000010734e */ /* 0x002fe20000000000 */
[----:B------:R-:W-:Y:S02]  /*0f50*/  MOV R3, 0xfc0 ;  /* 0x00000fc000037802 */ /* 0x000fe40000000f00 */
[----:B------:R-:W-:Y:S02]  /*0f60*/  MOV R20, 0xf40 ;  /* 0x00000f4000147802 */ /* 0x000fe40000000f00 */
[----:B------:R-:W-:-:S02]  /*0f70*/  MOV R21, 0x0 ;  /* 0x0000000000157802 */ /* 0x000fc40000000f00 */
[----:B------:R-:W-:Y:S02]  /*0f80*/  MOV R0, 0x0 ;  /* 0x0000000000007802 */ /* 0x000fe40000000f00 */
[----:B------:R-:W-:-:S04]  /*0f90*/  IADD3 R20, P0, P1, -R20, R3, R16 ;  /* 0x0000000314147210 */ /* 0x000fc8000791e110 */
[----:B------:R-:W-:-:S04]  /*0fa0*/  IADD3.X R21, ~R0, R21, R17, P0, P1 ;  /* 0x0000001500157210 */ /* 0x000fc800007e2511 */
[----:B--23--:R-:W-:Y:S05]  /*0fb0*/  CALL.ABS.NOINC R14 ;  /* 0x000000000e007343 */ /* 0x00cfea0003c00000 */
.L_x_645:
        /* <DEDUP_REMOVED lines=9> */
.L_x_646:
        /* <DEDUP_REMOVED lines=16> */
[----:B0-----:R-:W0:Y:S04]  /*1150*/  LDS.64 R12, [R4+0x440] ;  /* 0x00044000040c7984 */ /* 0x001e280000000a00 */
[----:B------:R-:W3:Y:S01]  /*1160*/  LDS.64 R14, [R37] ;  /* 0x00000000250e7984 */ /* 0x000ee20000000a00 */
[----:B0-----:R-:W-:-:S02]  /*1170*/  SHF.R.U64 R8, R12, 0x10, R13 ;  /* 0x000000100c087819 */ /* 0x001fc4000000120d */
[----:B------:R-:W-:Y:S02]  /*1180*/  SHF.R.U32.HI R6, RZ, 0x10, R13 ;  /* 0x00000010ff067819 */ /* 0x000fe4000001160d */
[--C-:B-1-3--:R-:W-:Y:S02]  /*1190*/  SHF.R.U64 R33, R14, 0x10, R15.reuse ;  /* 0x000000100e217819 */ /* 0x10afe4000000120f */
        /* <DEDUP_REMOVED lines=21> */
[----:B------:R-:W3:Y:S01]  /*12f0*/  I2F R7, R7 ;  /* 0x0000000700077306 */ /* 0x000ee20000201400 */
[----:B0-----:R-:W-:-:S04]  /*1300*/  FMUL.FTZ R5, R9, R12 ;  /* 0x0000000c09057220 */ /* 0x001fc80000410000 */
[----:B------:R-:W-:-:S03]  /*1310*/  FMUL.FTZ R10, R5, 13.28771209716796875 ;  /* 0x41549a78050a7820 */ /* 0x000fc60000410000 */
[----:B------:R-:W0:Y:S01]  /*1320*/  I2F R11, R11 ;  /* 0x0000000b000b7306 */ /* 0x000e220000201400 */
[----:B-1----:R-:W-:-:S04]  /*1330*/  FMUL.FTZ R6, R6, R12 ;  /* 0x0000000c06067220 */ /* 0x002fc80000410000 */
[----:B------:R-:W-:Y:S02]  /*1340*/  FMUL.FTZ R6, R6, 13.28771209716796875 ;  /* 0x41549a7806067820 */ /* 0x000fe40000410000 */
[-C--:B---3--:R-:W-:Y:S01]  /*1350*/  FMUL.FTZ R8, R7, R12.reuse ;  /* 0x0000000c07087220 */ /* 0x088fe20000410000 */
[----:B------:R-:W-:Y:S03]  /*1360*/  I2F R4, c[0x0][0x1ec] ;  /* 0x00007b0000047b06 */ /* 0x000fe60000201400 */
[----:B------:R-:W-:Y:S02]  /*1370*/  FMUL.FTZ R8, R8, 13.28771209716796875 ;  /* 0x41549a7808087820 */ /* 0x000fe40000410000 */
[----:B0-----:R-:W-:-:S03]  /*1380*/  FMUL.FTZ R5, R11, R12 ;  /* 0x0000000c0b057220 */ /* 0x001fc60000410000 */
[----:B------:R-:W0:Y:S01]  /*1390*/  MUFU.EX2 R13, -R6 ;  /* 0x80000006000d7308 */ /* 0x000e220000000800 */
[----:B------:R-:W-:-:S07]  /*13a0*/  FMUL.FTZ R9, R5, 13.28771209716796875 ;  /* 0x41549a7805097820 */ /* 0x000fce0000410000 */
[----:B------:R-:W1:Y:S08]  /*13b0*/  MUFU.EX2 R7, -R8 ;  /* 0x8000000800077308 */ /* 0x000e700000000800 */
[----:B------:R-:W3:Y:S01]  /*13c0*/  MUFU.EX2 R15, -R10 ;  /* 0x8000000a000f7308 */ /* 0x000ee20000000800 */
[----:B0-----:R-:W-:-:S04]  /*13d0*/  FMUL.FTZ R5, R4, R13 ;  /* 0x0000000d04057220 */ /* 0x001fc80000410000 */
[----:B------:R-:W-:-:S03]  /*13e0*/  FMUL.RZ R11, R5, 0.15915493667125701904 ;  /* 0x3e22f983050b7820 */ /* 0x000fc6000040c000 */
[----:B------:R-:W0:Y:S01]  /*13f0*/  MUFU.EX2 R9, -R9 ;  /* 0x8000000900097308 */ /* 0x000e220000000800 */
[----:B-1----:R-:W-:-:S04]  /*1400*/  FMUL.FTZ R7, R4, R7 ;  /* 0x0000000704077220 */ /* 0x002fc80000410000 */
[----:B------:R-:W-:Y:S02]  /*1410*/  FMUL.RZ R14, R7, 0.15915493667125701904 ;  /* 0x3e22f983070e7820 */ /* 0x000fe4000040c000 */
[C---:B---3--:R-:W-:Y:S01]  /*1420*/  FMUL.FTZ R7, R4.reuse, R15 ;  /* 0x0000000f04077220 */ /* 0x048fe20000410000 */
[----:B------:R-:W-:Y:S03]  /*1430*/  MUFU.SIN R6, R11 ;  /* 0x0000000b00067308 */ /* 0x000fe60000000400 */
[----:B------:R-:W-:Y:S02]  /*1440*/  FMUL.RZ R7, R7, 0.15915493667125701904 ;  /* 0x3e22f98307077820 */ /* 0x000fe4000040c000 */
[----:B0-----:R-:W-:-:S03]  /*1450*/  FMUL.FTZ R4, R4, R9 ;  /* 0x0000000904047220 */ /* 0x001fc60000410000 */
[----:B------:R0:W1:Y:S01]  /*1460*/  MUFU.COS R5, R11 ;  /* 0x0000000b00057308 */ /* 0x0000620000000000 */
[----:B------:R-:W-:Y:S01]  /*1470*/  FMUL.RZ R19, R4, 0.15915493667125701904 ;  /* 0x3e22f98304137820 */ /* 0x000fe2000040c000 */
[--C-:B------:R-:W-:Y:S02]  /*1480*/  HADD2.F32 R4, -RZ, R32.reuse.H1_H1 ;  /* 0x30000020ff047230 */ /* 0x100fe40000004100 */
[----:B------:R-:W-:-:S04]  /*1490*/  HADD2.F32 R32, -RZ, R32.H0_H0 ;  /* 0x20000020ff207230 */ /* 0x000fc80000004100 */
[----:B------:R-:W3:Y:S01]  /*14a0*/  MUFU.SIN R10, R14 ;  /* 0x0000000e000a7308 */ /* 0x000ee20000000400 */
[--C-:B0-----:R-:W-:Y:S02]  /*14b0*/  HADD2.F32 R11, -RZ, R33.reuse.H1_H1 ;  /* 0x30000021ff0b7230 */ /* 0x101fe40000004100 */
[----:B------:R-:W-:-:S05]  /*14c0*/  HADD2.F32 R33, -RZ, R33.H0_H0 ;  /* 0x20000021ff217230 */ /* 0x000fca0000004100 */
[----:B------:R-:W0:Y:S01]  /*14d0*/  MUFU.SIN R13, R7 ;  /* 0x00000007000d7308 */ /* 0x000e220000000400 */
[----:B-1----:R-:W-:-:S07]  /*14e0*/  FMUL.FTZ R9, R5, R4 ;  /* 0x0000000405097220 */ /* 0x002fce0000410000 */
[----:B------:R-:W1:Y:S08]  /*14f0*/  MUFU.SIN R16, R19 ;  /* 0x0000001300107308 */ /* 0x000e700000000400 */
[----:B------:R4:W5:Y:S08]  /*1500*/  MUFU.COS R8, R14 ;  /* 0x0000000e00087308 */ /* 0x0009700000000000 */
[----:B------:R2:W0:Y:S01]  /*1510*/  MUFU.COS R12, R7 ;  /* 0x00000007000c7308 */ /* 0x0004220000000000 */
[----:B----4-:R-:W-:-:S02]  /*1520*/  HADD2.F32 R14, -RZ, R34.H1_H1 ;  /* 0x30000022ff0e7230 */ /* 0x010fc40000004100 */
[----:B------:R-:W-:-:S05]  /*1530*/  HADD2.F32 R34, -RZ, R34.H0_H0 ;  /* 0x20000022ff227230 */ /* 0x000fca0000004100 */
[----:B------:R-:W4:Y:S01]  /*1540*/  MUFU.COS R15, R19 ;  /* 0x00000013000f7308 */ /* 0x000f220000000000 */
[----:B--2---:R-:W-:Y:S02]  /*1550*/  FMUL.FTZ R7, R6, R4 ;  /* 0x0000000406077220 */ /* 0x004fe40000410000 */
[----:B---3--:R-:W-:Y:S02]  /*1560*/  FMUL.FTZ R4, R10, R11 ;  /* 0x0000000b0a047220 */ /* 0x008fe40000410000 */
[-C--:B------:R-:W-:Y:S02]  /*1570*/  FFMA.FTZ R7, R5, R32.reuse, -R7 ;  /* 0x0000002005077223 */ /* 0x080fe40000010807 */
[----:B------:R-:W-:Y:S02]  /*1580*/  FFMA.FTZ R32, R6, R32, R9 ;  /* 0x0000002006207223 */ /* 0x000fe40000010009 */
[----:B0-----:R-:W-:Y:S02]  /*1590*/  FMUL.FTZ R5, R13, R14 ;  /* 0x0000000e0d057220 */ /* 0x001fe40000410000 */
[----:B-1----:R-:W-:Y:S01]  /*15a0*/  FMUL.FTZ R6, R16, R17 ;  /* 0x0000001110067220 */ /* 0x002fe20000410000 */
        /* <DEDUP_REMOVED lines=14> */
.L_x_650:
        /* <DEDUP_REMOVED lines=39> */
[----:B------:R-:W3:Y:S01]  /*1900*/  I2F R8, R8 ;  /* 0x0000000800087306 */ /* 0x000ee20000201400 */
[----:B0-----:R-:W-:-:S04]  /*1910*/  FMUL.FTZ R5, R5, R11 ;  /* 0x0000000b05057220 */ /* 0x001fc80000410000 */
[----:B------:R-:W-:-:S03]  /*1920*/  FMUL.FTZ R5, R5, 13.28771209716796875 ;  /* 0x41549a7805057820 */ /* 0x000fc60000410000 */
[----:B------:R-:W0:Y:S01]  /*1930*/  I2F R10, R10 ;  /* 0x0000000a000a7306 */ /* 0x000e220000201400 */
[----:B-1----:R-:W-:-:S04]  /*1940*/  FMUL.FTZ R7, R6, R11 ;  /* 0x0000000b06077220 */ /* 0x002fc80000410000 */
[----:B------:R-:W-:-:S03]  /*1950*/  FMUL.FTZ R7, R7, 13.28771209716796875 ;  /* 0x41549a7807077820 */ /* 0x000fc60000410000 */
[----:B------:R-:W-:Y:S01]  /*1960*/  I2F R4, R4 ;  /* 0x0000000400047306 */ /* 0x000fe20000201400 */
[----:B---3--:R-:W-:-:S04]  /*1970*/  FMUL.FTZ R6, R8, R11 ;  /* 0x0000000b08067220 */ /* 0x008fc80000410000 */
[----:B------:R-:W-:-:S03]  /*1980*/  FMUL.FTZ R9, R6, 13.28771209716796875 ;  /* 0x41549a7806097820 */ /* 0x000fc60000410000 */
[----:B------:R-:W1:Y:S01]  /*1990*/  MUFU.EX2 R5, -R5 ;  /* 0x8000000500057308 */ /* 0x000e620000000800 */
[----:B0-----:R-:W-:-:S04]  /*19a0*/  FMUL.FTZ R10, R10, R11 ;  /* 0x0000000b0a0a7220 */ /* 0x001fc80000410000 */
[----:B------:R-:W-:-:S03]  /*19b0*/  FMUL.FTZ R11, R10, 13.28771209716796875 ;  /* 0x41549a780a0b7820 */ /* 0x000fc60000410000 */
[----:B------:R-:W0:Y:S08]  /*19c0*/  MUFU.EX2 R7, -R7 ;  /* 0x8000000700077308 */ /* 0x000e300000000800 */
[----:B------:R-:W3:Y:S01]  /*19d0*/  MUFU.EX2 R9, -R9 ;  /* 0x8000000900097308 */ /* 0x000ee20000000800 */
[----:B-1----:R-:W-:-:S04]  /*19e0*/  FMUL.FTZ R6, R4, R5 ;  /* 0x0000000504067220 */ /* 0x002fc80000410000 */
[----:B------:R-:W-:-:S03]  /*19f0*/  FMUL.RZ R13, R6, 0.15915493667125701904 ;  /* 0x3e22f983060d7820 */ /* 0x000fc6000040c000 */
[----:B------:R-:W1:Y:S01]  /*1a00*/  MUFU.EX2 R11, -R11 ;  /* 0x8000000b000b7308 */ /* 0x000e620000000800 */
[----:B0-----:R-:W-:-:S04]  /*1a10*/  FMUL.FTZ R8, R4, R7 ;  /* 0x0000000704087220 */ /* 0x001fc80000410000 */
[----:B------:R-:W-:-:S03]  /*1a20*/  FMUL.RZ R8, R8, 0.15915493667125701904 ;  /* 0x3e22f98308087820 */ /* 0x000fc6000040c000 */
[----:B------:R-:W0:Y:S01]  /*1a30*/  MUFU.COS R5, R13 ;  /* 0x0000000d00057308 */ /* 0x000e220000000000 */
[----:B---3--:R-:W-:-:S04]  /*1a40*/  FMUL.FTZ R7, R4, R9 ;  /* 0x0000000904077220 */ /* 0x008fc80000410000 */
[----:B------:R-:W-:-:S03]  /*1a50*/  FMUL.RZ R9, R7, 0.15915493667125701904 ;  /* 0x3e22f98307097820 */ /* 0x000fc6000040c000 */
[----:B------:R3:W4:Y:S01]  /*1a60*/  MUFU.SIN R6, R13 ;  /* 0x0000000d00067308 */ /* 0x0007220000000400 */
[----:B-1----:R-:W-:-:S04]  /*1a70*/  FMUL.FTZ R4, R4, R11 ;  /* 0x0000000b04047220 */ /* 0x002fc80000410000 */
[----:B------:R-:W-:-:S03]  /*1a80*/  FMUL.RZ R21, R4, 0.15915493667125701904 ;  /* 0x3e22f98304157820 */ /* 0x000fc6000040c000 */
[----:B------:R-:W1:Y:S01]  /*1a90*/  MUFU.SIN R12, R8 ;  /* 0x00000008000c7308 */ /* 0x000e620000000400 */
        /* <DEDUP_REMOVED lines=13> */
[----:B------:R-:W2:Y:S01]  /*1b70*/  MUFU.SIN R19, R21 ;  /* 0x0000001500137308 */ /* 0x000ea20000000400 */
[----:B0-----:R-:W-:-:S02]  /*1b80*/  FMUL.FTZ R9, R6, R8 ;  /* 0x0000000806097220 */ /* 0x001fc40000410000 */
[-C--:B-1----:R-:W-:Y:S02]  /*1b90*/  FMUL.FTZ R8, R12, R13.reuse ;  /* 0x0000000d0c087220 */ /* 0x082fe40000410000 */
        /* <DEDUP_REMOVED lines=21> */
[----:B--2---:R-:W-:Y:S01]  /*1cf0*/  FMUL.FTZ R12, R38, R19 ;  /* 0x00000013260c7220 */ /* 0x004fe20000410000 */
        /* <DEDUP_REMOVED lines=11> */
.L_x_653:
[----:B------:R-:W-:Y:S05]  /*1db0*/  BSYNC B2 ;  /* 0x0000000000027941 */ /* 0x000fea0003800000 */
.L_x_652:
        /* <DEDUP_REMOVED lines=16> */
.L_x_651:
[----:B------:R-:W-:Y:S05]  /*1ec0*/  BSYNC B1 ;  /* 0x0000000000017941 */ /* 0x000fea0003800000 */
.L_x_649:
        /* <DEDUP_REMOVED lines=16> */
.L_x_648:
[----:B------:R-:W-:Y:S05]  /*1fd0*/  BSYNC B0 ;  /* 0x0000000000007941 */ /* 0x000fea0003800000 */
.L_x_647:
[----:B------:R-:W-:Y:S06]  /*1fe0*/  BAR.SYNC.DEFER_BLOCKING 0x0 ;  /* 0x0000000000007b1d */ /* 0x000fec0000010000 */
[----:B------:R-:W-:Y:S01]  /*1ff0*/  BSSY B0, `(.L_x_654) ;  /* 0x0000005000007945 */ /* 0x000fe20003800000 */
[----:B------:R-:W-:Y:S05]  /*2000*/  @!P6 BRA `(.L_x_655) ;  /* 0x000000300000e947 */ /* 0x000fea0003800000 */
[----:B------:R-:W-:Y:S01]  /*2010*/  ISETP.NE.AND P0, PT, RZ, c[0x0][0x1ec], PT ;  /* 0x00007b00ff007a0c */ /* 0x000fe20003f05270 */
[----:B-1----:R1:W3:-:S12]  /*2020*/  LDS.128 R32, [R0] ;  /* 0x0000000000207984 */ /* 0x0022d80000000c00 */
[----:B------:R1:W4:Y:S02]  /*2030*/  @!P0 LDS.128 R24, [R3] ;  /* 0x0000000003188984 */ /* 0x0003240000000c00 */
.L_x_655:
[----:B------:R-:W-:Y:S05]  /*2040*/  BSYNC B0 ;  /* 0x0000000000007941 */ /* 0x000fea0003800000 */
.L_x_654:
[----:B------:R-:W-:Y:S06]  /*2050*/  BAR.SYNC.DEFER_BLOCKING 0x0 ;  /* 0x0000000000007b1d */ /* 0x000fec0000010000 */
[----:B------:R-:W-:Y:S05]  /*2060*/  BRA `(.L_x_644) ;  /* 0x00000aa000007947 */ /* 0x000fea0003800000 */
.L_x_643:
[----:B------:R-:W-:Y:S01]  /*2070*/  ISETP.NE.AND P0, PT, RZ, c[0x0][0x1ec], PT ;  /* 0x00007b00ff007a0c */ /* 0x000fe20003f05270 */
[----:B------:R-:W-:Y:S01]  /*2080*/  BSSY B0, `(.L_x_644) ;  /* 0x00000a8000007945 */ /* 0x000fe20003800000 */
[----:B-1----:R-:W-:-:S11]  /*2090*/  IADD3 R0, -R44, c[0x0][0x1ec], RZ ;  /* 0x00007b002c007a10 */ /* 0x002fd60007ffe1ff */
[----:B------:R-:W-:Y:S05]  /*20a0*/  @!P0 BRA `(.L_x_656) ;  /* 0x0000045000008947 */ /* 0x000fea0003800000 */
[----:B------:R-:W-:-:S13]  /*20b0*/  ISETP.GE.AND P0, PT, R19, c[0x0][0x1e0], PT ;  /* 0x0000780013007a0c */ /* 0x000fda0003f06270 */
[----:B------:R-:W-:Y:S05]  /*20c0*/  @P0 BRA `(.L_x_657) ;  /* 0x00000a3000000947 */ /* 0x000fea0003800000 */
[----:B------:R-:W1:Y:S01]  /*20d0*/  I2F R7, c[0x0][0x1e0] ;  /* 0x0000780000077b06 */ /* 0x000e620000201400 */
[C---:B------:R-:W-:Y:S01]  /*20e0*/  IADD3 R4, R19.reuse, 0x2, RZ ;  /* 0x0000000213047810 */ /* 0x040fe20007ffe0ff */
[--C-:B------:R-:W-:Y:S01]  /*20f0*/  HADD2.F32 R16, -RZ, R33.reuse.H1_H1 ;  /* 0x30000021ff107230 */ /* 0x100fe20000004100 */
[C---:B------:R-:W-:Y:S01]  /*2100*/  IADD3 R6, R19.reuse, 0x4, RZ ;  /* 0x0000000413067810 */ /* 0x040fe20007ffe0ff */
[----:B------:R-:W-:Y:S01]  /*2110*/  HADD2.F32 R33, -RZ, R33.H0_H0 ;  /* 0x20000021ff217230 */ /* 0x000fe20000004100 */
[----:B------:R-:W-:Y:S01]  /*2120*/  IADD3 R8, R19, 0x6, RZ ;  /* 0x0000000613087810 */ /* 0x000fe20007ffe0ff */
[--C-:B------:R-:W-:Y:S02]  /*2130*/  HADD2.F32 R17, -RZ, R35.reuse.H1_H1 ;  /* 0x30000023ff117230 */ /* 0x100fe40000004100 */
[----:B------:R-:W-:Y:S01]  /*2140*/  I2F R3, R19 ;  /* 0x0000001300037306 */ /* 0x000fe20000201400 */
[----:B------:R-:W-:-:S07]  /*2150*/  HADD2.F32 R35, -RZ, R35.H0_H0 ;  /* 0x20000023ff237230 */ /* 0x000fce0000004100 */
[----:B-1----:R-:W1:Y:S08]  /*2160*/  MUFU.RCP R9, R7 ;  /* 0x0000000700097308 */ /* 0x002e700000001000 */
[----:B------:R-:W3:Y:S08]  /*2170*/  I2F R4, R4 ;  /* 0x0000000400047306 */ /* 0x000ef00000201400 */
[----:B------:R-:W4:Y:S01]  /*2180*/  I2F R6, R6 ;  /* 0x0000000600067306 */ /* 0x000f220000201400 */
[----:B-1----:R-:W-:-:S04]  /*2190*/  FMUL.FTZ R3, R3, R9 ;  /* 0x0000000903037220 */ /* 0x002fc80000410000 */
[----:B------:R-:W-:-:S03]  /*21a0*/  FMUL.FTZ R3, R3, 13.28771209716796875 ;  /* 0x41549a7803037820 */ /* 0x000fc60000410000 */
[----:B------:R-:W1:Y:S01]  /*21b0*/  I2F R8, R8 ;  /* 0x0000000800087306 */ /* 0x000e620000201400 */
[----:B---3--:R-:W-:-:S04]  /*21c0*/  FMUL.FTZ R5, R4, R9 ;  /* 0x0000000904057220 */ /* 0x008fc80000410000 */
[----:B------:R-:W-:Y:S02]  /*21d0*/  FMUL.FTZ R5, R5, 13.28771209716796875 ;  /* 0x41549a7805057820 */ /* 0x000fe40000410000 */
[-C--:B----4-:R-:W-:Y:S01]  /*21e0*/  FMUL.FTZ R7, R6, R9.reuse ;  /* 0x0000000906077220 */ /* 0x090fe20000410000 */
[----:B------:R-:W-:Y:S03]  /*21f0*/  I2F R0, R0 ;  /* 0x0000000000007306 */ /* 0x000fe60000201400 */
[----:B------:R-:W-:Y:S02]  /*2200*/  FMUL.FTZ R7, R7, 13.28771209716796875 ;  /* 0x41549a7807077820 */ /* 0x000fe40000410000 */
[----:B-1----:R-:W-:-:S03]  /*2210*/  FMUL.FTZ R4, R8, R9 ;  /* 0x0000000908047220 */ /* 0x002fc60000410000 */
[----:B------:R-:W1:Y:S01]  /*2220*/  MUFU.EX2 R3, -R3 ;  /* 0x8000000300037308 */ /* 0x000e620000000800 */
[----:B------:R-:W-:-:S07]  /*2230*/  FMUL.FTZ R8, R4, 13.28771209716796875 ;  /* 0x41549a7804087820 */ /* 0x000fce0000410000 */
[----:B------:R-:W3:Y:S08]  /*2240*/  MUFU.EX2 R5, -R5 ;  /* 0x8000000500057308 */ /* 0x000ef00000000800 */
[----:B------:R-:W4:Y:S01]  /*2250*/  MUFU.EX2 R7, -R7 ;  /* 0x8000000700077308 */ /* 0x000f220000000800 */
[----:B-1----:R-:W-:-:S04]  /*2260*/  FMUL.FTZ R4, R0, R3 ;  /* 0x0000000300047220 */ /* 0x002fc80000410000 */
[----:B0-----:R-:W-:-:S03]  /*2270*/  FMUL.RZ R12, R4, 0.15915493667125701904 ;  /* 0x3e22f983040c7820 */ /* 0x001fc6000040c000 */
[----:B------:R0:W1:Y:S01]  /*2280*/  MUFU.EX2 R9, -R8 ;  /* 0x8000000800097308 */ /* 0x0000620000000800 */
[----:B---3--:R-:W-:-:S04]  /*2290*/  FMUL.FTZ R6, R0, R5 ;  /* 0x0000000500067220 */ /* 0x008fc80000410000 */
[----:B------:R-:W-:Y:S02]  /*22a0*/  FMUL.RZ R14, R6, 0.15915493667125701904 ;  /* 0x3e22f983060e7820 */ /* 0x000fe4000040c000 */
[C---:B----4-:R-:W-:Y:S01]  /*22b0*/  FMUL.FTZ R5, R0.reuse, R7 ;  /* 0x0000000700057220 */ /* 0x050fe20000410000 */
[----:B------:R-:W-:Y:S01]  /*22c0*/  MUFU.COS R3, R12 ;  /* 0x0000000c00037308 */ /* 0x000fe20000000000 */
[--C-:B0-----:R-:W-:Y:S02]  /*22d0*/  HADD2.F32 R8, -RZ, R32.reuse.H1_H1 ;  /* 0x30000020ff087230 */ /* 0x101fe40000004100 */
[----:B------:R-:W-:Y:S01]  /*22e0*/  FMUL.RZ R5, R5, 0.15915493667125701904 ;  /* 0x3e22f98305057820 */ /* 0x000fe2000040c000 */
[----:B------:R-:W-:Y:S01]  /*22f0*/  HADD2.F32 R32, -RZ, R32.H0_H0 ;  /* 0x20000020ff207230 */ /* 0x000fe20000004100 */
[----:B-1----:R-:W-:-:S03]  /*2300*/  FMUL.FTZ R0, R0, R9 ;  /* 0x0000000900007220 */ /* 0x002fc60000410000 */
[----:B------:R-:W0:Y:S01]  /*2310*/  MUFU.SIN R4, R12 ;  /* 0x0000000c00047308 */ /* 0x000e220000000400 */
[----:B------:R-:W-:-:S07]  /*2320*/  FMUL.RZ R15, R0, 0.15915493667125701904 ;  /* 0x3e22f983000f7820 */ /* 0x000fce000040c000 */
[----:B------:R-:W-:Y:S08]  /*2330*/  MUFU.COS R6, R14 ;  /* 0x0000000e00067308 */ /* 0x000ff00000000000 */
[----:B------:R1:W3:Y:S01]  /*2340*/  MUFU.SIN R7, R14 ;  /* 0x0000000e00077308 */ /* 0x0002e20000000400 */
[----:B0-----:R-:W-:-:S04]  /*2350*/  FMUL.FTZ R0, R4, R8 ;  /* 0x0000000804007220 */ /* 0x001fc80000410000 */
[----:B------:R-:W-:-:S03]  /*2360*/  FFMA.FTZ R0, R3, R32, -R0 ;  /* 0x0000002003007223 */ /* 0x000fc60000010800 */
[----:B------:R-:W-:Y:S01]  /*2370*/  MUFU.COS R10, R5 ;  /* 0x00000005000a7308 */ /* 0x000fe20000000000 */
[--C-:B-1----:R-:W-:Y:S02]  /*2380*/  HADD2.F32 R14, -RZ, R34.reuse.H1_H1 ;  /* 0x30000022ff0e7230 */ /* 0x102fe40000004100 */
[----:B------:R-:W-:-:S05]  /*2390*/  HADD2.F32 R34, -RZ, R34.H0_H0 ;  /* 0x20000022ff227230 */ /* 0x000fca0000004100 */
[----:B------:R0:W1:Y:S01]  /*23a0*/  MUFU.SIN R11, R5 ;  /* 0x00000005000b7308 */ /* 0x0000620000000400 */
        /* <DEDUP_REMOVED lines=21> */
.L_x_656:
        /* <DEDUP_REMOVED lines=9> */
[----:B------:R3:W-:Y:S01]  /*2590*/  I2F R4, R19 ;  /* 0x0000001300047306 */ /* 0x0007e20000201400 */
[----:B------:R-:W-:Y:S02]  /*25a0*/  HADD2.F32 R34, -RZ, R34.H0_H0 ;  /* 0x20000022ff227230 */ /* 0x000fe40000004100 */
[----:B------:R-:W-:-:S02]  /*25b0*/  HADD2.F32 R23, -RZ, R35.H1_H1 ;  /* 0x30000023ff177230 */ /* 0x000fc40000004100 */
[----:B------:R-:W-:Y:S02]  /*25c0*/  HADD2.F32 R36, -RZ, R27.H1_H1 ;  /* 0x3000001bff247230 */ /* 0x000fe40000004100 */
[----:B------:R-:W-:Y:S01]  /*25d0*/  HADD2.F32 R35, -RZ, R35.H0_H0 ;  /* 0x20000023ff237230 */ /* 0x000fe20000004100 */
[----:B-1----:R-:W1:Y:S01]  /*25e0*/  MUFU.RCP R3, R3 ;  /* 0x0000000300037308 */ /* 0x002e620000001000 */
[--C-:B---3--:R-:W-:Y:S02]  /*25f0*/  HADD2.F32 R19, -RZ, R26.reuse.H1_H1 ;  /* 0x3000001aff137230 */ /* 0x108fe40000004100 */
[----:B------:R-:W-:Y:S02]  /*2600*/  HADD2.F32 R26, -RZ, R26.H0_H0 ;  /* 0x2000001aff1a7230 */ /* 0x000fe40000004100 */
[----:B------:R-:W-:-:S03]  /*2610*/  HADD2.F32 R27, -RZ, R27.H0_H0 ;  /* 0x2000001bff1b7230 */ /* 0x000fc60000004100 */
[----:B------:R-:W3:Y:S08]  /*2620*/  I2F R6, R6 ;  /* 0x0000000600067306 */ /* 0x000ef00000201400 */
[----:B------:R-:W4:Y:S01]  /*2630*/  I2F R10, R10 ;  /* 0x0000000a000a7306 */ /* 0x000f220000201400 */
[----:B-1----:R-:W-:-:S04]  /*2640*/  FMUL.FTZ R4, R4, R3 ;  /* 0x0000000304047220 */ /* 0x002fc80000410000 */
[----:B------:R-:W-:-:S03]  /*2650*/  FMUL.FTZ R4, R4, 13.28771209716796875 ;  /* 0x41549a7804047820 */ /* 0x000fc60000410000 */
[----:B0-----:R-:W0:Y:S01]  /*2660*/  I2F R12, R11 ;  /* 0x0000000b000c7306 */ /* 0x001e220000201400 */
[----:B---3--:R-:W-:-:S04]  /*2670*/  FMUL.FTZ R7, R6, R3 ;  /* 0x0000000306077220 */ /* 0x008fc80000410000 */
[----:B------:R-:W-:-:S03]  /*2680*/  FMUL.FTZ R8, R7, 13.28771209716796875 ;  /* 0x41549a7807087820 */ /* 0x000fc60000410000 */
[----:B------:R-:W-:Y:S01]  /*2690*/  I2F R0, R0 ;  /* 0x0000000000007306 */ /* 0x000fe20000201400 */
[----:B----4-:R-:W-:-:S04]  /*26a0*/  FMUL.FTZ R7, R10, R3 ;  /* 0x000000030a077220 */ /* 0x010fc80000410000 */
[----:B------:R-:W-:-:S03]  /*26b0*/  FMUL.FTZ R6, R7, 13.28771209716796875 ;  /* 0x41549a7807067820 */ /* 0x000fc60000410000 */
[----:B------:R-:W1:Y:S01]  /*26c0*/  MUFU.EX2 R5, -R4 ;  /* 0x8000000400057308 */ /* 0x000e620000000800 */
[----:B0-----:R-:W-:-:S04]  /*26d0*/  FMUL.FTZ R12, R12, R3 ;  /* 0x000000030c0c7220 */ /* 0x001fc80000410000 */
[----:B------:R-:W-:-:S03]  /*26e0*/  FMUL.FTZ R12, R12, 13.28771209716796875 ;  /* 0x41549a780c0c7820 */ /* 0x000fc60000410000 */
[----:B------:R-:W0:Y:S08]  /*26f0*/  MUFU.EX2 R9, -R8 ;  /* 0x8000000800097308 */ /* 0x000e300000000800 */
[----:B------:R3:W4:Y:S01]  /*2700*/  MUFU.EX2 R3, -R6 ;  /* 0x8000000600037308 */ /* 0x0007220000000800 */
[----:B-1----:R-:W-:-:S04]  /*2710*/  FMUL.FTZ R5, R0, R5 ;  /* 0x0000000500057220 */ /* 0x002fc80000410000 */
        /* <DEDUP_REMOVED lines=11> */
[--C-:B-1----:R-:W-:Y:S02]  /*27d0*/  HADD2.F32 R12, -RZ, R33.reuse.H1_H1 ;  /* 0x30000021ff0c7230 */ /* 0x102fe40000004100 */
[----:B------:R0:W1:Y:S01]  /*27e0*/  MUFU.COS R7, R5 ;  /* 0x0000000500077308 */ /* 0x0000620000000000 */
[----:B-----5:R-:W-:Y:S01]  /*27f0*/  FMUL.FTZ R11, R0, R11 ;  /* 0x0000000b000b7220 */ /* 0x020fe20000410000 */
[----:B------:R-:W-:-:S03]  /*2800*/  HADD2.F32 R33, -RZ, R33.H0_H0 ;  /* 0x20000021ff217230 */ /* 0x000fc60000004100 */
[----:B------:R-:W-:-:S03]  /*2810*/  FMUL.RZ R20, R11, 0.15915493667125701904 ;  /* 0x3e22f9830b147820 */ /* 0x000fc6000040c000 */
[----:B------:R-:W3:Y:S01]  /*2820*/  MUFU.SIN R8, R9 ;  /* 0x0000000900087308 */ /* 0x000ee20000000400 */
[C---:B0-----:R-:W-:Y:S02]  /*2830*/  FMUL.FTZ R5, R4.reuse, R3 ;  /* 0x0000000304057220 */ /* 0x041fe40000410000 */
[----:B------:R-:W-:-:S05]  /*2840*/  FMUL.FTZ R0, R4, R6 ;  /* 0x0000000604007220 */ /* 0x000fca0000410000 */
[----:B------:R0:W4:Y:S01]  /*2850*/  MUFU.COS R13, R9 ;  /* 0x00000009000d7308 */ /* 0x0001220000000000 */
[----:B-1----:R-:W-:-:S07]  /*2860*/  FFMA.FTZ R0, R7, R24, -R0 ;  /* 0x0000001807007223 */ /* 0x002fce0000010800 */
[----:B------:R-:W1:Y:S01]  /*2870*/  MUFU.SIN R16, R10 ;  /* 0x0000000a00107308 */ /* 0x000e620000000400 */
        /* <DEDUP_REMOVED lines=18> */
[-C--:B-1----:R-:W-:Y:S01]  /*29a0*/  FMUL.FTZ R8, R16, R17.reuse ;  /* 0x0000001110087220 */ /* 0x082fe20000410000 */
        /* <DEDUP_REMOVED lines=21> */
.L_x_657:
[----:B------:R-:W-:Y:S05]  /*2b00*/  BSYNC B0 ;  /* 0x0000000000007941 */ /* 0x000fea0003800000 */
.L_x_644:
[----:B------:R-:W-:Y:S01]  /*2b10*/  ISETP.GT.AND P0, PT, R40, 0x1f, PT ;  /* 0x0000001f2800780c */ /* 0x000fe20003f04270 */
[----:B------:R-:W-:Y:S01]  /*2b20*/  BSSY B0, `(.L_x_658) ;  /* 0x000001f000007945 */ /* 0x000fe20003800000 */
[----:B-1----:R-:W-:-:S11]  /*2b30*/  IMAD.MOV.U32 R0, RZ, RZ, RZ ;  /* 0x000000ffff007224 */ /* 0x002fd600078e00ff */
[----:B------:R-:W-:Y:S05]  /*2b40*/  @P0 BRA `(.L_x_659) ;  /* 0x000001c000000947 */ /* 0x000fea0003800000 */
[----:B------:R-:W-:Y:S01]  /*2b50*/  ISETP.NE.AND P1, PT, RZ, c[0x0][0x1ec], PT ;  /* 0x00007b00ff007a0c */ /* 0x000fe20003f25270 */
[----:B0--34-:R-:W-:Y:S01]  /*2b60*/  HMUL2 R12, R33, R25 ;  /* 0x00000019210c7232 */ /* 0x019fe20000000000 */
        /* <DEDUP_REMOVED lines=16> */
.L_x_803:
[----:B---3--:R-:W-:Y:S01]  /*2c70*/  FADD.FTZ R9, R6, R0 ;  /* 0x0000000006097221 */ /* 0x008fe20000010000 */
[----:B------:R-:W-:Y:S05]  /*2c80*/  BRA.DIV ~URZ, `(.L_x_661) ;  /* 0x0000a9d27f007947 */ /* 0x000fea000b800000 */
[----:B------:R-:W3:Y:S02]  /*2c90*/  SHFL.BFLY PT, R0, R9, 0x8, 0x1f ;  /* 0x0d001f0009007f89 */ /* 0x000ee400000e0000 */
[----:B---3--:R-:W-:-:S05]  /*2ca0*/  FADD.FTZ R0, R9, R0 ;  /* 0x0000000009007221 */ /* 0x008fca0000010000 */
[----:B------:R-:W3:Y:S02]  /*2cb0*/  SHFL.BFLY PT, R3, R0, 0x4, 0x1f ;  /* 0x0c801f0000037f89 */ /* 0x000ee400000e0000 */
[----:B---3--:R-:W-:-:S05]  /*2cc0*/  FADD.FTZ R3, R0, R3 ;  /* 0x0000000300037221 */ /* 0x008fca0000010000 */
[----:B0-----:R-:W0:Y:S02]  /*2cd0*/  SHFL.BFLY PT, R4, R3, 0x2, 0x1f ;  /* 0x0c401f0003047f89 */ /* 0x001e2400000e0000 */
[----:B01----:R-:W-:-:S05]  /*2ce0*/  FADD.FTZ R6, R3, R4 ;  /* 0x0000000403067221 */ /* 0x003fca0000010000 */
[----:B------:R0:W1:Y:S02]  /*2cf0*/  SHFL.BFLY PT, R5, R6, 0x1, 0x1f ;  /* 0x0c201f0006057f89 */ /* 0x00006400000e0000 */
.L_x_804:
[----:B-1----:R-:W-:Y:S02]  /*2d00*/  FADD.FTZ R0, R5, R6 ;  /* 0x0000000605007221 */ /* 0x002fe40000010000 */
.L_x_659:
[----:B------:R-:W-:Y:S05]  /*2d10*/  BSYNC B0 ;  /* 0x0000000000007941 */ /* 0x000fea0003800000 */
.L_x_658:
[----:B--2---:R-:W2:Y:S04]  /*2d20*/  LDL R3, [R1+0x10] ;  /* 0x0000100001037983 */ /* 0x004ea80000100800 */
[----:B------:R-:W1:Y:S04]  /*2d30*/  S2R R9, SR_TID.X ;  /* 0x0000000000097919 */ /* 0x000e680000002100 */
[----:B------:R0:W5:Y:S04]  /*2d40*/  LDL R10, [R1+0x26c] ;  /* 0x00026c00010a7983 */ /* 0x0001680000100800 */
[----:B------:R-:W4:Y:S01]  /*2d50*/  S2R R8, SR_CTAID.X ;  /* 0x0000000000087919 */ /* 0x000f220000002500 */
[----:B-1----:R-:W-:-:S02]  /*2d60*/  ISETP.NE.AND P0, PT, R9, RZ, PT ;  /* 0x000000ff0900720c */ /* 0x002fc40003f05270 */
[----:B0-2---:R-:W-:Y:S01]  /*2d70*/  IADD3 R7, R3, -c[0x0][0x1d4], RZ ;  /* 0x8000750003077a10 */ /* 0x005fe20007ffe0ff */
[----:B------:R-:W-:-:S03]  /*2d80*/  IMAD.MOV.U32 R3, RZ, RZ, -0x800001 ;  /* 0xff7fffffff037424 */ /* 0x000fc600078e00ff */
[----:B------:R-:W-:Y:S02]  /*2d90*/  IMNMX R7, RZ, R7, !PT ;  /* 0x00000007ff077217 */ /* 0x000fe40007800200 */
[----:B------:R0:W-:Y:S05]  /*2da0*/  STL [R1+0x18], R3 ;  /* 0x0000180301007387 */ /* 0x0001ea0000100800 */
[----:B------:R-:W-:Y:S05]  /*2db0*/  @P0 BRA `(.L_x_662) ;  /* 0x0000013000000947 */ /* 0x000fea0003800000 */
[----:B----4-:R-:W-:Y:S01]  /*2dc0*/  FMUL.FTZ R0, R0, c[0x0][0x1f0] ;  /* 0x00007c0000007a20 */ /* 0x010fe20000410000 */
[----:B------:R-:W-:Y:S01]  /*2dd0*/  ISETP.NE.U32.AND P0, PT, RZ, c[0x0][0x218], PT ;  /* 0x00008600ff007a0c */ /* 0x000fe20003f05070 */
[----:B-----5:R-:W-:-:S03]  /*2de0*/  IMAD.IADD R6, R10, 0x1, -R7 ;  /* 0x000000010a067824 */ /* 0x020fc600078e0a07 */
[----:B------:R1:W-:Y:S01]  /*2df0*/  STL [R1+0x18], R0 ;  /* 0x0000180001007387 */ /* 0x0003e20000100800 */
[----:B------:R-:W-:-:S13]  /*2e00*/  ISETP.NE.AND.EX P0, PT, RZ, c[0x0][0x21c], PT, P0 ;  /* 0x00008700ff007a0c */ /* 0x000fda0003f05300 */
[----:B------:R-:W-:Y:S05]  /*2e10*/  @!P0 BRA `(.L_x_663) ;  /* 0x000000b000008947 */ /* 0x000fea0003800000 */
[----:B01----:R-:W2:Y:S01]  /*2e20*/  LDL R3, [R1+0x260] ;  /* 0x0002600001037983 */ /* 0x003ea20000100800 */
[----:B------:R-:W-:Y:S02]  /*2e30*/  IMAD.MOV.U32 R11, RZ, RZ, R0 ;  /* 0x000000ffff0b7224 */ /* 0x000fe400078e0000 */
[----:B------:R-:W-:Y:S02]  /*2e40*/  IMAD.MOV.U32 R4, RZ, RZ, 0x2 ;  /* 0x00000002ff047424 */ /* 0x000fe400078e00ff */
[----:B--2---:R-:W-:-:S04]  /*2e50*/  IMAD.IADD R0, R10, 0x1, -R3 ;  /* 0x000000010a007824 */ /* 0x004fc800078e0a03 */
[----:B------:R-:W-:-:S04]  /*2e60*/  IMAD R3, R8, c[0x0][0x220], R0 ;  /* 0x0000880008037a24 */ /* 0x000fc800078e0200 */
[----:B------:R-:W-:-:S04]  /*2e70*/  IMAD R3, R3, c[0x0][0x220], R0 ;  /* 0x0000880003037a24 */ /* 0x000fc800078e0200 */
[----:B------:R-:W-:-:S06]  /*2e80*/  IMAD.WIDE R4, R3, R4, c[0x0][0x218] ;  /* 0x0000860003047625 */ /* 0x000fcc00078e0204 */
[----:B------:R-:W2:Y:S02]  /*2e90*/  LDG.E.U16 R4, [R4.64] ;  /* 0x0000002404047981 */ /* 0x000ea4000c1e1500 */
[----:B--2---:R-:W-:-:S05]  /*2ea0*/  HADD2.F32 R0, -RZ, R4.H0_H0 ;  /* 0x20000004ff007230 */ /* 0x004fca0000004100 */
[----:B------:R-:W-:-:S05]  /*2eb0*/  FADD.FTZ R11, R11, R0 ;  /* 0x000000000b0b7221 */ /* 0x000fca0000010000 */
[----:B------:R0:W-:Y:S02]  /*2ec0*/  STL [R1+0x18], R11 ;  /* 0x0000180b01007387 */ /* 0x0001e40000100800 */
.L_x_663:
[----:B-1----:R-:W2:Y:S04]  /*2ed0*/  LDL R0, [R1+0x18] ;  /* 0x0000180001007983 */ /* 0x002ea80000100800 */
[----:B--2---:R1:W-:Y:S02]  /*2ee0*/  STS [R6.X4+0x440], R0 ;  /* 0x0004400006007388 */ /* 0x0043e40000004800 */
.L_x_662:
[----:B----4-:R-:W-:Y:S02]  /*2ef0*/  WARPSYNC 0xffffffff ;  /* 0xffffffff00007948 */ /* 0x010fe40003800000 */
[----:B------:R-:W-:Y:S06]  /*2f00*/  BAR.SYNC.DEFER_BLOCKING 0x0 ;  /* 0x0000000000007b1d */ /* 0x000fec0000010000 */
[----:B------:R-:W-:-:S02]  /*2f10*/  ULDC UR4, c[0x0][0x1ec] ;  /* 0x00007b0000047ab9 */ /* 0x000fc40000000800 */
[----:B------:R-:W-:-:S06]  /*2f20*/  UISETP.NE.AND UP0, UPT, URZ, UR4, UPT ;  /* 0x000000043f00728c */ /* 0x000fcc000bf05270 */
[----:B------:R-:W-:Y:S01]  /*2f30*/  PLOP3.LUT P2, PT, PT, PT, UP0, 0x80, 0x0 ;  /* 0x000000000000781c */ /* 0x000fe20003f4f008 */
[----:B------:R-:W2:Y:S04]  /*2f40*/  LDS.128 R20, [0x40] ;  /* 0x00004000ff147984 */ /* 0x000ea80000000c00 */
[----:B------:R-:W4:Y:S04]  /*2f50*/  LDS.128 R16, [0x50] ;  /* 0x00005000ff107984 */ /* 0x000f280000000c00 */
[----:B------:R-:W0:Y:S04]  /*2f60*/  LDS.128 R12, [0x60] ;  /* 0x00006000ff0c7984 */ /* 0x000e280000000c00 */
[----:B--2---:R-:W-:Y:S04]  /*2f70*/  STL.64 [R1+0x250], R20 ;  /* 0x0002501401007387 */ /* 0x004fe80000100a00 */
[----:B------:R-:W-:Y:S04]  /*2f80*/  STL.64 [R1+0x258], R22 ;  /* 0x0002581601007387 */ /* 0x000fe80000100a00 */
[----:B------:R-:W2:Y:S04]  /*2f90*/  LDS.128 R20, [0x70] ;  /* 0x00007000ff147984 */ /* 0x000ea80000000c00 */
[----:B----4-:R-:W-:Y:S04]  /*2fa0*/  STL.64 [R1+0x240], R16 ;  /* 0x0002401001007387 */ /* 0x010fe80000100a00 */
[----:B------:R-:W-:Y:S04]  /*2fb0*/  STL.64 [R1+0x248], R18 ;  /* 0x0002481201007387 */ /* 0x000fe80000100a00 */
[----:B------:R-:W4:Y:S04]  /*2fc0*/  LDS.128 R16, [0x80] ;  /* 0x00008000ff107984 */ /* 0x000f280000000c00 */
[----:B0-----:R-:W-:Y:S04]  /*2fd0*/  STL.64 [R1+0x230], R12 ;  /* 0x0002300c01007387 */ /* 0x001fe80000100a00 */
[----:B------:R-:W-:Y:S04]  /*2fe0*/  STL.64 [R1+0x238], R14 ;  /* 0x0002380e01007387 */ /* 0x000fe80000100a00 */
        /* <DEDUP_REMOVED lines=64> */
[----:B--2---:R2:W-:Y:S04]  /*33f0*/  STL.64 [R1+0xd0], R20 ;  /* 0x0000d01401007387 */ /* 0x0045e80000100a00 */
[----:B------:R2:W-:Y:S04]  /*3400*/  STL.64 [R1+0xd8], R22 ;  /* 0x0000d81601007387 */ /* 0x0005e80000100a00 */
[----:B----4-:R2:W-:Y:S04]  /*3410*/  STL.64 [R1+0xc0], R16 ;  /* 0x0000c01001007387 */ /* 0x0105e80000100a00 */
[----:B------:R2:W-:Y:S04]  /*3420*/  STL.64 [R1+0xc8], R18 ;  /* 0x0000c81201007387 */ /* 0x0005e80000100a00 */
[----:B0-----:R2:W-:Y:S04]  /*3430*/  STL.64 [R1+0xb0], R12 ;  /* 0x0000b00c01007387 */ /* 0x0015e80000100a00 */
[----:B------:R2:W-:Y:S01]  /*3440*/  STL.64 [R1+0xb8], R14 ;  /* 0x0000b80e01007387 */ /* 0x0005e20000100a00 */
[----:B------:R-:W-:Y:S05]  /*3450*/  @P2 BRA `(.L_x_664) ;  /* 0x000002a000002947 */ /* 0x000fea0003800000 */
[----:B--2---:R-:W0:Y:S04]  /*3460*/  LDS.128 R16, [0x240] ;  /* 0x00024000ff107984 */ /* 0x004e280000000c00 */
[----:B------:R-:W2:Y:S04]  /*3470*/  LDS.128 R12, [0x250] ;  /* 0x00025000ff0c7984 */ /* 0x000ea80000000c00 */
[----:B------:R-:W4:Y:S04]  /*3480*/  LDS.128 R20, [0x260] ;  /* 0x00026000ff147984 */ /* 0x000f280000000c00 */
[----:B------:R-:W-:Y:S04]  /*3490*/  LDS.128 R248, [0x290] ;  /* 0x00029000fff87984 */ /* 0x000fe80000000c00 */
[----:B------:R-:W-:Y:S04]  /*34a0*/  LDS.128 R244, [0x2a0] ;  /* 0x0002a000fff47984 */ /* 0x000fe80000000c00 */
[----:B------:R-:W-:Y:S04]  /*34b0*/  LDS.128 R240, [0x2b0] ;  /* 0x0002b000fff07984 */ /* 0x000fe80000000c00 */
[----:B------:R-:W-:Y:S04]  /*34c0*/  LDS.128 R236, [0x2c0] ;  /* 0x0002c000ffec7984 */ /* 0x000fe80000000c00 */
[----:B------:R-:W-:Y:S04]  /*34d0*/  LDS.128 R232, [0x2d0] ;  /* 0x0002d000ffe87984 */ /* 0x000fe80000000c00 */
[----:B------:R-:W-:Y:S04]  /*34e0*/  LDS.128 R24, [0x300] ;  /* 0x00030000ff187984 */ /* 0x000fe80000000c00 */
[----:B------:R-:W-:Y:S04]  /*34f0*/  LDS.128 R28, [0x310] ;  /* 0x00031000ff1c7984 */ /* 0x000fe80000000c00 */
[----:B0-----:R-:W-:Y:S04]  /*3500*/  STL.64 [R1+0x50], R16 ;  /* 0x0000501001007387 */ /* 0x001fe80000100a00 */
[----:B------:R-:W-:Y:S04]  /*3510*/  STL.64 [R1+0x58], R18 ;  /* 0x0000581201007387 */ /* 0x000fe80000100a00 */
[----:B------:R-:W0:Y:S04]  /*3520*/  LDS.128 R16, [0x270] ;  /* 0x00027000ff107984 */ /* 0x000e280000000c00 */
[----:B--2---:R-:W-:Y:S04]  /*3530*/  STL.64 [R1+0x40], R12 ;  /* 0x0000400c01007387 */ /* 0x004fe80000100a00 */
[----:B------:R-:W-:Y:S04]  /*3540*/  STL.64 [R1+0x48], R14 ;  /* 0x0000480e01007387 */ /* 0x000fe80000100a00 */
[----:B------:R-:W2:Y:S04]  /*3550*/  LDS.128 R12, [0x280] ;  /* 0x00028000ff0c7984 */ /* 0x000ea80000000c00 */
[----:B----4-:R4:W-:Y:S04]  /*3560*/  STL.64 [R1+0x30], R20 ;  /* 0x0000301401007387 */ /* 0x0109e80000100a00 */
[----:B------:R4:W-:Y:S04]  /*3570*/  STL.64 [R1+0x38], R22 ;  /* 0x0000381601007387 */ /* 0x0009e80000100a00 */
[----:B------:R-:W1:Y:S04]  /*3580*/  LDS.128 R20, [0x2f0] ;  /* 0x0002f000ff147984 */ /* 0x000e680000000c00 */
[----:B---3--:R-:W3:Y:S04]  /*3590*/  LDS.128 R32, [0x320] ;  /* 0x00032000ff207984 */ /* 0x008ee80000000c00 */
[----:B------:R-:W1:Y:S04]  /*35a0*/  LDS.128 R36, [0x330] ;  /* 0x00033000ff247984 */ /* 0x000e680000000c00 */
[----:B------:R-:W1:Y:S04]  /*35b0*/  LDS.128 R40, [0x340] ;  /* 0x00034000ff287984 */ /* 0x000e680000000c00 */
[----:B0-----:R4:W-:Y:S04]  /*35c0*/  STL.64 [R1+0x20], R16 ;  /* 0x0000201001007387 */ /* 0x0019e80000100a00 */
        /* <DEDUP_REMOVED lines=17> */
[----:B--2---:R4:W-:Y:S04]  /*36e0*/  STL.64 [R1], R12 ;  /* 0x0000000c01007387 */ /* 0x0049e80000100a00 */
[----:B------:R4:W-:Y:S02]  /*36f0*/  STL.64 [R1+0x8], R14 ;  /* 0x0000080e01007387 */ /* 0x0009e40000100a00 */
.L_x_664:
[----:B-1-3--:R-:W1:Y:S01]  /*3700*/  LDS.128 R108, [0x1f0] ;  /* 0x0001f000ff6c7984 */ /* 0x00ae620000000c00 */
[--C-:B-----5:R-:W-:Y:S01]  /*3710*/  IADD3 R0, R10, 0x1f, -R7.reuse ;  /* 0x0000001f0a007810 */ /* 0x120fe20007ffe807 */
[----:B------:R-:W-:Y:S01]  /*3720*/  IMAD.IADD R6, R9, 0x1, R7 ;  /* 0x0000000109067824 */ /* 0x000fe200078e0207 */
[----:B------:R-:W-:Y:S01]  /*3730*/  BSSY B0, `(.L_x_665) ;  /* 0x0000642000007945 */ /* 0x000fe20003800000 */
[----:B--2-4-:R-:W2:Y:S01]  /*3740*/  LDS.128 R12, [0x200] ;  /* 0x00020000ff0c7984 */ /* 0x014ea20000000c00 */
[----:B------:R-:W-:-:S03]  /*3750*/  SHF.R.S32.HI R3, RZ, 0x1f, R0 ;  /* 0x0000001fff037819 */ /* 0x000fc60000011400 */
[----:B------:R-:W3:Y:S01]  /*3760*/  LDS.128 R112, [0x210] ;  /* 0x00021000ff707984 */ /* 0x000ee20000000c00 */
[----:B------:R-:W-:Y:S01]  /*3770*/  LEA.HI R0, R3, R0, RZ, 0x5 ;  /* 0x0000000003007211 */ /* 0x000fe200078f28ff */
[----:B------:R-:W-:-:S03]  /*3780*/  IMAD R3, R105, c[0x0][0x1d0], R8 ;  /* 0x0000740069037a24 */ /* 0x000fc600078e0208 */
[----:B------:R-:W-:-:S05]  /*3790*/  LOP3.LUT R0, R0, 0xffffffe0, RZ, 0xc0, !PT ;  /* 0xffffffe000007812 */ /* 0x000fca00078ec0ff */
[----:B------:R-:W-:-:S05]  /*37a0*/  IMAD.IADD R4, R0, 0x1, R7 ;  /* 0x0000000100047824 */ /* 0x000fca00078e0207 */
[----:B------:R-:W-:Y:S01]  /*37b0*/  ISETP.GE.AND P0, PT, R6, R4, PT ;  /* 0x000000040600720c */ /* 0x000fe20003f06270 */
[----:B-1----:R-:W-:Y:S04]  /*37c0*/  STL.64 [R1+0xa0], R108 ;  /* 0x0000a06c01007387 */ /* 0x002fe80000100a00 */
[----:B------:R-:W-:Y:S04]  /*37d0*/  STL.64 [R1+0xa8], R110 ;  /* 0x0000a86e01007387 */ /* 0x000fe80000100a00 */
[----:B------:R-:W1:Y:S04]  /*37e0*/  LDS.128 R108, [0x220] ;  /* 0x00022000ff6c7984 */ /* 0x000e680000000c00 */
[----:B--2---:R-:W-:Y:S04]  /*37f0*/  STL.64 [R1+0x90], R12 ;  /* 0x0000900c01007387 */ /* 0x004fe80000100a00 */
[----:B------:R-:W-:Y:S04]  /*3800*/  STL.64 [R1+0x98], R14 ;  /* 0x0000980e01007387 */ /* 0x000fe80000100a00 */
[----:B------:R-:W2:Y:S04]  /*3810*/  LDS.128 R12, [0x230] ;  /* 0x00023000ff0c7984 */ /* 0x000ea80000000c00 */
[----:B---3--:R3:W-:Y:S04]  /*3820*/  STL.64 [R1+0x80], R112 ;  /* 0x0000807001007387 */ /* 0x0087e80000100a00 */
[----:B------:R3:W-:Y:S04]  /*3830*/  STL.64 [R1+0x88], R114 ;  /* 0x0000887201007387 */ /* 0x0007e80000100a00 */
[----:B-1----:R3:W-:Y:S04]  /*3840*/  STL.64 [R1+0x70], R108 ;  /* 0x0000706c01007387 */ /* 0x0027e80000100a00 */
[----:B------:R3:W-:Y:S04]  /*3850*/  STL.64 [R1+0x78], R110 ;  /* 0x0000786e01007387 */ /* 0x0007e80000100a00 */
[----:B--2---:R3:W-:Y:S04]  /*3860*/  STL.64 [R1+0x60], R12 ;  /* 0x0000600c01007387 */ /* 0x0047e80000100a00 */
[----:B------:R3:W-:Y:S04]  /*3870*/  STL.64 [R1+0x68], R14 ;  /* 0x0000680e01007387 */ /* 0x0007e80000100a00 */
[----:B------:R3:W-:Y:S01]  /*3880*/  STL [R1+0x264], R4 ;  /* 0x0002640401007387 */ /* 0x0007e20000100800 */
[----:B------:R-:W-:Y:S05]  /*3890*/  @P0 BRA `(.L_x_666) ;  /* 0x000062b000000947 */ /* 0x000fea0003800000 */
[----:B------:R-:W-:Y:S01]  /*38a0*/  IABS R0, c[0x0][0x1d4] ;  /* 0x0000750000007a13 */ /* 0x000fe20000000000 */
[----:B------:R-:W-:-:S04]  /*38b0*/  IMAD R3, R3, 0xc0, RZ ;  /* 0x000000c003037824 */ /* 0x000fc800078e02ff */
[----:B------:R-:W-:Y:S02]  /*38c0*/  IMAD.MOV.U32 R8, RZ, RZ, R0 ;  /* 0x000000ffff087224 */ /* 0x000fe400078e0000 */
[----:B------:R-:W-:Y:S02]  /*38d0*/  IMAD R3, R3, c[0x0][0x1d4], RZ ;  /* 0x0000750003037a24 */ /* 0x000fe400078e02ff */
[----:B---3--:R-:W1:Y:S08]  /*38e0*/  I2F.RP R4, R8 ;  /* 0x0000000800047306 */ /* 0x008e700000209400 */
[----:B-1----:R-:W1:Y:S02]  /*38f0*/  MUFU.RCP R4, R4 ;  /* 0x0000000400047308 */ /* 0x002e640000001000 */
[----:B-1----:R-:W-:-:S06]  /*3900*/  IADD3 R4, R4, 0xffffffe, RZ ;  /* 0x0ffffffe04047810 */ /* 0x002fcc0007ffe0ff */
[----:B------:R1:W2:Y:S02]  /*3910*/  F2I.FTZ.U32.TRUNC.NTZ R5, R4 ;  /* 0x0000000400057305 */ /* 0x0002a4000021f000 */
[----:B-1----:R-:W-:Y:S02]  /*3920*/  IMAD.MOV.U32 R4, RZ, RZ, RZ ;  /* 0x000000ffff047224 */ /* 0x002fe400078e00ff */
[----:B--2---:R-:W-:-:S04]  /*3930*/  IMAD.MOV R0, RZ, RZ, -R5 ;  /* 0x000000ffff007224 */ /* 0x004fc800078e0a05 */
[----:B------:R-:W-:-:S04]  /*3940*/  IMAD R0, R0, R8, RZ ;  /* 0x0000000800007224 */ /* 0x000fc800078e02ff */
[----:B------:R-:W-:Y:S01]  /*3950*/  IMAD.HI.U32 R4, R5, R0, R4 ;  /* 0x0000000005047227 */ /* 0x000fe200078e0004 */
[----:B------:R-:W-:-:S03]  /*3960*/  SHF.R.S32.HI R5, RZ, 0x1f, R3 ;  /* 0x0000001fff057819 */ /* 0x000fc60000011403 */
[----:B------:R-:W-:Y:S01]  /*3970*/  IMAD R0, R104, c[0x0][0x1d4], RZ ;  /* 0x0000750068007a24 */ /* 0x000fe200078e02ff */
[----:B------:R1:W-:Y:S02]  /*3980*/  STL [R1+0x268], R4 ;  /* 0x0002680401007387 */ /* 0x0003e40000100800 */
[----:B-1----:R-:W-:Y:S02]  /*3990*/  IMAD.MOV.U32 R4, RZ, RZ, R6 ;  /* 0x000000ffff047224 */ /* 0x002fe400078e0006 */
[----:B------:R-:W-:Y:S02]  /*39a0*/  SHF.R.S32.HI R6, RZ, 0x1f, R0 ;  /* 0x0000001fff067819 */ /* 0x000fe40000011400 */
.L_x_733:
[----:B------:R-:W2:Y:S04]  /*39b0*/  LDL R228, [R1+0x268] ;  /* 0x0002680001e47983 */ /* 0x000ea80000100800 */
[----:B------:R-:W1:Y:S01]  /*39c0*/  S2R R6, SR_CTAID.Y ;  /* 0x0000000000067919 */ /* 0x000e620000002600 */
[----:B------:R-:W-:-:S03]  /*39d0*/  ISETP.NE.U32.AND P0, PT, RZ, c[0x0][0x200], PT ;  /* 0x00008000ff007a0c */ /* 0x000fc60003f05070 */
[----:B------:R-:W3:Y:S01]  /*39e0*/  LDL R11, [R1+0x26c] ;  /* 0x00026c00010b7983 */ /* 0x000ee20000100800 */
[----:B------:R-:W-:-:S03]  /*39f0*/  ISETP.NE.AND.EX P0, PT, RZ, c[0x0][0x204], PT, P0 ;  /* 0x00008100ff007a0c */ /* 0x000fc60003f05300 */
[----:B-----5:R4:W5:Y:S10]  /*3a00*/  LDL R229, [R1+0x14] ;  /* 0x0000140001e57983 */ /* 0x0209740000100800 */
[----:B------:R-:W-:Y:S01]  /*3a10*/  @P0 SHF.R.S32.HI R9, RZ, 0x1f, R4 ;  /* 0x0000001fff090819 */ /* 0x000fe20000011404 */
[----:B-1----:R-:W-:-:S05]  /*3a20*/  @P0 IMAD R8, R6, c[0x0][0x1d4], RZ ;  /* 0x0000750006080a24 */ /* 0x002fca00078e02ff */
[--C-:B------:R-:W-:Y:S02]  /*3a30*/  @P0 SHF.R.S32.HI R6, RZ, 0x1f, R8.reuse ;  /* 0x0000001fff060819 */ /* 0x100fe40000011408 */
[----:B------:R-:W-:-:S04]  /*3a40*/  @P0 IADD3 R8, P1, P3, R4, c[0x0][0x200], R8 ;  /* 0x0000800004080a10 */ /* 0x000fc80007b3e008 */
[----:B------:R-:W-:-:S05]  /*3a50*/  @P0 IADD3.X R9, R9, c[0x0][0x204], R6, P1, P3 ;  /* 0x0000810009090a10 */ /* 0x000fca0000fe6406 */
[----:B------:R1:W3:Y:S01]  /*3a60*/  @P0 LDG.E.U8 R6, [R8.64] ;  /* 0x0000002408060981 */ /* 0x0002e2000c1e1100 */
[----:B------:R-:W-:Y:S02]  /*3a70*/  IABS R10, c[0x0][0x1d4] ;  /* 0x00007500000a7a13 */ /* 0x000fe40000000000 */
[----:B------:R-:W-:Y:S02]  /*3a80*/  ISETP.GE.AND P3, PT, R4, RZ, PT ;  /* 0x000000ff0400720c */ /* 0x000fe40003f66270 */
[----:B------:R-:W-:Y:S02]  /*3a90*/  ISETP.NE.AND P4, PT, RZ, c[0x0][0x1d4], PT ;  /* 0x00007500ff007a0c */ /* 0x000fe40003f85270 */
[----:B-1----:R-:W-:Y:S01]  /*3aa0*/  IABS R8, R4 ;  /* 0x0000000400087213 */ /* 0x002fe20000000000 */
[----:B------:R-:W1:Y:S01]  /*3ab0*/  S2R R230, SR_CTAID.X ;  /* 0x0000000000e67919 */ /* 0x000e620000002500 */
[----:B------:R-:W-:Y:S03]  /*3ac0*/  BSSY B1, `(.L_x_667) ;  /* 0x000003a000017945 */ /* 0x000fe60003800000 */
[----:B--2---:R-:W-:Y:S01]  /*3ad0*/  IMAD.HI.U32 R9, R228, R8, RZ ;  /* 0x00000008e4097227 */ /* 0x004fe200078e00ff */
[----:B------:R-:W-:-:S03]  /*3ae0*/  IABS R228, c[0x0][0x1d4] ;  /* 0x0000750000e47a13 */ /* 0x000fc60000000000 */
[----:B------:R-:W-:-:S04]  /*3af0*/  IMAD.MOV R9, RZ, RZ, -R9 ;  /* 0x000000ffff097224 */ /* 0x000fc800078e0a09 */
[----:B------:R-:W-:-:S05]  /*3b00*/  IMAD R8, R10, R9, R8 ;  /* 0x000000090a087224 */ /* 0x000fca00078e0208 */
[----:B------:R-:W-:-:S13]  /*3b10*/  ISETP.GT.U32.AND P1, PT, R228, R8, PT ;  /* 0x00000008e400720c */ /* 0x000fda0003f24070 */
[----:B------:R-:W-:-:S05]  /*3b20*/  @!P1 IMAD.IADD R8, R8, 0x1, -R10 ;  /* 0x0000000108089824 */ /* 0x000fca00078e0a0a */
[----:B------:R-:W-:-:S13]  /*3b30*/  ISETP.GT.U32.AND P1, PT, R228, R8, PT ;  /* 0x00000008e400720c */ /* 0x000fda0003f24070 */
[----:B------:R-:W-:Y:S01]  /*3b40*/  @!P1 IMAD.IADD R8, R8, 0x1, -R10 ;  /* 0x0000000108089824 */ /* 0x000fe200078e0a0a */
[----:B---3--:R-:W-:Y:S02]  /*3b50*/  ISETP.GE.AND P1, PT, R4, R11, PT ;  /* 0x0000000b0400720c */ /* 0x008fe40003f26270 */
[----:B------:R-:W-:Y:S01]  /*3b60*/  ISETP.NE.AND P0, PT, R6, RZ, P0 ;  /* 0x000000ff0600720c */ /* 0x000fe20000705270 */
[----:B------:R-:W-:-:S04]  /*3b70*/  IMAD.MOV.U32 R6, RZ, RZ, R8 ;  /* 0x000000ffff067224 */ /* 0x000fc800078e0008 */
[----:B------:R-:W-:Y:S01]  /*3b80*/  @!P3 IMAD.MOV R6, RZ, RZ, -R6 ;  /* 0x000000ffff06b224 */ /* 0x000fe200078e0a06 */
[----:B------:R-:W-:-:S05]  /*3b90*/  @!P4 LOP3.LUT R6, RZ, c[0x0][0x1d4], RZ, 0x33, !PT ;  /* 0x00007500ff06ca12 */ /* 0x000fca00078e33ff */
[----:B------:R-:W-:Y:S05]  /*3ba0*/  @P1 BRA `(.L_x_668) ;  /* 0x000002b000001947 */ /* 0x000fea0003800000 */
[----:B-1--4-:R-:W-:Y:S01]  /*3bb0*/  IMAD.MOV.U32 R11, RZ, RZ, c[0x0][0x1d4] ;  /* 0x00007500ff0b7624 */ /* 0x012fe200078e00ff */
[----:B------:R-:W-:Y:S01]  /*3bc0*/  CS2R R106, SRZ ;  /* 0x00000000006a7805 */ /* 0x000fe2000001ff00 */
[----:B------:R-:W-:Y:S01]  /*3bd0*/  IMAD.SHL.U32 R228, R6, 0x8, RZ ;  /* 0x0000000806e47824 */ /* 0x000fe200078e00ff */
[----:B------:R-:W-:Y:S01]  /*3be0*/  CS2R R104, SRZ ;  /* 0x0000000000687805 */ /* 0x000fe2000001ff00 */
[----:B------:R-:W-:-:S05]  /*3bf0*/  IMAD R11, R11, 0xc0, RZ ;  /* 0x000000c00b0b7824 */ /* 0x000fca00078e02ff */
[----:B------:R-:W-:-:S13]  /*3c00*/  ISETP.GE.AND P3, PT, R228, R11, PT ;  /* 0x0000000be400720c */ /* 0x000fda0003f66270 */
        /* <DEDUP_REMOVED lines=9> */
[----:B-1----:R1:W-:Y:S04]  /*3ca0*/  STL [R1+0x27c], R4 ;  /* 0x00027c0401007387 */ /* 0x0023e80000100800 */
[----:B-1----:R-:W2:Y:S04]  /*3cb0*/  LDL R4, [R1+0x50] ;  /* 0x0000500001047983 */ /* 0x002ea80000100800 */
[----:B------:R1:W-:Y:S01]  /*3cc0*/  STL [R1+0x278], R3 ;  /* 0x0002780301007387 */ /* 0x0003e20000100800 */
[----:B------:R-:W-:-:S03]  /*3cd0*/  ISETP.NE.AND P5, PT, R2, RZ, PT ;  /* 0x000000ff0200720c */ /* 0x000fc60003fa5270 */
[----:B------:R-:W3:Y:S04]  /*3ce0*/  LDL R231, [R1+0x58] ;  /* 0x0000580001e77983 */ /* 0x000ee80000100800 */
[----:B------:R-:W4:Y:S04]  /*3cf0*/  LDL R252, [R1+0x5c] ;  /* 0x00005c0001fc7983 */ /* 0x000f280000100800 */
[----:B-1----:R-:W3:Y:S02]  /*3d00*/  LDL R3, [R1+0x54] ;  /* 0x0000540001037983 */ /* 0x002ee40000100800 */
[----:B-----5:R-:W-:-:S02]  /*3d10*/  @P5 IMAD R8, R229, c[0x0][0x1d8], R230 ;  /* 0x00007600e5085a24 */ /* 0x020fc400078e02e6 */
[----:B------:R-:W-:Y:S02]  /*3d20*/  @P5 IMAD.MOV.U32 R9, RZ, RZ, 0x2 ;  /* 0x00000002ff095424 */ /* 0x000fe400078e00ff */
[----:B------:R-:W-:-:S04]  /*3d30*/  @P5 IMAD R8, R8, 0xc0, RZ ;  /* 0x000000c008085824 */ /* 0x000fc800078e02ff */
[----:B------:R-:W-:-:S06]  /*3d40*/  @P5 IMAD.WIDE R8, R8, R9, c[0x0][0x230] ;  /* 0x00008c0008085625 */ /* 0x000fcc00078e0209 */
[----:B------:R-:W4:Y:S01]  /*3d50*/  @P5 LDG.E.128 R8, [R8.64] ;  /* 0x0000002408085981 */ /* 0x000f22000c1e1d00 */
[----:B--2---:R-:W-:-:S03]  /*3d60*/  HFMA2.MMA R104, R104, 1, 1, R4 ;  /* 0x3c003c0068687835 */ /* 0x004fc60000000004 */
[----:B------:R1:W5:Y:S01]  /*3d70*/  LDL.LU R4, [R1+0x27c] ;  /* 0x00027c0001047983 */ /* 0x0003620000300800 */
[----:B---3--:R-:W-:-:S03]  /*3d80*/  HADD2 R105, R105, R3 ;  /* 0x0000000369697230 */ /* 0x008fc60000000000 */
[----:B------:R1:W5:Y:S01]  /*3d90*/  LDL.LU R3, [R1+0x278] ;  /* 0x0002780001037983 */ /* 0x0003620000300800 */
[----:B------:R-:W-:Y:S01]  /*3da0*/  HFMA2.MMA R106, R106, 1, 1, R231 ;  /* 0x3c003c006a6a7835 */ /* 0x000fe200000000e7 */
[----:B------:R-:W-:Y:S01]  /*3db0*/  SHF.R.S32.HI R231, RZ, 0x1f, R0 ;  /* 0x0000001fffe77819 */ /* 0x000fe20000011400 */
[----:B----4-:R-:W-:Y:S01]  /*3dc0*/  HADD2 R107, R107, R252 ;  /* 0x000000fc6b6b7230 */ /* 0x010fe20000000000 */
[----:B------:R-:W-:Y:S01]  /*3dd0*/  @P5 HFMA2.MMA R105, R105, R9, -RZ ;  /* 0x0000000969695235 */ /* 0x000fe200001000ff */
[----:B------:R-:W-:-:S06]  /*3de0*/  @!P3 IADD3 R9, P4, R0, R228, RZ ;  /* 0x000000e40009b210 */ /* 0x000fcc0007f9e0ff */
[----:B------:R-:W-:Y:S02]  /*3df0*/  @P5 HMUL2 R106, R106, R10 ;  /* 0x0000000a6a6a5232 */ /* 0x000fe40000000000 */
[----:B------:R-:W-:Y:S01]  /*3e00*/  @P5 HMUL2 R104, R104, R8 ;  /* 0x0000000868685232 */ /* 0x000fe20000000000 */
[----:B------:R-:W-:Y:S02]  /*3e10*/  @!P3 LEA.HI.X.SX32 R10, R228, R231, 0x1, P4 ;  /* 0x000000e7e40ab211 */ /* 0x000fe400020f0eff */
[----:B------:R-:W-:Y:S01]  /*3e20*/  @!P3 LEA R8, P4, R9, c[0x0][0x198], 0x1 ;  /* 0x000066000908ba11 */ /* 0x000fe200078808ff */
[----:B------:R-:W-:-:S03]  /*3e30*/  @P5 HFMA2.MMA R107, R107, R11, -RZ ;  /* 0x0000000b6b6b5235 */ /* 0x000fc600001000ff */
[----:B------:R-:W-:-:S05]  /*3e40*/  @!P3 LEA.HI.X R9, R9, c[0x0][0x19c], R10, 0x1, P4 ;  /* 0x000067000909ba11 */ /* 0x000fca00020f0c0a */
[----:B------:R1:W-:Y:S04]  /*3e50*/  @!P3 STG.E.128 [R8.64], R104 ;  /* 0x000000680800b986 */ /* 0x0003e8000c101d24 */
.L_x_668:
[----:B-1--4-:R-:W-:Y:S05]  /*3e60*/  BSYNC B1 ;  /* 0x0000000000017941 */ /* 0x012fea0003800000 */
.L_x_667:
[----:B------:R-:W-:Y:S01]  /*3e70*/  IMAD.MOV.U32 R9, RZ, RZ, 0xc0 ;  /* 0x000000c0ff097424 */ /* 0x000fe200078e00ff */
[----:B------:R-:W-:Y:S01]  /*3e80*/  BSSY B1, `(.L_x_669) ;  /* 0x000002c000017945 */ /* 0x000fe20003800000 */
[----:B-----5:R-:W-:Y:S02]  /*3e90*/  IMAD R8, R229, c[0x0][0x1d8], R230 ;  /* 0x00007600e5087a24 */ /* 0x020fe400078e02e6 */
[----:B------:R-:W-:Y:S02]  /*3ea0*/  IMAD.MOV.U32 R10, RZ, RZ, 0x2 ;  /* 0x00000002ff0a7424 */ /* 0x000fe400078e00ff */
[----:B------:R-:W-:-:S04]  /*3eb0*/  IMAD R8, R8, R9, 0x8 ;  /* 0x0000000808087424 */ /* 0x000fc800078e0209 */
[----:B------:R-:W-:Y:S01]  /*3ec0*/  IMAD.WIDE R8, R8, R10, c[0x0][0x230] ;  /* 0x00008c0008087625 */ /* 0x000fe200078e020a */
[----:B------:R-:W-:Y:S05]  /*3ed0*/  @P1 BRA `(.L_x_670) ;  /* 0x0000026000001947 */ /* 0x000fea0003800000 */
[----:B------:R-:W-:Y:S01]  /*3ee0*/  IADD3 R10, R6, c[0x0][0x1d4], RZ ;  /* 0x00007500060a7a10 */ /* 0x000fe20007ffe0ff */
[----:B------:R-:W-:Y:S01]  /*3ef0*/  IMAD.MOV.U32 R11, RZ, RZ, c[0x0][0x1d4] ;  /* 0x00007500ff0b7624 */ /* 0x000fe200078e00ff */
[----:B------:R-:W-:-:S03]  /*3f00*/  CS2R R110, SRZ ;  /* 0x00000000006e7805 */ /* 0x000fc6000001ff00 */
[----:B------:R-:W-:Y:S02]  /*3f10*/  IMAD R11, R11, 0xc0, RZ ;  /* 0x000000c00b0b7824 */ /* 0x000fe400078e02ff */
[----:B------:R-:W-:-:S05]  /*3f20*/  IMAD.SHL.U32 R252, R10, 0x8, RZ ;  /* 0x000000080afc7824 */ /* 0x000fca00078e00ff */
[----:B------:R-:W-:-:S13]  /*3f30*/  ISETP.GE.AND P3, PT, R252, R11, PT ;  /* 0x0000000bfc00720c */ /* 0x000fda0003f66270 */
        /* <DEDUP_REMOVED lines=13> */
[----:B------:R-:W3:Y:S04]  /*4010*/  LDL R11, [R1+0x48] ;  /* 0x00004800010b7983 */ /* 0x000ee80000100800 */
[----:B-1----:R-:W4:Y:S04]  /*4020*/  LDL R3, [R1+0x40] ;  /* 0x0000400001037983 */ /* 0x002f280000100800 */
[----:B------:R-:W2:Y:S01]  /*4030*/  @P5 LDG.E.128 R228, [R8.64] ;  /* 0x0000002408e45981 */ /* 0x000ea2000c1e1d00 */
[----:B----45:R-:W-:-:S03]  /*4040*/  HADD2 R108, R108, R3 ;  /* 0x000000036c6c7230 */ /* 0x030fc60000000000 */
[----:B------:R1:W5:Y:S01]  /*4050*/  LDL.LU R3, [R1+0x278] ;  /* 0x0002780001037983 */ /* 0x0003620000300800 */
[----:B--2---:R-:W-:-:S03]  /*4060*/  @P5 HMUL2 R108, R108, R228 ;  /* 0x000000e46c6c5232 */ /* 0x004fc60000000000 */
[----:B------:R-:W2:Y:S01]  /*4070*/  LDL R228, [R1+0x4c] ;  /* 0x00004c0001e47983 */ /* 0x000ea20000100800 */
[----:B------:R-:W-:Y:S01]  /*4080*/  HFMA2.MMA R109, R109, 1, 1, R10 ;  /* 0x3c003c006d6d7835 */ /* 0x000fe2000000000a */
[----:B---3--:R-:W-:Y:S01]  /*4090*/  HADD2 R110, R110, R11 ;  /* 0x0000000b6e6e7230 */ /* 0x008fe20000000000 */
        /* <DEDUP_REMOVED lines=10> */
.L_x_670:
[----:B-1----:R-:W-:Y:S05]  /*4140*/  BSYNC B1 ;  /* 0x0000000000017941 */ /* 0x002fea0003800000 */
.L_x_669:
[----:B------:R-:W-:Y:S01]  /*4150*/  BSSY B1, `(.L_x_671) ;  /* 0x0000029000017945 */ /* 0x000fe20003800000 */
[----:B------:R-:W-:Y:S05]  /*4160*/  @P1 BRA `(.L_x_672) ;  /* 0x0000027000001947 */ /* 0x000fea0003800000 */
[----:B------:R-:W-:Y:S01]  /*4170*/  IMAD.MOV.U32 R10, RZ, RZ, c[0x0][0x1d4] ;  /* 0x00007500ff0a7624 */ /* 0x000fe200078e00ff */
[----:B------:R-:W-:Y:S01]  /*4180*/  CS2R R14, SRZ ;  /* 0x00000000000e7805 */ /* 0x000fe2000001ff00 */
[----:B------:R-:W-:Y:S02]  /*4190*/  IMAD.MOV.U32 R11, RZ, RZ, c[0x0][0x1d4] ;  /* 0x00007500ff0b7624 */ /* 0x000fe400078e00ff */
[----:B------:R-:W-:Y:S02]  /*41a0*/  IMAD R10, R10, 0x2, R6 ;  /* 0x000000020a0a7824 */ /* 0x000fe400078e0206 */
[----:B------:R-:W-:Y:S02]  /*41b0*/  IMAD R11, R11, 0xc0, RZ ;  /* 0x000000c00b0b7824 */ /* 0x000fe400078e02ff */
[----:B------:R-:W-:-:S05]  /*41c0*/  IMAD.SHL.U32 R252, R10, 0x8, RZ ;  /* 0x000000080afc7824 */ /* 0x000fca00078e00ff */
[----:B------:R-:W-:-:S13]  /*41d0*/  ISETP.GE.AND P3, PT, R252, R11, PT ;  /* 0x0000000bfc00720c */ /* 0x000fda0003f66270 */
[----:B-----5:R-:W-:-:S04]  /*41e0*/  @!P3 IADD3 R11, P2, R3, R252, RZ ;  /* 0x000000fc030bb210 */ /* 0x020fc80007f5e0ff */
        /* <DEDUP_REMOVED lines=14> */
[----:B------:R-:W2:Y:S01]  /*42d0*/  @P5 LDG.E.128 R228, [R8.64+0x10] ;  /* 0x0000102408e45981 */ /* 0x000ea2000c1e1d00 */
        /* <DEDUP_REMOVED lines=16> */
.L_x_672:
[----:B-1----:R-:W-:Y:S05]  /*43e0*/  BSYNC B1 ;  /* 0x0000000000017941 */ /* 0x002fea0003800000 */
.L_x_671:
[----:B------:R-:W-:Y:S01]  /*43f0*/  BSSY B1, `(.L_x_673) ;  /* 0x0000029000017945 */ /* 0x000fe20003800000 */
[----:B------:R-:W-:Y:S01]  /*4400*/  IMAD.MOV.U32 R10, RZ, RZ, c[0x0][0x1d4] ;  /* 0x00007500ff0a7624 */ /* 0x000fe200078e00ff */
[----:B------:R-:W-:Y:S05]  /*4410*/  @P1 BRA `(.L_x_674) ;  /* 0x0000026000001947 */ /* 0x000fea0003800000 */
[----:B------:R-:W-:Y:S01]  /*4420*/  IMAD.MOV.U32 R11, RZ, RZ, c[0x0][0x1d4] ;  /* 0x00007500ff0b7624 */ /* 0x000fe200078e00ff */
[----:B------:R-:W-:Y:S01]  /*4430*/  CS2R R114, SRZ ;  /* 0x0000000000727805 */ /* 0x000fe2000001ff00 */
        /* <DEDUP_REMOVED lines=36> */
.L_x_674:
[----:B-1----:R-:W-:Y:S05]  /*4680*/  BSYNC B1 ;  /* 0x0000000000017941 */ /* 0x002fea0003800000 */
.L_x_673:
        /* <DEDUP_REMOVED lines=23> */
[----:B-1----:R-:W4:Y:S04]  /*4800*/  LDL R3, [R1] ;  /* 0x0000000001037983 */ /* 0x002f280000100800 */
        /* <DEDUP_REMOVED lines=17> */
.L_x_676:
[----:B-1----:R-:W-:Y:S05]  /*4920*/  BSYNC B1 ;  /* 0x0000000000017941 */ /* 0x002fea0003800000 */
.L_x_675:
        /* <DEDUP_REMOVED lines=35> */
.L_x_678:
[----:B-1----:R-:W-:Y:S05]  /*4b60*/  BSYNC B1 ;  /* 0x0000000000017941 */ /* 0x002fea0003800000 */
.L_x_677:
        /* <DEDUP_REMOVED lines=35> */
.L_x_680:
[----:B-1----:R-:W-:Y:S05]  /*4da0*/  BSYNC B1 ;  /* 0x0000000000017941 */ /* 0x002fea0003800000 */
.L_x_679:
        /* <DEDUP_REMOVED lines=35> */
.L_x_682:
[----:B-1----:R-:W-:Y:S05]  /*4fe0*/  BSYNC B1 ;  /* 0x0000000000017941 */ /* 0x002fea0003800000 */
.L_x_681:
        /* <DEDUP_REMOVED lines=35> */
.L_x_684:
[----:B-1----:R-:W-:Y:S05]  /*5220*/  BSYNC B1 ;  /* 0x0000000000017941 */ /* 0x002fea0003800000 */
.L_x_683:
        /* <DEDUP_REMOVED lines=35> */
.L_x_686:
[----:B-1----:R-:W-:Y:S05]  /*5460*/  BSYNC B1 ;  /* 0x0000000000017941 */ /* 0x002fea0003800000 */
.L_x_685:
        /* <DEDUP_REMOVED lines=35> */
.L_x_688:
[----:B-1----:R-:W-:Y:S05]  /*56a0*/  BSYNC B1 ;  /* 0x0000000000017941 */ /* 0x002fea0003800000 */
.L_x_687:
[----:B------:R-:W-:Y:S01]  /*56b0*/  BSSY B1, `(.L_x_689) ;  /* 0x0000023000017945 */ /* 0x000fe20003800000 */
[----:B------:R-:W-:Y:S05]  /*56c0*/  @P1 BRA `(.L_x_690) ;  /* 0x0000021000001947 */ /* 0x000fea0003800000 */
[----:B0-----:R-:W-:Y:S01]  /*56d0*/  IMAD.MOV.U32 R10, RZ, RZ, c[0x0][0x1d4] ;  /* 0x00007500ff0a7624 */ /* 0x001fe200078e00ff */
        /* <DEDUP_REMOVED lines=32> */
.L_x_690:
[----:B0-----:R-:W-:Y:S05]  /*58e0*/  BSYNC B1 ;  /* 0x0000000000017941 */ /* 0x001fea0003800000 */
.L_x_689:
        /* <DEDUP_REMOVED lines=35> */
.L_x_692:
[----:B0-----:R-:W-:Y:S05]  /*5b20*/  BSYNC B1 ;  /* 0x0000000000017941 */ /* 0x001fea0003800000 */
.L_x_691:
        /* <DEDUP_REMOVED lines=35> */
.L_x_694:
[----:B0-----:R-:W-:Y:S05]  /*5d60*/  BSYNC B1 ;  /* 0x0000000000017941 */ /* 0x001fea0003800000 */
.L_x_693:
        /* <DEDUP_REMOVED lines=35> */
.L_x_696:
[----:B0-----:R-:W-:Y:S05]  /*5fa0*/  BSYNC B1 ;  /* 0x0000000000017941 */ /* 0x001fea0003800000 */
.L_x_695:
        /* <DEDUP_REMOVED lines=35> */
.L_x_698:
[----:B0-----:R-:W-:Y:S05]  /*61e0*/  BSYNC B1 ;  /* 0x0000000000017941 */ /* 0x001fea0003800000 */
.L_x_697:
        /* <DEDUP_REMOVED lines=35> */
.L_x_700:
[----:B0-----:R-:W-:Y:S05]  /*6420*/  BSYNC B1 ;  /* 0x0000000000017941 */ /* 0x001fea0003800000 */
.L_x_699:
        /* <DEDUP_REMOVED lines=35> */
.L_x_702:
[----:B0-----:R-:W-:Y:S05]  /*6660*/  BSYNC B1 ;  /* 0x0000000000017941 */ /* 0x001fea0003800000 */
.L_x_701:
        /* <DEDUP_REMOVED lines=35> */
.L_x_704:
[----:B0-----:R-:W-:Y:S05]  /*68a0*/  BSYNC B1 ;  /* 0x0000000000017941 */ /* 0x001fea0003800000 */
.L_x_703:
        /* <DEDUP_REMOVED lines=35> */
.L_x_706:
[----:B0-----:R-:W-:Y:S05]  /*6ae0*/  BSYNC B1 ;  /* 0x0000000000017941 */ /* 0x001fea0003800000 */
.L_x_705:
        /* <DEDUP_REMOVED lines=35> */
.L_x_708:
[----:B0-----:R-:W-:Y:S05]  /*6d20*/  BSYNC B1 ;  /* 0x0000000000017941 */ /* 0x001fea0003800000 */
.L_x_707:
        /* <DEDUP_REMOVED lines=35> */
.L_x_710:
[----:B0-----:R-:W-:Y:S05]  /*6f60*/  BSYNC B1 ;  /* 0x0000000000017941 */ /* 0x001fea0003800000 */
.L_x_709:
        /* <DEDUP_REMOVED lines=35> */
.L_x_712:
[----:B0-----:R-:W-:Y:S05]  /*71a0*/  BSYNC B1 ;  /* 0x0000000000017941 */ /* 0x001fea0003800000 */
.L_x_711:
        /* <DEDUP_REMOVED lines=35> */
.L_x_714:
[----:B0-----:R-:W-:Y:S05]  /*73e0*/  BSYNC B1 ;  /* 0x0000000000017941 */ /* 0x001fea0003800000 */
.L_x_713:
        /* <DEDUP_REMOVED lines=35> */
.L_x_716:
[----:B0-----:R-:W-:Y:S05]  /*7620*/  BSYNC B1 ;  /* 0x0000000000017941 */ /* 0x001fea0003800000 */
.L_x_715:
        /* <DEDUP_REMOVED lines=35> */
.L_x_718:
[----:B0-----:R-:W-:Y:S05]  /*7860*/  BSYNC B1 ;  /* 0x0000000000017941 */ /* 0x001fea0003800000 */
.L_x_717:
        /* <DEDUP_REMOVED lines=35> */
.L_x_720:
[----:B0-----:R-:W-:Y:S05]  /*7aa0*/  BSYNC B1 ;  /* 0x0000000000017941 */ /* 0x001fea0003800000 */
.L_x_719:
        /* <DEDUP_REMOVED lines=35> */
.L_x_722:
[----:B0-----:R-:W-:Y:S05]  /*7ce0*/  BSYNC B1 ;  /* 0x0000000000017941 */ /* 0x001fea0003800000 */
.L_x_721:
        /* <DEDUP_REMOVED lines=35> */
.L_x_724:
[----:B0-----:R-:W-:Y:S05]  /*7f20*/  BSYNC B1 ;  /* 0x0000000000017941 */ /* 0x001fea0003800000 */
.L_x_723:
        /* <DEDUP_REMOVED lines=35> */
.L_x_726:
[----:B0-----:R-:W-:Y:S05]  /*8160*/  BSYNC B1 ;  /* 0x0000000000017941 */ /* 0x001fea0003800000 */
.L_x_725:
        /* <DEDUP_REMOVED lines=35> */
.L_x_728:
[----:B0-----:R-:W-:Y:S05]  /*83a0*/  BSYNC B1 ;  /* 0x0000000000017941 */ /* 0x001fea0003800000 */
.L_x_727:
[----:B------:R-:W-:Y:S01]  /*83b0*/  IMAD.MOV.U32 R10, RZ, RZ, c[0x0][0x1d4] ;  /* 0x00007500ff0a7624 */ /* 0x000fe200078e00ff */
[----:B------:R-:W-:Y:S03]  /*83c0*/  BSSY B1, `(.L_x_729) ;  /* 0x0000022000017945 */ /* 0x000fe60003800000 */
[----:B------:R-:W-:Y:S01]  /*83d0*/  IMAD R6, R10, 0x1f, R6 ;  /* 0x0000001f0a067824 */ /* 0x000fe200078e0206 */
[----:B------:R-:W-:Y:S05]  /*83e0*/  @P1 BRA `(.L_x_730) ;  /* 0x000001f000001947 */ /* 0x000fea0003800000 */
[----:B------:R-:W-:Y:S01]  /*83f0*/  IMAD.MOV.U32 R10, RZ, RZ, c[0x0][0x1d4] ;  /* 0x00007500ff0a7624 */ /* 0x000fe200078e00ff */
[----:B------:R-:W-:Y:S01]  /*8400*/  CS2R R226, SRZ ;  /* 0x0000000000e27805 */ /* 0x000fe2000001ff00 */
[----:B------:R-:W-:Y:S02]  /*8410*/  IMAD.SHL.U32 R6, R6, 0x8, RZ ;  /* 0x0000000806067824 */ /* 0x000fe400078e00ff */
[----:B------:R-:W-:-:S05]  /*8420*/  IMAD R10, R10, 0xc0, RZ ;  /* 0x000000c00a0a7824 */ /* 0x000fca00078e02ff */
        /* <DEDUP_REMOVED lines=13> */
[----:B-----5:R-:W-:Y:S01]  /*8500*/  HFMA2.MMA R225, R225, 1, 1, R101 ;  /* 0x3c003c00e1e17835 */ /* 0x020fe20000000065 */
[----:B------:R-:W-:Y:S01]  /*8510*/  HADD2 R224, R224, R100 ;  /* 0x00000064e0e07230 */ /* 0x000fe20000000000 */
[----:B------:R-:W-:Y:S01]  /*8520*/  SHF.R.S32.HI R228, RZ, 0x1f, R0 ;  /* 0x0000001fffe47819 */ /* 0x000fe20000011400 */
[----:B------:R-:W-:Y:S02]  /*8530*/  HADD2 R227, R227, R103 ;  /* 0x00000067e3e37230 */ /* 0x000fe40000000000 */
[----:B------:R-:W-:Y:S01]  /*8540*/  HADD2 R226, R226, R102 ;  /* 0x00000066e2e27230 */ /* 0x000fe20000000000 */
[----:B--2---:R-:W-:Y:S01]  /*8550*/  @P5 HFMA2.MMA R225, R225, R9, -RZ ;  /* 0x00000009e1e15235 */ /* 0x004fe200001000ff */
[----:B------:R-:W-:Y:S01]  /*8560*/  @!P3 IADD3 R9, P4, R0, R6, RZ ;  /* 0x000000060009b210 */ /* 0x000fe20007f9e0ff */
[----:B------:R-:W-:Y:S01]  /*8570*/  @P5 HMUL2 R224, R224, R8 ;  /* 0x00000008e0e05232 */ /* 0x000fe20000000000 */
[----:B------:R-:W-:Y:S01]  /*8580*/  @P5 HFMA2.MMA R227, R227, R11, -RZ ;  /* 0x0000000be3e35235 */ /* 0x000fe200001000ff */
[----:B------:R-:W-:Y:S01]  /*8590*/  @P5 HMUL2 R226, R226, R10 ;  /* 0x0000000ae2e25232 */ /* 0x000fe20000000000 */
[----:B------:R-:W-:-:S02]  /*85a0*/  @!P3 LEA.HI.X.SX32 R6, R6, R228, 0x1, P4 ;  /* 0x000000e40606b211 */ /* 0x000fc400020f0eff */
[----:B------:R-:W-:-:S04]  /*85b0*/  @!P3 LEA R8, P4, R9, c[0x0][0x198], 0x1 ;  /* 0x000066000908ba11 */ /* 0x000fc800078808ff */
[----:B------:R-:W-:-:S05]  /*85c0*/  @!P3 LEA.HI.X R9, R9, c[0x0][0x19c], R6, 0x1, P4 ;  /* 0x000067000909ba11 */ /* 0x000fca00020f0c06 */
[----:B------:R0:W-:Y:S04]  /*85d0*/  @!P3 STG.E.128 [R8.64], R224 ;  /* 0x000000e00800b986 */ /* 0x0001e8000c101d24 */
.L_x_730:
[----:B0-----:R-:W-:Y:S05]  /*85e0*/  BSYNC B1 ;  /* 0x0000000000017941 */ /* 0x001fea0003800000 */
.L_x_729:
[----:B------:R-:W-:Y:S01]  /*85f0*/  BSSY B1, `(.L_x_731) ;  /* 0x0000150000017945 */ /* 0x000fe20003800000 */
[----:B------:R-:W-:Y:S05]  /*8600*/  @P1 BRA `(.L_x_732) ;  /* 0x000014e000001947 */ /* 0x000fea0003800000 */
[----:B------:R-:W2:Y:S04]  /*8610*/  LDL R252, [R1+0x250] ;  /* 0x0002500001fc7983 */ /* 0x000ea80000100800 */
[----:B------:R-:W3:Y:S04]  /*8620*/  LDL R230, [R1+0x240] ;  /* 0x0002400001e67983 */ /* 0x000ee80000100800 */
[----:B------:R-:W4:Y:S04]  /*8630*/  LDL R231, [R1+0x254] ;  /* 0x0002540001e77983 */ /* 0x000f280000100800 */
[----:B------:R-:W4:Y:S04]  /*8640*/  LDL R228, [R1+0x230] ;  /* 0x0002300001e47983 */ /* 0x000f280000100800 */
[----:B------:R-:W4:Y:S04]  /*8650*/  LDL R229, [R1+0x244] ;  /* 0x0002440001e57983 */ /* 0x000f280000100800 */
[----:B------:R-:W4:Y:S04]  /*8660*/  LDL R11, [R1+0x234] ;  /* 0x00023400010b7983 */ /* 0x000f280000100800 */
[----:B------:R-:W4:Y:S04]  /*8670*/  LDL R10, [R1+0x220] ;  /* 0x00022000010a7983 */ /* 0x000f280000100800 */
[----:B------:R-:W4:Y:S04]  /*8680*/  LDL R9, [R1+0x224] ;  /* 0x0002240001097983 */ /* 0x000f280000100800 */
        /* <DEDUP_REMOVED lines=17> */
[----:B-----5:R0:W-:Y:S04]  /*87a0*/  STL [R1+0x280], R3 ;  /* 0x0002800301007387 */ /* 0x0201e80000100800 */
[----:B------:R-:W-:Y:S04]  /*87b0*/  STL [R1+0x27c], R2 ;  /* 0x00027c0201007387 */ /* 0x000fe80000100800 */
[----:B------:R1:W-:Y:S04]  /*87c0*/  STL [R1+0x278], R0 ;  /* 0x0002780001007387 */ /* 0x0003e80000100800 */
[----:B0-----:R-:W4:Y:S04]  /*87d0*/  LDL R3, [R1+0x210] ;  /* 0x0002100001037983 */ /* 0x001f280000100800 */
[----:B------:R-:W4:Y:S04]  /*87e0*/  LDL R31, [R1+0x200] ;  /* 0x00020000011f7983 */ /* 0x000f280000100800 */
[----:B-1----:R-:W4:Y:S04]  /*87f0*/  LDL R0, [R1+0x214] ;  /* 0x0002140001007983 */ /* 0x002f280000100800 */
[----:B------:R-:W4:Y:S04]  /*8800*/  LDL R29, [R1+0x1f0] ;  /* 0x0001f000011d7983 */ /* 0x000f280000100800 */
        /* <DEDUP_REMOVED lines=15> */
[----:B------:R-:W4:Y:S01]  /*8900*/  LDL R2, [R1+0x154] ;  /* 0x0001540001027983 */ /* 0x000f220000100800 */
[----:B--2---:R-:W-:-:S03]  /*8910*/  HMUL2 R8, R252, R104 ;  /* 0x00000068fc087232 */ /* 0x004fc60000000000 */
[----:B------:R-:W2:Y:S03]  /*8920*/  LDL R252, [R1+0x1d0] ;  /* 0x0001d00001fc7983 */ /* 0x000ea60000100800 */
[----:B---3--:R-:W-:Y:S02]  /*8930*/  HFMA2.MMA R8, R230, R108, R8 ;  /* 0x0000006ce6087235 */ /* 0x008fe40000000008 */
[----:B------:R-:W3:Y:S01]  /*8940*/  LDL R230, [R1+0x1c0] ;  /* 0x0001c00001e67983 */ /* 0x000ee20000100800 */
[----:B----4-:R-:W-:-:S03]  /*8950*/  HFMA2.MMA R6, R231, R105, -RZ ;  /* 0x00000069e7067235 */ /* 0x010fc600001000ff */
[----:B------:R-:W-:Y:S01]  /*8960*/  HFMA2.MMA R8, R228, R12, R8 ;  /* 0x0000000ce4087235 */ /* 0x000fe20000000008 */
[----:B------:R-:W4:Y:S04]  /*8970*/  LDL R231, [R1+0x1d4] ;  /* 0x0001d40001e77983 */ /* 0x000f280000100800 */
[----:B------:R-:W4:Y:S02]  /*8980*/  LDL R228, [R1+0x1b0] ;  /* 0x0001b00001e47983 */ /* 0x000f240000100800 */
[----:B------:R-:W-:Y:S02]  /*8990*/  HFMA2 R6, R229, R109, R6 ;  /* 0x0000006de5067231 */ /* 0x000fe40000000006 */
[----:B------:R-:W4:Y:S02]  /*89a0*/  LDL R229, [R1+0x1c4] ;  /* 0x0001c40001e57983 */ /* 0x000f240000100800 */
[----:B------:R-:W-:Y:S01]  /*89b0*/  HFMA2 R6, R11, R13, R6 ;  /* 0x0000000d0b067231 */ /* 0x000fe20000000006 */
[----:B------:R-:W-:Y:S01]  /*89c0*/  HFMA2.MMA R8, R10, R112, R8 ;  /* 0x000000700a087235 */ /* 0x000fe20000000008 */
[----:B------:R-:W4:Y:S04]  /*89d0*/  LDL R11, [R1+0x164] ;  /* 0x00016400010b7983 */ /* 0x000f280000100800 */
[----:B------:R-:W4:Y:S01]  /*89e0*/  LDL R10, [R1+0x140] ;  /* 0x00014000010a7983 */ /* 0x000f220000100800 */
[----:B------:R-:W-:-:S03]  /*89f0*/  HFMA2 R6, R9, R113, R6 ;  /* 0x0000007109067231 */ /* 0x000fc60000000006 */
[----:B------:R-:W4:Y:S01]  /*8a00*/  LDL R9, [R1+0x144] ;  /* 0x0001440001097983 */ /* 0x000f220000100800 */
[----:B------:R-:W-:-:S03]  /*8a10*/  HFMA2.MMA R8, R3, R116, R8 ;  /* 0x0000007403087235 */ /* 0x000fc60000000008 */
[----:B------:R-:W4:Y:S01]  /*8a20*/  LDL R3, [R1+0x130] ;  /* 0x0001300001037983 */ /* 0x000f220000100800 */
[----:B------:R-:W-:-:S03]  /*8a30*/  HFMA2 R6, R0, R117, R6 ;  /* 0x0000007500067231 */ /* 0x000fc60000000006 */
[----:B------:R-:W4:Y:S01]  /*8a40*/  LDL R0, [R1+0x134] ;  /* 0x0001340001007983 */ /* 0x000f220000100800 */
[----:B------:R-:W-:-:S03]  /*8a50*/  HFMA2.MMA R8, R31, R120, R8 ;  /* 0x000000781f087235 */ /* 0x000fc60000000008 */
[----:B------:R0:W5:Y:S03]  /*8a60*/  LDL.LU R31, [R1+0x2c4] ;  /* 0x0002c400011f7983 */ /* 0x0001660000300800 */
[----:B------:R-:W-:-:S06]  /*8a70*/  HFMA2.MMA R8, R29, R124, R8 ;  /* 0x0000007c1d087235 */ /* 0x000fcc0000000008 */
[----:B------:R-:W-:Y:S01]  /*8a80*/  HFMA2.MMA R8, R27, R128, R8 ;  /* 0x000000801b087235 */ /* 0x000fe20000000008 */
[----:B------:R-:W-:Y:S02]  /*8a90*/  HFMA2 R6, R30, R121, R6 ;  /* 0x000000791e067231 */ /* 0x000fe40000000006 */
[----:B------:R0:W5:Y:S02]  /*8aa0*/  LDL.LU R30, [R1+0x2c0] ;  /* 0x0002c000011e7983 */ /* 0x0001640000300800 */
[----:B------:R-:W-:Y:S02]  /*8ab0*/  HFMA2 R6, R28, R125, R6 ;  /* 0x0000007d1c067231 */ /* 0x000fe40000000006 */
[----:B------:R0:W5:Y:S02]  /*8ac0*/  LDL.LU R29, [R1+0x2bc] ;  /* 0x0002bc00011d7983 */ /* 0x0001640000300800 */
[----:B------:R-:W-:Y:S02]  /*8ad0*/  HFMA2 R6, R26, R129, R6 ;  /* 0x000000811a067231 */ /* 0x000fe40000000006 */
[----:B------:R0:W5:Y:S04]  /*8ae0*/  LDL.LU R28, [R1+0x2b8] ;  /* 0x0002b800011c7983 */ /* 0x0001680000300800 */
[----:B------:R0:W5:Y:S04]  /*8af0*/  LDL.LU R27, [R1+0x2b4] ;  /* 0x0002b400011b7983 */ /* 0x0001680000300800 */
[----:B------:R0:W5:Y:S01]  /*8b00*/  LDL.LU R26, [R1+0x2b0] ;  /* 0x0002b000011a7983 */ /* 0x0001620000300800 */
[----:B--2---:R-:W-:-:S03]  /*8b10*/  HFMA2.MMA R8, R252, R132, R8 ;  /* 0x00000084fc087235 */ /* 0x004fc60000000008 */
[----:B------:R-:W2:Y:S03]  /*8b20*/  LDL R252, [R1+0xf0] ;  /* 0x0000f00001fc7983 */ /* 0x000ea60000100800 */
[----:B---3--:R-:W-:Y:S02]  /*8b30*/  HFMA2.MMA R8, R230, R136, R8 ;  /* 0x00000088e6087235 */ /* 0x008fe40000000008 */
[----:B------:R-:W3:Y:S01]  /*8b40*/  LDL R230, [R1+0xe0] ;  /* 0x0000e00001e67983 */ /* 0x000ee20000100800 */
[----:B----4-:R-:W-:-:S03]  /*8b50*/  HFMA2 R6, R231, R133, R6 ;  /* 0x00000085e7067231 */ /* 0x010fc60000000006 */
[----:B------:R-:W4:Y:S01]  /*8b60*/  LDL R231, [R1+0xf4] ;  /* 0x0000f40001e77983 */ /* 0x000f220000100800 */
[----:B------:R-:W-:-:S03]  /*8b70*/  HFMA2.MMA R8, R228, R140, R8 ;  /* 0x0000008ce4087235 */ /* 0x000fc60000000008 */
[----:B------:R-:W2:Y:S01]  /*8b80*/  LDL R228, [R1+0xd0] ;  /* 0x0000d00001e47983 */ /* 0x000ea20000100800 */
[----:B------:R-:W-:Y:S02]  /*8b90*/  HFMA2 R6, R229, R137, R6 ;  /* 0x00000089e5067231 */ /* 0x000fe40000000006 */
[----:B------:R-:W-:Y:S01]  /*8ba0*/  HFMA2.MMA R8, R24, R144, R8 ;  /* 0x0000009018087235 */ /* 0x000fe20000000008 */
[----:B------:R-:W2:Y:S01]  /*8bb0*/  LDL R229, [R1+0xe4] ;  /* 0x0000e40001e57983 */ /* 0x000ea20000100800 */
        /* <DEDUP_REMOVED lines=183> */
[----:B------:R-:W-:-:S02]  /*9730*/  HFMA2.MMA R8, R19, R167, R8 ;  /* 0x000000a713087235 */ /* 0x000fc40000000008 */
[----:B------:R0:W5:Y:S08]  /*9740*/  LDL.LU R19, [R1+0x294] ;  /* 0x0002940001137983 */ /* 0x0001700000300800 */
[----:B------:R-:W-:Y:S02]  /*9750*/  HFMA2 R8, R18, R171, R8 ;  /* 0x000000ab12087231 */ /* 0x000fe40000000008 */
[----:B------:R0:W5:Y:S04]  /*9760*/  LDL.LU R18, [R1+0x290] ;  /* 0x0002900001127983 */ /* 0x0001680000300800 */
[----:B------:R-:W-:-:S02]  /*9770*/  HFMA2.MMA R8, R17, R175, R8 ;  /* 0x000000af11087235 */ /* 0x000fc40000000008 */
[----:B------:R0:W5:Y:S08]  /*9780*/  LDL.LU R17, [R1+0x28c] ;  /* 0x00028c0001117983 */ /* 0x0001700000300800 */
[----:B------:R-:W-:Y:S02]  /*9790*/  HFMA2 R8, R16, R179, R8 ;  /* 0x000000b310087231 */ /* 0x000fe40000000008 */
        /* <DEDUP_REMOVED lines=10> */
[----:B------:R-:W-:Y:S02]  /*9840*/  HFMA2 R8, R231, R203, R8 ;  /* 0x000000cbe7087231 */ /* 0x000fe40000000008 */
[----:B------:R-:W2:Y:S04]  /*9850*/  LDL R231, [R1+0x10] ;  /* 0x0000100001e77983 */ /* 0x000ea80000100800 */
[----:B------:R-:W-:Y:S01]  /*9860*/  HFMA2.MMA R8, R230, R207, R8 ;  /* 0x000000cfe6087235 */ /* 0x000fe20000000008 */
[----:B------:R-:W-:Y:S01]  /*9870*/  ISETP.NE.U32.AND P1, PT, RZ, c[0x0][0x218], PT ;  /* 0x00008600ff007a0c */ /* 0x000fe20003f25070 */
[----:B------:R-:W3:Y:S08]  /*9880*/  LDL R230, [R1+0x260] ;  /* 0x0002600001e67983 */ /* 0x000ef00000100800 */
[----:B------:R-:W-:-:S06]  /*9890*/  HFMA2 R8, R229, R211, R8 ;  /* 0x000000d3e5087231 */ /* 0x000fcc0000000008 */
[----:B------:R-:W-:Y:S02]  /*98a0*/  HFMA2.MMA R8, R228, R215, R8 ;  /* 0x000000d7e4087235 */ /* 0x000fe40000000008 */
[----:B------:R-:W2:Y:S08]  /*98b0*/  S2R R228, SR_CTAID.X ;  /* 0x0000000000e47919 */ /* 0x000eb00000002500 */
[----:B------:R-:W-:Y:S01]  /*98c0*/  HFMA2 R8, R11, R219, R8 ;  /* 0x000000db0b087231 */ /* 0x000fe20000000008 */
[----:B------:R-:W-:Y:S01]  /*98d0*/  ISETP.NE.AND.EX P3, PT, RZ, c[0x0][0x21c], PT, P1 ;  /* 0x00008700ff007a0c */ /* 0x000fe20003f65310 */
[----:B------:R-:W-:Y:S01]  /*98e0*/  IMAD.MOV.U32 R229, RZ, RZ, 0x2 ;  /* 0x00000002ffe57424 */ /* 0x000fe200078e00ff */
[----:B------:R-:W4:Y:S03]  /*98f0*/  LDL R11, [R1+0x18] ;  /* 0x00001800010b7983 */ /* 0x000f260000100800 */
[----:B------:R-:W-:-:S10]  /*9900*/  HFMA2.MMA R8, R10, R223, R8 ;  /* 0x000000df0a087235 */ /* 0x000fd40000000008 */
[----:B------:R-:W-:-:S04]  /*9910*/  HFMA2 R8, R9, R227, R8 ;  /* 0x000000e309087231 */ /* 0x000fc80000000008 */
[----:B------:R-:W-:-:S05]  /*9920*/  HADD2 R6, R6, R8 ;  /* 0x0000000806067230 */ /* 0x000fca0000000000 */
[--C-:B------:R-:W-:Y:S02]  /*9930*/  HADD2.F32 R10, -RZ, R6.reuse.H0_H0 ;  /* 0x20000006ff0a7230 */ /* 0x100fe40000004100 */
[----:B------:R-:W-:-:S05]  /*9940*/  HADD2.F32 R6, -RZ, R6.H1_H1 ;  /* 0x30000006ff067230 */ /* 0x000fca0000004100 */
[----:B------:R-:W-:Y:S02]  /*9950*/  FADD.FTZ R10, R10, R6 ;  /* 0x000000060a0a7221 */ /* 0x000fe40000010000 */
[----:B--2---:R-:W-:-:S05]  /*9960*/  @P3 IMAD R6, R228, c[0x0][0x220], R231 ;  /* 0x00008800e4063a24 */ /* 0x004fca00078e02e7 */
[----:B------:R-:W-:-:S05]  /*9970*/  @P3 IADD3 R6, R6, -0x1, RZ ;  /* 0xffffffff06063810 */ /* 0x000fca0007ffe0ff */
[----:B------:R-:W-:-:S04]  /*9980*/  @P3 IMAD R6, R6, c[0x0][0x220], R4 ;  /* 0x0000880006063a24 */ /* 0x000fc800078e0204 */
[----:B------:R-:W-:-:S05]  /*9990*/  @P3 IMAD.WIDE R8, R6, R229, c[0x0][0x218] ;  /* 0x0000860006083625 */ /* 0x000fca00078e02e5 */
[----:B------:R-:W2:Y:S01]  /*99a0*/  @P3 LDG.E.U16 R6, [R8.64] ;  /* 0x0000002408063981 */ /* 0x000ea2000c1e1500 */
[----:B------:R-:W-:-:S04]  /*99b0*/  ISETP.NE.U32.AND P1, PT, RZ, c[0x0][0x228], PT ;  /* 0x00008a00ff007a0c */ /* 0x000fc80003f25070 */
[----:B------:R-:W-:Y:S01]  /*99c0*/  ISETP.NE.AND.EX P1, PT, RZ, c[0x0][0x22c], PT, P1 ;  /* 0x00008b00ff007a0c */ /* 0x000fe20003f25310 */
[----:B------:R-:W-:-:S05]  /*99d0*/  IMAD.MOV.U32 R252, RZ, RZ, c[0x0][0x1e8] ;  /* 0x00007a00fffc7624 */ /* 0x000fca00078e00ff */
[----:B------:R-:W-:Y:S01]  /*99e0*/  IADD3 R252, R252, c[0x0][0x210], RZ ;  /* 0x00008400fcfc7a10 */ /* 0x000fe20007ffe0ff */
[----:B--2---:R-:W-:Y:S01]  /*99f0*/  @P3 HADD2.F32 R8, -RZ, R6.H0_H0 ;  /* 0x20000006ff083230 */ /* 0x004fe20000004100 */
[----:B------:R-:W-:-:S04]  /*9a00*/  FMUL.FTZ R6, R10, c[0x0][0x1f0] ;  /* 0x00007c000a067a20 */ /* 0x000fc80000410000 */
[----:B------:R-:W-:Y:S01]  /*9a10*/  @P3 FADD.FTZ R6, R6, R8 ;  /* 0x0000000806063221 */ /* 0x000fe20000010000 */
[C---:B------:R-:W-:Y:S02]  /*9a20*/  @P1 ISETP.GE.AND P3, PT, R4.reuse, R252, PT ;  /* 0x000000fc0400120c */ /* 0x040fe40003f66270 */
[----:B------:R-:W-:Y:S02]  /*9a30*/  @P1 IADD3 R10, R4, 0x1, -R231 ;  /* 0x00000001040a1810 */ /* 0x000fe40007ffe8e7 */
[----:B---3--:R-:W-:-:S05]  /*9a40*/  @P1 SEL R8, R230, RZ, !P3 ;  /* 0x000000ffe6081207 */ /* 0x008fca0005800000 */
[----:B------:R-:W-:Y:S02]  /*9a50*/  @P1 IMAD.IADD R10, R8, 0x1, R10 ;  /* 0x00000001080a1824 */ /* 0x000fe400078e020a */
[----:B------:R-:W-:-:S06]  /*9a60*/  @P1 IMAD.WIDE R8, R228, R229, c[0x0][0x228] ;  /* 0x00008a00e4081625 */ /* 0x000fcc00078e02e5 */
[----:B------:R-:W2:Y:S01]  /*9a70*/  @P1 LDG.E.U16 R8, [R8.64] ;  /* 0x0000002408081981 */ /* 0x000ea2000c1e1500 */
[----:B------:R-:W1:Y:S01]  /*9a80*/  @P1 I2F R10, R10 ;  /* 0x0000000a000a1306 */ /* 0x000e620000201400 */
[----:B--2---:R-:W-:-:S05]  /*9a90*/  @P1 HADD2.F32 R8, -RZ, R8.H0_H0 ;  /* 0x20000008ff081230 */ /* 0x004fca0000004100 */
[----:B-1----:R-:W-:Y:S02]  /*9aa0*/  @P1 FFMA.FTZ R6, R10, R8, R6 ;  /* 0x000000080a061223 */ /* 0x002fe40000010006 */
[----:B------:R-:W-:-:S03]  /*9ab0*/  IMAD.IADD R8, R4, 0x1, -R7 ;  /* 0x0000000104087824 */ /* 0x000fc600078e0a07 */
[----:B----4-:R-:W-:Y:S02]  /*9ac0*/  @!P0 FMNMX.FTZ R11, R11, R6, !PT ;  /* 0x000000060b0b8209 */ /* 0x010fe40007810000 */
[----:B------:R0:W-:Y:S04]  /*9ad0*/  STS [R8.X4+0x440], R6 ;  /* 0x0004400608007388 */ /* 0x0001e80000004800 */
[----:B------:R0:W-:Y:S02]  /*9ae0*/  @!P0 STL [R1+0x18], R11 ;  /* 0x0000180b01008387 */ /* 0x0001e40000100800 */
.L_x_732:
[----:B------:R-:W-:Y:S05]  /*9af0*/  BSYNC B1 ;  /* 0x0000000000017941 */ /* 0x000fea0003800000 */
.L_x_731:
[----:B0-----:R-:W2:Y:S01]  /*9b00*/  LDL R6, [R1+0x264] ;  /* 0x0002640001067983 */ /* 0x001ea20000100800 */
[----:B------:R-:W-:-:S04]  /*9b10*/  IADD3 R4, R4, 0x100, RZ ;  /* 0x0000010004047810 */ /* 0x000fc80007ffe0ff */
[----:B--2---:R-:W-:-:S13]  /*9b20*/  ISETP.GE.AND P0, PT, R4, R6, PT ;  /* 0x000000060400720c */ /* 0x004fda0003f06270 */
[----:B------:R-:W-:Y:S01]  /*9b30*/  @P0 CALL.REL.NOINC `(.L_x_666) ;  /* 0x0000001000000944 */ /* 0x000fe20003c00000 */
[----:B------:R-:W-:Y:S05]  /*9b40*/  BRA `(.L_x_733) ;  /* 0xffff9e6000007947 */ /* 0x000fea000383ffff */
.L_x_666:
[----:B------:R-:W-:Y:S05]  /*9b50*/  BSYNC B0 ;  /* 0x0000000000007941 */ /* 0x000fea0003800000 */
.L_x_665:
[----:B------:R-:W2:Y:S04]  /*9b60*/  LDL.LU R6, [R1+0x18] ;  /* 0x0000180001067983 */ /* 0x000ea80000300800 */
[----:B------:R-:W4:Y:S01]  /*9b70*/  LDL R228, [R1+0x10] ;  /* 0x0000100001e47983 */ /* 0x000f220000100800 */
[----:B------:R-:W-:Y:S03]  /*9b80*/  BSSY B0, `(.L_x_734) ;  /* 0x000008b000007945 */ /* 0x000fe60003800000 */
[----:B------:R-:W1:Y:S02]  /*9b90*/  S2R R11, SR_TID.X ;  /* 0x00000000000b7919 */ /* 0x000e640000002100 */
[----:B-1----:R-:W-:Y:S01]  /*9ba0*/  SHF.R.S32.HI R8, RZ, 0x1f, R11 ;  /* 0x0000001fff087819 */ /* 0x002fe2000001140b */
[----:B------:R-:W-:-:S03]  /*9bb0*/  IMAD.IADD R10, R11, 0x1, R7 ;  /* 0x000000010b0a7824 */ /* 0x000fc600078e0207 */
[----:B-----5:R-:W-:Y:S01]  /*9bc0*/  LEA.HI R20, R8, R11, RZ, 0x5 ;  /* 0x0000000b08147211 */ /* 0x020fe200078f28ff */
[----:B--2---:R-:W1:Y:S02]  /*9bd0*/  SHFL.BFLY PT, R0, R6, 0x10, 0x1f ;  /* 0x0e001f0006007f89 */ /* 0x004e6400000e0000 */
[----:B-1----:R-:W-:-:S05]  /*9be0*/  FMNMX.FTZ R3, R0, R6, !PT ;  /* 0x0000000600037209 */ /* 0x002fca0007810000 */
[----:B------:R-:W1:Y:S02]  /*9bf0*/  SHFL.BFLY PT, R0, R3, 0x8, 0x1f ;  /* 0x0d001f0003007f89 */ /* 0x000e6400000e0000 */
[----:B-1-3--:R-:W-:-:S05]  /*9c00*/  FMNMX.FTZ R4, R3, R0, !PT ;  /* 0x0000000003047209 */ /* 0x00afca0007810000 */
        /* <DEDUP_REMOVED lines=16> */
[----:B----4-:R-:W-:-:S03]  /*9d10*/  ISETP.GE.AND P1, PT, R10, R228, PT ;  /* 0x000000e40a00720c */ /* 0x010fc60003f26270 */
        /* <DEDUP_REMOVED lines=9> */
[----:B------:R-:W-:Y:S03]  /*9db0*/  BSSY B1, `(.L_x_736) ;  /* 0x0000023000017945 */ /* 0x000fe60003800000 */
[----:B------:R-:W-:-:S04]  /*9dc0*/  IADD3 R6, -R11, R228, R3 ;  /* 0x000000e40b067210 */ /* 0x000fc80007ffe103 */
[----:B------:R-:W-:-:S04]  /*9dd0*/  LEA.HI R3, R6, 0x1, RZ, 0x18 ;  /* 0x0000000106037811 */ /* 0x000fc800078fc0ff */
[----:B------:R-:W-:Y:S01]  /*9de0*/  LOP3.LUT P0, R4, R3, 0x3, RZ, 0xc0, !PT ;  /* 0x0000000303047812 */ /* 0x000fe2000780c0ff */
[----:B------:R-:W-:-:S12]  /*9df0*/  IMAD.MOV.U32 R3, RZ, RZ, RZ ;  /* 0x000000ffff037224 */ /* 0x000fd800078e00ff */
[----:B------:R-:W-:Y:S05]  /*9e00*/  @!P0 BRA `(.L_x_737) ;  /* 0x000001d000008947 */ /* 0x000fea0003800000 */
[----:B------:R-:W-:Y:S01]  /*9e10*/  ISETP.NE.U32.AND P0, PT, RZ, c[0x0][0x200], PT ;  /* 0x00008000ff007a0c */ /* 0x000fe20003f05070 */
[----:B------:R-:W-:Y:S02]  /*9e20*/  IMAD.MOV.U32 R8, RZ, RZ, R4 ;  /* 0x000000ffff087224 */ /* 0x000fe400078e0004 */
[----:B------:R-:W-:Y:S01]  /*9e30*/  IMAD.MOV.U32 R3, RZ, RZ, RZ ;  /* 0x000000ffff037224 */ /* 0x000fe200078e00ff */
[----:B------:R-:W-:-:S05]  /*9e40*/  ISETP.NE.AND.EX P0, PT, RZ, c[0x0][0x204], PT, P0 ;  /* 0x00008100ff007a0c */ /* 0x000fca0003f05300 */
.L_x_741:
[----:B-1----:R-:W-:Y:S01]  /*9e50*/  IMAD.IADD R4, R10, 0x1, -R7 ;  /* 0x000000010a047824 */ /* 0x002fe200078e0a07 */
[----:B------:R-:W-:Y:S01]  /*9e60*/  IADD3 R8, R8, -0x1, RZ ;  /* 0xffffffff08087810 */ /* 0x000fe20007ffe0ff */
[----:B------:R-:W-:Y:S03]  /*9e70*/  BSSY B2, `(.L_x_738) ;  /* 0x0000012000027945 */ /* 0x000fe60003800000 */
[----:B------:R-:W-:Y:S02]  /*9e80*/  ISETP.NE.AND P3, PT, R8, RZ, PT ;  /* 0x000000ff0800720c */ /* 0x000fe40003f65270 */
[----:B-12---:R-:W-:Y:S01]  /*9e90*/  LEA R9, R4, 0x440, 0x2 ;  /* 0x0000044004097811 */ /* 0x006fe200078e10ff */
[----:B------:R-:W-:Y:S05]  /*9ea0*/  @!P0 BRA `(.L_x_739) ;  /* 0x000000a000008947 */ /* 0x000fea0003800000 */
[----:B------:R-:W1:Y:S02]  /*9eb0*/  S2R R5, SR_CTAID.Y ;  /* 0x0000000000057919 */ /* 0x000e640000002600 */
[----:B-1----:R-:W-:Y:S01]  /*9ec0*/  IMAD R11, R5, c[0x0][0x1d4], RZ ;  /* 0x00007500050b7a24 */ /* 0x002fe200078e02ff */
[----:B------:R-:W-:-:S04]  /*9ed0*/  SHF.R.S32.HI R5, RZ, 0x1f, R10 ;  /* 0x0000001fff057819 */ /* 0x000fc8000001140a */
[--C-:B------:R-:W-:Y:S02]  /*9ee0*/  SHF.R.S32.HI R12, RZ, 0x1f, R11.reuse ;  /* 0x0000001fff0c7819 */ /* 0x100fe4000001140b */
[----:B------:R-:W-:-:S04]  /*9ef0*/  IADD3 R4, P4, P5, R10, c[0x0][0x200], R11 ;  /* 0x000080000a047a10 */ /* 0x000fc80007d9e00b */
[----:B------:R-:W-:-:S05]  /*9f00*/  IADD3.X R5, R5, c[0x0][0x204], R12, P4, P5 ;  /* 0x0000810005057a10 */ /* 0x000fca00027ea40c */
[----:B------:R-:W3:Y:S02]  /*9f10*/  LDG.E.U8 R4, [R4.64] ;  /* 0x0000002404047981 */ /* 0x000ee4000c1e1100 */
[----:B---3--:R-:W-:-:S13]  /*9f20*/  ISETP.NE.AND P4, PT, R4, RZ, PT ;  /* 0x000000ff0400720c */ /* 0x008fda0003f85270 */
[----:B------:R-:W-:Y:S01]  /*9f30*/  @P4 IMAD.MOV.U32 R12, RZ, RZ, RZ ;  /* 0x000000ffff0c4224 */ /* 0x000fe200078e00ff */
[----:B------:R-:W-:Y:S05]  /*9f40*/  @P4 BRA `(.L_x_740) ;  /* 0x0000004000004947 */ /* 0x000fea0003800000 */
.L_x_739:
[----:B------:R-:W1:Y:S02]  /*9f50*/  LDS R4, [R9] ;  /* 0x0000000009047984 */ /* 0x000e640000000800 */
[----:B-12---:R-:W-:-:S04]  /*9f60*/  FADD.FTZ R4, -R14, R4 ;  /* 0x000000040e047221 */ /* 0x006fc80000010100 */
[----:B------:R-:W-:-:S04]  /*9f70*/  FMUL.FTZ R4, R4, 1.4426950216293334961 ;  /* 0x3fb8aa3b04047820 */ /* 0x000fc80000410000 */
[----:B------:R1:W2:Y:S03]  /*9f80*/  MUFU.EX2 R12, R4 ;  /* 0x00000004000c7308 */ /* 0x0002a60000000800 */
.L_x_740:
[----:B------:R-:W-:Y:S05]  /*9f90*/  BSYNC B2 ;  /* 0x0000000000027941 */ /* 0x000fea0003800000 */
.L_x_738:
[----:B--2---:R2:W-:Y:S01]  /*9fa0*/  STS [R9], R12 ;  /* 0x0000000c09007388 */ /* 0x0045e20000000800 */
[----:B------:R-:W-:Y:S01]  /*9fb0*/  FADD.FTZ R3, R12, R3 ;  /* 0x000000030c037221 */ /* 0x000fe20000010000 */
[----:B------:R-:W-:Y:S01]  /*9fc0*/  IADD3 R10, R10, 0x100, RZ ;  /* 0x000001000a0a7810 */ /* 0x000fe20007ffe0ff */
[----:B------:R-:W-:Y:S05]  /*9fd0*/  @P3 BRA `(.L_x_741) ;  /* 0xfffffe7000003947 */ /* 0x000fea000383ffff */
.L_x_737:
[----:B------:R-:W-:Y:S05]  /*9fe0*/  BSYNC B1 ;  /* 0x0000000000017941 */ /* 0x000fea0003800000 */
.L_x_736:
[----:B------:R-:W-:-:S13]  /*9ff0*/  ISETP.GE.U32.AND P0, PT, R6, 0x300, PT ;  /* 0x000003000600780c */ /* 0x000fda0003f06070 */
[----:B------:R-:W-:Y:S05]  /*a000*/  @!P0 BRA `(.L_x_735) ;  /* 0x0000042000008947 */ /* 0x000fea0003800000 */
[----:B-1----:R-:W1:Y:S01]  /*a010*/  S2R R4, SR_CTAID.Y ;  /* 0x0000000000047919 */ /* 0x002e620000002600 */
[----:B------:R-:W-:-:S04]  /*a020*/  ISETP.NE.U32.AND P0, PT, RZ, c[0x0][0x200], PT ;  /* 0x00008000ff007a0c */ /* 0x000fc80003f05070 */
[----:B------:R-:W-:Y:S01]  /*a030*/  ISETP.NE.AND.EX P0, PT, RZ, c[0x0][0x204], PT, P0 ;  /* 0x00008100ff007a0c */ /* 0x000fe20003f05300 */
[----:B-1----:R-:W-:-:S05]  /*a040*/  IMAD R11, R4, c[0x0][0x1d4], RZ ;  /* 0x00007500040b7a24 */ /* 0x002fca00078e02ff */
[----:B0-----:R-:W-:Y:S02]  /*a050*/  SHF.R.S32.HI R16, RZ, 0x1f, R11 ;  /* 0x0000001fff107819 */ /* 0x001fe4000001140b */
.L_x_754:
[----:B-1----:R-:W3:Y:S01]  /*a060*/  LDL R8, [R1+0x10] ;  /* 0x0000100001087983 */ /* 0x002ee20000100800 */
[----:B------:R-:W-:Y:S01]  /*a070*/  SHF.R.S32.HI R5, RZ, 0x1f, R10 ;  /* 0x0000001fff057819 */ /* 0x000fe2000001140a */
[C---:B------:R-:W-:Y:S01]  /*a080*/  IMAD.IADD R6, R10.reuse, 0x1, -R7 ;  /* 0x000000010a067824 */ /* 0x040fe200078e0a07 */
[C---:B------:R-:W-:Y:S01]  /*a090*/  IADD3 R4, P4, P5, R10.reuse, c[0x0][0x200], R11 ;  /* 0x000080000a047a10 */ /* 0x040fe20007d9e00b */
[----:B------:R-:W-:Y:S01]  /*a0a0*/  BSSY B1, `(.L_x_742) ;  /* 0x000000e000017945 */ /* 0x000fe20003800000 */
[----:B------:R-:W-:Y:S02]  /*a0b0*/  IADD3 R10, R10, 0x400, RZ ;  /* 0x000004000a0a7810 */ /* 0x000fe40007ffe0ff */
[----:B------:R-:W-:Y:S02]  /*a0c0*/  IADD3.X R5, R5, c[0x0][0x204], R16, P4, P5 ;  /* 0x0000810005057a10 */ /* 0x000fe400027ea410 */
[----:B---3--:R-:W-:Y:S02]  /*a0d0*/  ISETP.GE.AND P3, PT, R10, R8, PT ;  /* 0x000000080a00720c */ /* 0x008fe40003f66270 */
[----:B------:R-:W-:Y:S01]  /*a0e0*/  LEA R8, R6, 0x440, 0x2 ;  /* 0x0000044006087811 */ /* 0x000fe200078e10ff */
[----:B------:R-:W-:Y:S05]  /*a0f0*/  @!P0 BRA `(.L_x_743) ;  /* 0x0000004000008947 */ /* 0x000fea0003800000 */
[----:B------:R-:W3:Y:S02]  /*a100*/  LDG.E.U8 R6, [R4.64] ;  /* 0x0000002404067981 */ /* 0x000ee4000c1e1100 */
[----:B---3--:R-:W-:-:S13]  /*a110*/  ISETP.NE.AND P4, PT, R6, RZ, PT ;  /* 0x000000ff0600720c */ /* 0x008fda0003f85270 */
[----:B------:R-:W-:Y:S01]  /*a120*/  @P4 IMAD.MOV.U32 R6, RZ, RZ, RZ ;  /* 0x000000ffff064224 */ /* 0x000fe200078e00ff */
[----:B------:R-:W-:Y:S05]  /*a130*/  @P4 BRA `(.L_x_744) ;  /* 0x0000004000004947 */ /* 0x000fea0003800000 */
.L_x_743:
[----:B------:R-:W0:Y:S02]  /*a140*/  LDS R6, [R8] ;  /* 0x0000000008067984 */ /* 0x000e240000000800 */
[----:B0-2---:R-:W-:-:S04]  /*a150*/  FADD.FTZ R6, -R14, R6 ;  /* 0x000000060e067221 */ /* 0x005fc80000010100 */
[----:B------:R-:W-:-:S06]  /*a160*/  FMUL.FTZ R6, R6, 1.4426950216293334961 ;  /* 0x3fb8aa3b06067820 */ /* 0x000fcc0000410000 */
[----:B------:R-:W0:Y:S02]  /*a170*/  MUFU.EX2 R6, R6 ;  /* 0x0000000600067308 */ /* 0x000e240000000800 */
.L_x_744:
[----:B------:R-:W-:Y:S05]  /*a180*/  BSYNC B1 ;  /* 0x0000000000017941 */ /* 0x000fea0003800000 */
.L_x_742:
[----:B0-----:R0:W-:Y:S01]  /*a190*/  STS [R8], R6 ;  /* 0x0000000608007388 */ /* 0x0011e20000000800 */
[----:B------:R-:W-:Y:S01]  /*a1a0*/  BSSY B1, `(.L_x_745) ;  /* 0x000000b000017945 */ /* 0x000fe20003800000 */
[----:B--2---:R-:W-:Y:S01]  /*a1b0*/  FADD.FTZ R12, R6, R3 ;  /* 0x00000003060c7221 */ /* 0x004fe20000010000 */
[----:B------:R-:W-:Y:S05]  /*a1c0*/  @!P0 BRA `(.L_x_746) ;  /* 0x0000004000008947 */ /* 0x000fea0003800000 */
[----:B------:R-:W2:Y:S02]  /*a1d0*/  LDG.E.U8 R3, [R4.64+0x100] ;  /* 0x0001002404037981 */ /* 0x000ea4000c1e1100 */
[----:B--2---:R-:W-:-:S13]  /*a1e0*/  ISETP.NE.AND P4, PT, R3, RZ, PT ;  /* 0x000000ff0300720c */ /* 0x004fda0003f85270 */
[----:B------:R-:W-:Y:S01]  /*a1f0*/  @P4 IMAD.MOV.U32 R3, RZ, RZ, RZ ;  /* 0x000000ffff034224 */ /* 0x000fe200078e00ff */
[----:B------:R-:W-:Y:S05]  /*a200*/  @P4 BRA `(.L_x_747) ;  /* 0x0000004000004947 */ /* 0x000fea0003800000 */
.L_x_746:
[----:B------:R-:W1:Y:S02]  /*a210*/  LDS R3, [R8+0x400] ;  /* 0x0004000008037984 */ /* 0x000e640000000800 */
[----:B-1----:R-:W-:-:S04]  /*a220*/  FADD.FTZ R3, -R14, R3 ;  /* 0x000000030e037221 */ /* 0x002fc80000010100 */
[----:B------:R-:W-:-:S06]  /*a230*/  FMUL.FTZ R3, R3, 1.4426950216293334961 ;  /* 0x3fb8aa3b03037820 */ /* 0x000fcc0000410000 */
[----:B------:R-:W1:Y:S02]  /*a240*/  MUFU.EX2 R3, R3 ;  /* 0x0000000300037308 */ /* 0x000e640000000800 */
.L_x_747:
[----:B------:R-:W-:Y:S05]  /*a250*/  BSYNC B1 ;  /* 0x0000000000017941 */ /* 0x000fea0003800000 */
.L_x_745:
[----:B-1----:R1:W-:Y:S01]  /*a260*/  STS [R8+0x400], R3 ;  /* 0x0004000308007388 */ /* 0x0023e20000000800 */
[----:B------:R-:W-:Y:S01]  /*a270*/  BSSY B1, `(.L_x_748) ;  /* 0x000000b000017945 */ /* 0x000fe20003800000 */
[----:B------:R-:W-:Y:S01]  /*a280*/  FADD.FTZ R12, R12, R3 ;  /* 0x000000030c0c7221 */ /* 0x000fe20000010000 */
[----:B------:R-:W-:Y:S05]  /*a290*/  @!P0 BRA `(.L_x_749) ;  /* 0x0000004000008947 */ /* 0x000fea0003800000 */
[----:B-1----:R-:W2:Y:S02]  /*a2a0*/  LDG.E.U8 R3, [R4.64+0x200] ;  /* 0x0002002404037981 */ /* 0x002ea4000c1e1100 */
[----:B--2---:R-:W-:-:S13]  /*a2b0*/  ISETP.NE.AND P4, PT, R3, RZ, PT ;  /* 0x000000ff0300720c */ /* 0x004fda0003f85270 */
[----:B------:R-:W-:Y:S01]  /*a2c0*/  @P4 IMAD.MOV.U32 R3, RZ, RZ, RZ ;  /* 0x000000ffff034224 */ /* 0x000fe200078e00ff */
[----:B------:R-:W-:Y:S05]  /*a2d0*/  @P4 BRA `(.L_x_750) ;  /* 0x0000004000004947 */ /* 0x000fea0003800000 */
.L_x_749:
[----:B-1----:R-:W1:Y:S02]  /*a2e0*/  LDS R3, [R8+0x800] ;  /* 0x0008000008037984 */ /* 0x002e640000000800 */
[----:B-1----:R-:W-:-:S04]  /*a2f0*/  FADD.FTZ R3, -R14, R3 ;  /* 0x000000030e037221 */ /* 0x002fc80000010100 */
[----:B------:R-:W-:-:S06]  /*a300*/  FMUL.FTZ R3, R3, 1.4426950216293334961 ;  /* 0x3fb8aa3b03037820 */ /* 0x000fcc0000410000 */
[----:B------:R-:W1:Y:S02]  /*a310*/  MUFU.EX2 R3, R3 ;  /* 0x0000000300037308 */ /* 0x000e640000000800 */
.L_x_750:
[----:B------:R-:W-:Y:S05]  /*a320*/  BSYNC B1 ;  /* 0x0000000000017941 */ /* 0x000fea0003800000 */
.L_x_748:
[----:B-1----:R1:W-:Y:S01]  /*a330*/  STS [R8+0x800], R3 ;  /* 0x0008000308007388 */ /* 0x0023e20000000800 */
[----:B------:R-:W-:Y:S01]  /*a340*/  BSSY B1, `(.L_x_751) ;  /* 0x000000b000017945 */ /* 0x000fe20003800000 */
[----:B------:R-:W-:Y:S01]  /*a350*/  FADD.FTZ R9, R12, R3 ;  /* 0x000000030c097221 */ /* 0x000fe20000010000 */
[----:B------:R-:W-:Y:S05]  /*a360*/  @!P0 BRA `(.L_x_752) ;  /* 0x0000004000008947 */ /* 0x000fea0003800000 */
[----:B------:R-:W2:Y:S02]  /*a370*/  LDG.E.U8 R4, [R4.64+0x300] ;  /* 0x0003002404047981 */ /* 0x000ea4000c1e1100 */
[----:B--2---:R-:W-:-:S13]  /*a380*/  ISETP.NE.AND P4, PT, R4, RZ, PT ;  /* 0x000000ff0400720c */ /* 0x004fda0003f85270 */
[----:B0-----:R-:W-:Y:S01]  /*a390*/  @P4 IMAD.MOV.U32 R6, RZ, RZ, RZ ;  /* 0x000000ffff064224 */ /* 0x001fe200078e00ff */
[----:B------:R-:W-:Y:S05]  /*a3a0*/  @P4 BRA `(.L_x_753) ;  /* 0x0000004000004947 */ /* 0x000fea0003800000 */
.L_x_752:
[----:B-1----:R-:W1:Y:S02]  /*a3b0*/  LDS R3, [R8+0xc00] ;  /* 0x000c000008037984 */ /* 0x002e640000000800 */
[----:B-1----:R-:W-:-:S04]  /*a3c0*/  FADD.FTZ R3, -R14, R3 ;  /* 0x000000030e037221 */ /* 0x002fc80000010100 */
[----:B------:R-:W-:-:S04]  /*a3d0*/  FMUL.FTZ R3, R3, 1.4426950216293334961 ;  /* 0x3fb8aa3b03037820 */ /* 0x000fc80000410000 */
[----:B0-----:R0:W1:Y:S03]  /*a3e0*/  MUFU.EX2 R6, R3 ;  /* 0x0000000300067308 */ /* 0x0010660000000800 */
.L_x_753:
[----:B------:R-:W-:Y:S05]  /*a3f0*/  BSYNC B1 ;  /* 0x0000000000017941 */ /* 0x000fea0003800000 */
.L_x_751:
[----:B-1----:R1:W-:Y:S01]  /*a400*/  STS [R8+0xc00], R6 ;  /* 0x000c000608007388 */ /* 0x0023e20000000800 */
[----:B0-----:R-:W-:Y:S01]  /*a410*/  FADD.FTZ R3, R9, R6 ;  /* 0x0000000609037221 */ /* 0x001fe20000010000 */
[----:B------:R-:W-:Y:S05]  /*a420*/  @!P3 BRA `(.L_x_754) ;  /* 0xfffffc300000b947 */ /* 0x000fea000383ffff */
.L_x_735:
[----:B------:R-:W-:Y:S05]  /*a430*/  BSYNC B0 ;  /* 0x0000000000007941 */ /* 0x000fea0003800000 */
.L_x_734:
[----:B-1----:R-:W1:Y:S01]  /*a440*/  SHFL.BFLY PT, R4, R3, 0x10, 0x1f ;  /* 0x0e001f0003047f89 */ /* 0x002e6200000e0000 */
[----:B--2---:R-:W2:Y:S01]  /*a450*/  LDC.U8 R12, c[0x0][0x26c] ;  /* 0x00009b00ff0c7b82 */ /* 0x004ea20000000000 */
[----:B------:R-:W-:Y:S01]  /*a460*/  UMOV UR4, 0x4 ;  /* 0x0000000400047882 */ /* 0x000fe20000000000 */
[----:B------:R-:W-:Y:S01]  /*a470*/  BSSY B0, `(.L_x_755) ;  /* 0x000006b000007945 */ /* 0x000fe20003800000 */
[----:B------:R-:W3:Y:S01]  /*a480*/  S2R R13, SR_TID.X ;  /* 0x00000000000d7919 */ /* 0x000ee20000002100 */
[----:B------:R-:W-:Y:S02]  /*a490*/  ULDC UR5, c[0x0][0x1d4] ;  /* 0x0000750000057ab9 */ /* 0x000fe40000000800 */
[----:B------:R-:W-:Y:S01]  /*a4a0*/  UIADD3 UR4, UR4, UR5, URZ ;  /* 0x0000000504047290 */ /* 0x000fe2000fffe03f */
[----:B------:R-:W4:Y:S03]  /*a4b0*/  S2R R15, SR_CTAID.Y ;  /* 0x00000000000f7919 */ /* 0x000f260000002600 */
[----:B------:R-:W-:Y:S01]  /*a4c0*/  USHF.R.S32.HI UR5, URZ, 0x1f, UR4 ;  /* 0x0000001f3f057899 */ /* 0x000fe20008011404 */
[----:B0-----:R-:W4:Y:S03]  /*a4d0*/  S2R R17, SR_CTAID.X ;  /* 0x0000000000117919 */ /* 0x001f260000002500 */
[----:B------:R-:W-:-:S04]  /*a4e0*/  ULEA.HI UR5, UR5, UR4, URZ, 0x2 ;  /* 0x0000000405057291 */ /* 0x000fc8000f8f103f */
[----:B------:R-:W-:-:S04]  /*a4f0*/  USHF.L.U32 UR5, UR5, 0x2, URZ ;  /* 0x0000000205057899 */ /* 0x000fc8000800063f */
[----:B------:R-:W-:Y:S01]  /*a500*/  ULOP3.LUT UR5, UR5, 0xfffffff0, URZ, 0xc0, !UPT ;  /* 0xfffffff005057892 */ /* 0x000fe2000f8ec03f */
[----:B-1----:R-:W-:Y:S01]  /*a510*/  FADD.FTZ R4, R4, R3 ;  /* 0x0000000304047221 */ /* 0x002fe20000010000 */
[----:B---3--:R-:W-:-:S04]  /*a520*/  LOP3.LUT P0, R10, R13, 0x1f, RZ, 0xc0, !PT ;  /* 0x0000001f0d0a7812 */ /* 0x008fc8000780c0ff */
[----:B------:R-:W0:Y:S01]  /*a530*/  SHFL.BFLY PT, R5, R4, 0x8, 0x1f ;  /* 0x0d001f0004057f89 */ /* 0x000e2200000e0000 */
[----:B------:R-:W-:Y:S01]  /*a540*/  IMAD.U32 R18, RZ, RZ, UR5 ;  /* 0x00000005ff127e24 */ /* 0x000fe2000f8e00ff */
[----:B------:R-:W-:-:S04]  /*a550*/  ISETP.GT.U32.AND P3, PT, R10, 0x7, PT ;  /* 0x000000070a00780c */ /* 0x000fc80003f64070 */
[----:B------:R-:W-:Y:S01]  /*a560*/  IADD3 R52, R18, 0x440, RZ ;  /* 0x0000044012347810 */ /* 0x000fe20007ffe0ff */
[----:B----4-:R-:W-:Y:S02]  /*a570*/  IMAD R15, R15, c[0x0][0x1d8], R17 ;  /* 0x000076000f0f7a24 */ /* 0x010fe400078e0211 */
        /* <DEDUP_REMOVED lines=9> */
[----:B------:R0:W-:Y:S04]  /*a610*/  @!P0 STS [R3+0x20], R8 ;  /* 0x0000200803008388 */ /* 0x0001e80000000800 */
[----:B------:R-:W-:Y:S01]  /*a620*/  BAR.SYNC.DEFER_BLOCKING 0x0 ;  /* 0x0000000000007b1d */ /* 0x000fe20000010000 */
[----:B--2---:R-:W-:-:S13]  /*a630*/  ISETP.NE.AND P0, PT, R12, RZ, PT ;  /* 0x000000ff0c00720c */ /* 0x004fda0003f05270 */
[----:B0-----:R-:W-:-:S04]  /*a640*/  @P0 IMAD.MOV.U32 R3, RZ, RZ, c[0x0][0x268] ;  /* 0x00009a00ff030624 */ /* 0x001fc800078e00ff */
[----:B------:R-:W-:-:S04]  /*a650*/  @P0 IMAD R3, R15, R3, c[0x0][0x1ec] ;  /* 0x00007b000f030624 */ /* 0x000fc800078e0203 */
[----:B------:R-:W-:Y:S01]  /*a660*/  @P0 IMAD R3, R3, c[0x0][0x1d4], RZ ;  /* 0x0000750003030a24 */ /* 0x000fe200078e02ff */
[----:B------:R-:W0:Y:S04]  /*a670*/  @!P3 LDS R8, [R10.X4+0x20] ;  /* 0x000020000a08b984 */ /* 0x000e280000004800 */
[----:B0-----:R-:W0:Y:S02]  /*a680*/  SHFL.BFLY PT, R5, R8, 0x4, 0x1f ;  /* 0x0c801f0008057f89 */ /* 0x001e2400000e0000 */
[----:B0-----:R-:W-:-:S05]  /*a690*/  FADD.FTZ R5, R5, R8 ;  /* 0x0000000805057221 */ /* 0x001fca0000010000 */
[----:B------:R-:W0:Y:S02]  /*a6a0*/  SHFL.BFLY PT, R4, R5, 0x2, 0x1f ;  /* 0x0c401f0005047f89 */ /* 0x000e2400000e0000 */
[----:B0-----:R-:W-:-:S05]  /*a6b0*/  FADD.FTZ R4, R5, R4 ;  /* 0x0000000405047221 */ /* 0x001fca0000010000 */
[----:B------:R-:W0:Y:S02]  /*a6c0*/  SHFL.BFLY PT, R9, R4, 0x1, 0x1f ;  /* 0x0c201f0004097f89 */ /* 0x000e2400000e0000 */
[----:B0-----:R-:W-:Y:S02]  /*a6d0*/  FADD.FTZ R9, R4, R9 ;  /* 0x0000000904097221 */ /* 0x001fe40000010000 */
[----:B------:R-:W-:Y:S02]  /*a6e0*/  CS2R R4, SRZ ;  /* 0x0000000000047805 */ /* 0x000fe4000001ff00 */
[--C-:B------:R-:W-:Y:S01]  /*a6f0*/  @P0 SHF.R.S32.HI R5, RZ, 0x1f, R3.reuse ;  /* 0x0000001fff050819 */ /* 0x100fe20000011403 */
[----:B------:R-:W-:Y:S01]  /*a700*/  @P0 IMAD.MOV.U32 R4, RZ, RZ, R3 ;  /* 0x000000ffff040224 */ /* 0x000fe200078e0003 */
[----:B------:R-:W0:Y:S01]  /*a710*/  SHFL.IDX PT, R9, R9, RZ, 0x1f ;  /* 0x00001fff09097589 */ /* 0x000e2200000e0000 */
[----:B------:R-:W-:Y:S05]  /*a720*/  @P1 BRA `(.L_x_756) ;  /* 0x000003f000001947 */ /* 0x000fea0003800000 */
[----:B------:R-:W2:Y:S01]  /*a730*/  LDL R15, [R1+0x10] ;  /* 0x00001000010f7983 */ /* 0x000ea20000100800 */
[----:B------:R-:W-:Y:S01]  /*a740*/  LOP3.LUT R3, RZ, R7, RZ, 0x33, !PT ;  /* 0x00000007ff037212 */ /* 0x000fe200078e33ff */
[----:B0-----:R-:W-:Y:S01]  /*a750*/  FADD.FTZ R9, R9, 9.9999999747524270788e-07 ;  /* 0x358637bd09097421 */ /* 0x001fe20000010000 */
[----:B------:R-:W-:Y:S02]  /*a760*/  BSSY B1, `(.L_x_757) ;  /* 0x0000017000017945 */ /* 0x000fe40003800000 */
[----:B--2---:R-:W-:-:S04]  /*a770*/  IADD3 R3, -R13, R15, R3 ;  /* 0x0000000f0d037210 */ /* 0x004fc80007ffe103 */
[C---:B------:R-:W-:Y:S02]  /*a780*/  LEA.HI R6, R3.reuse, 0x1, RZ, 0x18 ;  /* 0x0000000103067811 */ /* 0x040fe400078fc0ff */
[----:B------:R-:W-:Y:S01]  /*a790*/  ISETP.GE.U32.AND P1, PT, R3, 0x300, PT ;  /* 0x000003000300780c */ /* 0x000fe20003f26070 */
[----:B------:R-:W-:Y:S01]  /*a7a0*/  IMAD.IADD R3, R13, 0x1, R7 ;  /* 0x000000010d037824 */ /* 0x000fe200078e0207 */
[----:B------:R-:W-:Y:S01]  /*a7b0*/  LOP3.LUT P3, R6, R6, 0x3, RZ, 0xc0, !PT ;  /* 0x0000000306067812 */ /* 0x000fe2000786c0ff */
[----:B------:R0:W1:-:S12]  /*a7c0*/  MUFU.RCP R13, R9 ;  /* 0x00000009000d7308 */ /* 0x0000580000001000 */
[----:B0-----:R-:W-:Y:S05]  /*a7d0*/  @!P3 BRA `(.L_x_758) ;  /* 0x000000f00000b947 */ /* 0x001fea0003800000 */
.L_x_759:
[C---:B------:R-:W-:Y:S01]  /*a7e0*/  IMAD.IADD R15, R3.reuse, 0x1, -R7 ;  /* 0x00000001030f7824 */ /* 0x040fe200078e0a07 */
[C---:B0-----:R-:W-:Y:S02]  /*a7f0*/  @P0 IADD3 R9, P3, R3.reuse, R4, RZ ;  /* 0x0000000403090210 */ /* 0x041fe40007f7e0ff */
[----:B------:R-:W-:Y:S02]  /*a800*/  IADD3 R6, R6, -0x1, RZ ;  /* 0xffffffff06067810 */ /* 0x000fe40007ffe0ff */
[----:B------:R-:W0:Y:S01]  /*a810*/  LDS R8, [R15.X4+0x440] ;  /* 0x000440000f087984 */ /* 0x000e220000004800 */
[C---:B------:R-:W-:Y:S02]  /*a820*/  @P0 LEA.HI.X.SX32 R10, R3.reuse, R5, 0x1, P3 ;  /* 0x00000005030a0211 */ /* 0x040fe400018f0eff */
[----:B------:R-:W-:Y:S01]  /*a830*/  IADD3 R3, R3, 0x100, RZ ;  /* 0x0000010003037810 */ /* 0x000fe20007ffe0ff */
[----:B01----:R-:W-:Y:S01]  /*a840*/  FMUL.FTZ R17, R8, R13 ;  /* 0x0000000d08117220 */ /* 0x003fe20000410000 */
        /* <DEDUP_REMOVED lines=8> */
.L_x_758:
[----:B------:R-:W-:Y:S05]  /*a8d0*/  BSYNC B1 ;  /* 0x0000000000017941 */ /* 0x000fea0003800000 */
.L_x_757:
[----:B------:R-:W-:Y:S05]  /*a8e0*/  @!P1 BRA `(.L_x_756) ;  /* 0x0000023000009947 */ /* 0x000fea0003800000 */
[----:B------:R-:W-:Y:S02]  /*a8f0*/  ISETP.NE.AND P1, PT, R12, RZ, PT ;  /* 0x000000ff0c00720c */ /* 0x000fe40003f25270 */
.L_x_760:
[----:B------:R-:W2:Y:S01]  /*a900*/  LDL R22, [R1+0x10] ;  /* 0x0000100001167983 */ /* 0x000ea20000100800 */
[----:B0-----:R-:W-:-:S04]  /*a910*/  IMAD.IADD R9, R3, 0x1, -R7 ;  /* 0x0000000103097824 */ /* 0x001fc800078e0a07 */
[C---:B------:R-:W-:Y:S01]  /*a920*/  IMAD R12, R9.reuse, 0x2, R52 ;  /* 0x00000002090c7824 */ /* 0x040fe200078e0234 */
[----:B------:R0:W3:Y:S01]  /*a930*/  LDS R6, [R9.X4+0x440] ;  /* 0x0004400009067984 */ /* 0x0000e20000004800 */
[----:B------:R-:W-:Y:S02]  /*a940*/  LEA R11, R9, 0x440, 0x2 ;  /* 0x00000440090b7811 */ /* 0x000fe400078e10ff */
[----:B0-----:R-:W-:-:S04]  /*a950*/  IADD3 R9, P0, R4, R3, RZ ;  /* 0x0000000304097210 */ /* 0x001fc80007f1e0ff */
[C---:B------:R-:W-:Y:S02]  /*a960*/  LEA.HI.X.SX32 R10, R3.reuse, R5, 0x1, P0 ;  /* 0x00000005030a7211 */ /* 0x040fe400000f0eff */
[----:B------:R-:W-:Y:S01]  /*a970*/  IADD3 R3, R3, 0x400, RZ ;  /* 0x0000040003037810 */ /* 0x000fe20007ffe0ff */
[----:B-1-3--:R-:W-:-:S05]  /*a980*/  FMUL.FTZ R15, R6, R13 ;  /* 0x0000000d060f7220 */ /* 0x00afca0000410000 */
[----:B------:R-:W-:-:S04]  /*a990*/  F2FP.PACK_AB R6, RZ, R15 ;  /* 0x0000000fff06723e */ /* 0x000fc800000000ff */
[----:B------:R-:W-:-:S05]  /*a9a0*/  PRMT R8, R6, 0x7610, R8 ;  /* 0x0000761006087816 */ /* 0x000fca0000000008 */
[----:B------:R0:W-:Y:S04]  /*a9b0*/  STS.U16 [R12], R8 ;  /* 0x000000080c007388 */ /* 0x0001e80000000400 */
[----:B------:R-:W1:Y:S01]  /*a9c0*/  LDS R6, [R11+0x400] ;  /* 0x000400000b067984 */ /* 0x000e620000000800 */
[----:B0-----:R-:W-:-:S04]  /*a9d0*/  LEA R8, P0, R9, c[0x0][0x260], 0x2 ;  /* 0x0000980009087a11 */ /* 0x001fc800078010ff */
[----:B------:R-:W-:-:S05]  /*a9e0*/  LEA.HI.X R9, R9, c[0x0][0x264], R10, 0x2, P0 ;  /* 0x0000990009097a11 */ /* 0x000fca00000f140a */
[----:B------:R-:W-:Y:S01]  /*a9f0*/  @P1 STG.E [R8.64], R15 ;  /* 0x0000000f08001986 */ /* 0x000fe2000c101924 */
[----:B-1----:R-:W-:-:S05]  /*aa00*/  FMUL.FTZ R17, R6, R13 ;  /* 0x0000000d06117220 */ /* 0x002fca0000410000 */
[----:B------:R-:W-:Y:S01]  /*aa10*/  F2FP.PACK_AB R6, RZ, R17 ;  /* 0x00000011ff06723e */ /* 0x000fe200000000ff */
[----:B------:R-:W-:Y:S03]  /*aa20*/  @P1 STG.E [R8.64+0x400], R17 ;  /* 0x0004001108001986 */ /* 0x000fe6000c101924 */
[----:B------:R-:W-:-:S05]  /*aa30*/  PRMT R14, R6, 0x7610, R14 ;  /* 0x00007610060e7816 */ /* 0x000fca000000000e */
[----:B------:R-:W-:Y:S04]  /*aa40*/  STS.U16 [R12+0x200], R14 ;  /* 0x0002000e0c007388 */ /* 0x000fe80000000400 */
[----:B------:R-:W0:Y:S02]  /*aa50*/  LDS R6, [R11+0x800] ;  /* 0x000800000b067984 */ /* 0x000e240000000800 */
[----:B0-----:R-:W-:-:S05]  /*aa60*/  FMUL.FTZ R19, R6, R13 ;  /* 0x0000000d06137220 */ /* 0x001fca0000410000 */
[----:B------:R-:W-:Y:S01]  /*aa70*/  F2FP.PACK_AB R6, RZ, R19 ;  /* 0x00000013ff06723e */ /* 0x000fe200000000ff */
[----:B------:R-:W-:Y:S03]  /*aa80*/  @P1 STG.E [R8.64+0x800], R19 ;  /* 0x0008001308001986 */ /* 0x000fe6000c101924 */
[----:B------:R-:W-:-:S05]  /*aa90*/  PRMT R16, R6, 0x7610, R16 ;  /* 0x0000761006107816 */ /* 0x000fca0000000010 */
[----:B------:R-:W-:Y:S04]  /*aaa0*/  STS.U16 [R12+0x400], R16 ;  /* 0x000400100c007388 */ /* 0x000fe80000000400 */
[----:B------:R-:W0:Y:S02]  /*aab0*/  LDS R6, [R11+0xc00] ;  /* 0x000c00000b067984 */ /* 0x000e240000000800 */
[----:B0-----:R-:W-:-:S05]  /*aac0*/  FMUL.FTZ R21, R6, R13 ;  /* 0x0000000d06157220 */ /* 0x001fca0000410000 */
[----:B------:R-:W-:Y:S01]  /*aad0*/  F2FP.PACK_AB R6, RZ, R21 ;  /* 0x00000015ff06723e */ /* 0x000fe200000000ff */
[----:B------:R0:W-:Y:S04]  /*aae0*/  @P1 STG.E [R8.64+0xc00], R21 ;  /* 0x000c001508001986 */ /* 0x0001e8000c101924 */
[----:B------:R0:W-:Y:S01]  /*aaf0*/  STS.U16 [R12+0x600], R6 ;  /* 0x000600060c007388 */ /* 0x0001e20000000400 */
[----:B--2---:R-:W-:-:S13]  /*ab00*/  ISETP.GE.AND P0, PT, R3, R22, PT ;  /* 0x000000160300720c */ /* 0x004fda0003f06270 */
[----:B0-----:R-:W-:Y:S05]  /*ab10*/  @!P0 BRA `(.L_x_760) ;  /* 0xfffffde000008947 */ /* 0x001fea000383ffff */
.L_x_756:
[----:B------:R-:W-:Y:S05]  /*ab20*/  BSYNC B0 ;  /* 0x0000000000007941 */ /* 0x000fea0003800000 */
.L_x_755:
[----:B0-----:R-:W2:Y:S04]  /*ab30*/  LDL.LU R8, [R1+0x270] ;  /* 0x0002700001087983 */ /* 0x001ea80000300800 */
[----:B------:R-:W3:Y:S01]  /*ab40*/  LDL R25, [R1+0x26c] ;  /* 0x00026c0001197983 */ /* 0x000ee20000100800 */
[----:B------:R-:W-:Y:S01]  /*ab50*/  SHF.R.S32.HI R20, RZ, 0x5, R20 ;  /* 0x00000005ff147819 */ /* 0x000fe20000011414 */
[----:B------:R-:W-:Y:S01]  /*ab60*/  ULDC UR4, c[0x0][0x1d4] ;  /* 0x0000750000047ab9 */ /* 0x000fe20000000800 */
[----:B------:R-:W-:Y:S01]  /*ab70*/  ISETP.GT.OR P1, PT, R0, 0x17, P2 ;  /* 0x000000170000780c */ /* 0x000fe20001724670 */
[----:B------:R-:W0:Y:S01]  /*ab80*/  S2R R22, SR_CTAID.X ;  /* 0x0000000000167919 */ /* 0x000e220000002500 */
[----:B------:R-:W-:Y:S01]  /*ab90*/  UIMAD UR4, UR4, 0xc0, URZ ;  /* 0x000000c0040478a4 */ /* 0x000fe2000f8e023f */
[----:B------:R-:W-:Y:S01]  /*aba0*/  BSSY B0, `(.L_x_761) ;  /* 0x000001d000007945 */ /* 0x000fe20003800000 */
[----:B------:R-:W-:Y:S01]  /*abb0*/  CS2R R10, SRZ ;  /* 0x00000000000a7805 */ /* 0x000fe2000001ff00 */
[----:B------:R-:W0:Y:S02]  /*abc0*/  S2R R6, SR_CTAID.Y ;  /* 0x0000000000067919 */ /* 0x000e240000002600 */
[----:B0-----:R-:W-:-:S02]  /*abd0*/  IMAD R4, R6, c[0x0][0x1d8], R22 ;  /* 0x0000760006047a24 */ /* 0x001fc400078e0216 */
[----:B--2---:R-:W-:Y:S02]  /*abe0*/  IMAD R5, R8, c[0x0][0x1d8], RZ ;  /* 0x0000760008057a24 */ /* 0x004fe400078e02ff */
[----:B------:R-:W-:Y:S01]  /*abf0*/  CS2R R8, SRZ ;  /* 0x0000000000087805 */ /* 0x000fe2000001ff00 */
[----:B---3--:R-:W-:Y:S01]  /*ac00*/  SHF.R.S32.HI R3, RZ, 0x1f, R25 ;  /* 0x0000001fff037819 */ /* 0x008fe20000011419 */
[----:B------:R-:W-:-:S03]  /*ac10*/  IMAD R6, R5, c[0x0][0x1d0], R22 ;  /* 0x0000740005067a24 */ /* 0x000fc600078e0216 */
[----:B------:R-:W-:-:S04]  /*ac20*/  LEA.HI R3, R3, R25, RZ, 0x3 ;  /* 0x0000001903037211 */ /* 0x000fc800078f18ff */
[----:B------:R-:W-:-:S05]  /*ac30*/  LOP3.LUT R3, R3, 0xfffffff8, RZ, 0xc0, !PT ;  /* 0xfffffff803037812 */ /* 0x000fca00078ec0ff */
[----:B------:R-:W-:-:S05]  /*ac40*/  IMAD.IADD R3, R25, 0x1, -R3 ;  /* 0x0000000119037824 */ /* 0x000fca00078e0a03 */
[CC--:B------:R-:W-:Y:S02]  /*ac50*/  ISETP.NE.OR P3, PT, R20.reuse, R3.reuse, P1 ;  /* 0x000000031400720c */ /* 0x0c0fe40000f65670 */
[----:B------:R-:W-:Y:S01]  /*ac60*/  ISETP.NE.AND P0, PT, R20, R3, PT ;  /* 0x000000031400720c */ /* 0x000fe20003f05270 */
[C---:B------:R-:W-:Y:S01]  /*ac70*/  IMAD.SHL.U32 R3, R0.reuse, 0x8, RZ ;  /* 0x0000000800037824 */ /* 0x040fe200078e00ff */
[----:B------:R-:W-:-:S03]  /*ac80*/  ISETP.GT.AND P1, PT, R0, 0x17, PT ;  /* 0x000000170000780c */ /* 0x000fc60003f24270 */
        /* <DEDUP_REMOVED lines=13> */
.L_x_763:
[----:B-----5:R0:W-:Y:S02]  /*ad60*/  STS.128 [R0.X16+0x240], R8 ;  /* 0x0002400800007388 */ /* 0x0201e4000000cc00 */
.L_x_762:
[----:B------:R-:W-:Y:S05]  /*ad70*/  BSYNC B0 ;  /* 0x0000000000007941 */ /* 0x000fea0003800000 */
.L_x_761:
[----:B------:R-:W-:Y:S01]  /*ad80*/  BAR.SYNC.DEFER_BLOCKING 0x0 ;  /* 0x0000000000007b1d */ /* 0x000fe20000010000 */
[----:B------:R-:W-:Y:S01]  /*ad90*/  CS2R R14, SRZ ;  /* 0x00000000000e7805 */ /* 0x000fe2000001ff00 */
[----:B-1----:R-:W-:Y:S01]  /*ada0*/  CS2R R12, SRZ ;  /* 0x00000000000c7805 */ /* 0x002fe2000001ff00 */
[----:B------:R-:W-:Y:S01]  /*adb0*/  IMAD.MOV.U32 R6, RZ, RZ, RZ ;  /* 0x000000ffff067224 */ /* 0x000fe200078e00ff */
[----:B------:R-:W-:Y:S01]  /*adc0*/  CS2R R16, SRZ ;  /* 0x0000000000107805 */ /* 0x000fe2000001ff00 */
[----:B------:R-:W-:Y:S01]  /*add0*/  IMAD.MOV.U32 R5, RZ, RZ, RZ ;  /* 0x000000ffff057224 */ /* 0x000fe200078e00ff */
[----:B------:R-:W-:Y:S01]  /*ade0*/  BSSY B0, `(.L_x_764) ;  /* 0x0000194000007945 */ /* 0x000fe20003800000 */
[----:B------:R-:W-:Y:S05]  /*adf0*/  @P1 BRA `(.L_x_765) ;  /* 0x0000192000001947 */ /* 0x000fea0003800000 */
[C---:B------:R-:W-:Y:S01]  /*ae00*/  IMAD.IADD R31, R20.reuse, 0x1, R7 ;  /* 0x00000001141f7824 */ /* 0x040fe200078e0207 */
[----:B------:R-:W-:Y:S01]  /*ae10*/  IMNMX R36, R25, c[0x0][0x1d4], PT ;  /* 0x0000750019247a17 */ /* 0x000fe20003800200 */
[----:B------:R-:W-:Y:S01]  /*ae20*/  BSSY B1, `(.L_x_766) ;  /* 0x000009d000017945 */ /* 0x000fe20003800000 */
[----:B------:R-:W-:-:S02]  /*ae30*/  IMAD R37, R20, 0x2, R52 ;  /* 0x0000000214257824 */ /* 0x000fc400078e0234 */
[----:B------:R-:W-:-:S05]  /*ae40*/  IMAD R24, R31, 0xc0, RZ ;  /* 0x000000c01f187824 */ /* 0x000fca00078e02ff */
[----:B------:R-:W-:Y:S02]  /*ae50*/  SHF.R.S32.HI R26, RZ, 0x1f, R24 ;  /* 0x0000001fff1a7819 */ /* 0x000fe40000011418 */
[----:B------:R-:W-:-:S04]  /*ae60*/  IADD3 R15, P3, R19, R24, RZ ;  /* 0x00000018130f7210 */ /* 0x000fc80007f7e0ff */
[----:B------:R-:W-:Y:S01]  /*ae70*/  LEA R28, P4, R15, c[0x0][0x1a0], 0x1 ;  /* 0x000068000f1c7a11 */ /* 0x000fe200078808ff */
[----:B------:R-:W-:Y:S01]  /*ae80*/  IMAD.X R32, R21, 0x1, R26, P3 ;  /* 0x0000000115207824 */ /* 0x000fe200018e061a */
[----:B------:R-:W-:-:S04]  /*ae90*/  ISETP.GE.AND P3, PT, R31, R36, PT ;  /* 0x000000241f00720c */ /* 0x000fc80003f66270 */
[----:B------:R-:W-:Y:S01]  /*aea0*/  LEA.HI.X R29, R15, c[0x0][0x1a4], R32, 0x1, P4 ;  /* 0x000069000f1d7a11 */ /* 0x000fe200020f0c20 */
[----:B------:R-:W-:-:S08]  /*aeb0*/  IMAD.MOV.U32 R15, RZ, RZ, RZ ;  /* 0x000000ffff0f7224 */ /* 0x000fd000078e00ff */
[----:B------:R-:W-:Y:S05]  /*aec0*/  @P3 BRA `(.L_x_767) ;  /* 0x0000092000003947 */ /* 0x000fea0003800000 */
[----:B------:R-:W2:Y:S04]  /*aed0*/  LDL R27, [R1+0x10] ;  /* 0x00001000011b7983 */ /* 0x000ea80000100800 */
[----:B------:R-:W3:Y:S01]  /*aee0*/  LDL R25, [R1+0x14] ;  /* 0x0000140001197983 */ /* 0x000ee20000100800 */
[----:B------:R-:W-:Y:S01]  /*aef0*/  ULDC UR4, c[0x0][0x1d4] ;  /* 0x0000750000047ab9 */ /* 0x000fe20000000800 */
[----:B------:R-:W-:Y:S01]  /*af00*/  IADD3 R5, -R7, -0x2, -R20 ;  /* 0xfffffffe07057810 */ /* 0x000fe20007ffe914 */
[----:B------:R-:W-:Y:S01]  /*af10*/  ULOP3.LUT UR4, URZ, UR4, URZ, 0x33, !UPT ;  /* 0x000000043f047292 */ /* 0x000fe2000f8e333f */
[----:B------:R-:W-:Y:S01]  /*af20*/  IMAD.MOV.U32 R33, RZ, RZ, 0x2 ;  /* 0x00000002ff217424 */ /* 0x000fe200078e00ff */
[----:B------:R-:W-:Y:S01]  /*af30*/  BSSY B2, `(.L_x_768) ;  /* 0x0000037000027945 */ /* 0x000fe20003800000 */
[----:B------:R-:W-:Y:S01]  /*af40*/  CS2R R16, SRZ ;  /* 0x0000000000107805 */ /* 0x000fe2000001ff00 */
[----:B------:R-:W-:Y:S01]  /*af50*/  IMAD.MOV.U32 R38, RZ, RZ, R31 ;  /* 0x000000ffff267224 */ /* 0x000fe200078e001f */
[----:B------:R-:W-:Y:S01]  /*af60*/  CS2R R12, SRZ ;  /* 0x00000000000c7805 */ /* 0x000fe2000001ff00 */
[----:B------:R-:W-:Y:S01]  /*af70*/  CS2R R14, SRZ ;  /* 0x00000000000e7805 */ /* 0x000fe2000001ff00 */
[----:B--2---:R-:W-:-:S02]  /*af80*/  IMAD.MOV R6, RZ, RZ, -R27 ;  /* 0x000000ffff067224 */ /* 0x004fc400078e0a1b */
[----:B---3--:R-:W-:-:S03]  /*af90*/  IMAD R32, R25, c[0x0][0x1d8], R22 ;  /* 0x0000760019207a24 */ /* 0x008fc600078e0216 */
[----:B------:R-:W-:Y:S01]  /*afa0*/  IMNMX R6, R6, UR4, !PT ;  /* 0x0000000406067c17 */ /* 0x000fe2000f800200 */
[----:B------:R-:W-:-:S04]  /*afb0*/  IMAD R32, R32, 0xc0, R3 ;  /* 0x000000c020207824 */ /* 0x000fc800078e0203 */
[----:B------:R-:W-:Y:S02]  /*afc0*/  IMAD.IADD R25, R5, 0x1, -R6 ;  /* 0x0000000105197824 */ /* 0x000fe400078e0a06 */
[----:B------:R-:W-:Y:S02]  /*afd0*/  IMAD.MOV.U32 R5, RZ, RZ, RZ ;  /* 0x000000ffff057224 */ /* 0x000fe400078e00ff */
[----:B------:R-:W-:Y:S01]  /*afe0*/  IMAD.MOV.U32 R6, RZ, RZ, RZ ;  /* 0x000000ffff067224 */ /* 0x000fe200078e00ff */
[----:B------:R-:W-:Y:S01]  /*aff0*/  LOP3.LUT P3, RZ, R25, 0x8, RZ, 0xc0, !PT ;  /* 0x0000000819ff7812 */ /* 0x000fe2000786c0ff */
[----:B------:R-:W-:-:S12]  /*b000*/  IMAD.WIDE R32, R32, R33, c[0x0][0x238] ;  /* 0x00008e0020207625 */ /* 0x000fd800078e0221 */
[----:B------:R-:W-:Y:S05]  /*b010*/  @P3 BRA `(.L_x_769) ;  /* 0x0000028000003947 */ /* 0x000fea0003800000 */
[----:B------:R-:W-:-:S05]  /*b020*/  IADD3 R24, P2, R23, R24, RZ ;  /* 0x0000001817187210 */ /* 0x000fca0007f5e0ff */
[----:B------:R-:W-:Y:S01]  /*b030*/  IMAD.X R5, R30, 0x1, R26, P2 ;  /* 0x000000011e057824 */ /* 0x000fe200010e061a */
[----:B------:R-:W-:-:S04]  /*b040*/  LEA R12, P2, R24, c[0x0][0x1a0], 0x1 ;  /* 0x00006800180c7a11 */ /* 0x000fc800078408ff */
[----:B------:R-:W-:Y:S02]  /*b050*/  LEA.HI.X R13, R24, c[0x0][0x1a4], R5, 0x1, P2 ;  /* 0x00006900180d7a11 */ /* 0x000fe400010f0c05 */
[----:B------:R-:W1:Y:S04]  /*b060*/  LDS.U16 R5, [R37] ;  /* 0x0000000025057984 */ /* 0x000e680000000400 */
[----:B------:R-:W5:Y:S01]  /*b070*/  LDG.E.128 R12, [R12.64] ;  /* 0x000000240c0c7981 */ /* 0x000f62000c1e1d00 */
[----:B------:R-:W-:Y:S02]  /*b080*/  ULDC UR4, c[0x0][0x1ec] ;  /* 0x00007b0000047ab9 */ /* 0x000fe40000000800 */
[----:B------:R-:W-:-:S06]  /*b090*/  UISETP.NE.AND UP0, UPT, URZ, UR4, UPT ;  /* 0x000000043f00728c */ /* 0x000fcc000bf05270 */
[----:B------:R-:W-:Y:S01]  /*b0a0*/  PLOP3.LUT P2, PT, PT, PT, UP0, 0x80, 0x0 ;  /* 0x000000000000781c */ /* 0x000fe20003f4f008 */
[----:B-1----:R-:W-:-:S12]  /*b0b0*/  HADD2.F32 R24, -RZ, R5.H0_H0 ;  /* 0x20000005ff187230 */ /* 0x002fd80000004100 */
        /* <DEDUP_REMOVED lines=13> */
.L_x_770:
[--C-:B-----5:R-:W-:Y:S01]  /*b190*/  HADD2.F32 R27, -RZ, R13.reuse.H0_H0 ;  /* 0x2000000dff1b7230 */ /* 0x120fe20000004100 */
[----:B------:R-:W-:Y:S01]  /*b1a0*/  IADD3 R38, R31, 0x8, RZ ;  /* 0x000000081f267810 */ /* 0x000fe20007ffe0ff */
[--C-:B------:R-:W-:Y:S02]  /*b1b0*/  HADD2.F32 R5, -RZ, R12.reuse.H0_H0 ;  /* 0x2000000cff057230 */ /* 0x100fe40000004100 */
        /* <DEDUP_REMOVED lines=9> */
[----:B------:R-:W-:Y:S01]  /*b250*/  HADD2.F32 R15, -RZ, R15.H1_H1 ;  /* 0x3000000fff0f7230 */ /* 0x000fe20000004100 */
[----:B------:R-:W-:-:S02]  /*b260*/  FFMA.FTZ R12, R24, R35, RZ ;  /* 0x00000023180c7223 */ /* 0x000fc400000100ff */
[C---:B------:R-:W-:Y:S02]  /*b270*/  FFMA.FTZ R13, R24.reuse, R39, RZ ;  /* 0x00000027180d7223 */ /* 0x040fe400000100ff */
[C---:B------:R-:W-:Y:S02]  /*b280*/  FFMA.FTZ R14, R24.reuse, R41, RZ ;  /* 0x00000029180e7223 */ /* 0x040fe400000100ff */
[----:B------:R-:W-:Y:S02]  /*b290*/  FFMA.FTZ R15, R24, R15, RZ ;  /* 0x0000000f180f7223 */ /* 0x000fe400000100ff */
.L_x_769:
[----:B------:R-:W-:Y:S05]  /*b2a0*/  BSYNC B2 ;  /* 0x0000000000027941 */ /* 0x000fea0003800000 */
.L_x_768:
[----:B------:R-:W-:-:S13]  /*b2b0*/  LOP3.LUT P3, RZ, R25, 0xfffffff8, RZ, 0xc0, !PT ;  /* 0xfffffff819ff7812 */ /* 0x000fda000786c0ff */
[----:B------:R-:W-:Y:S05]  /*b2c0*/  @!P3 BRA `(.L_x_767) ;  /* 0x000005200000b947 */ /* 0x000fea0003800000 */
[----:B------:R-:W-:Y:S02]  /*b2d0*/  ULDC UR4, c[0x0][0x1ec] ;  /* 0x00007b0000047ab9 */ /* 0x000fe40000000800 */
[----:B------:R-:W-:-:S06]  /*b2e0*/  UISETP.NE.AND UP0, UPT, URZ, UR4, UPT ;  /* 0x000000043f00728c */ /* 0x000fcc000bf05270 */
[----:B------:R-:W-:Y:S02]  /*b2f0*/  PLOP3.LUT P2, PT, PT, PT, UP0, 0x80, 0x0 ;  /* 0x000000000000781c */ /* 0x000fe40003f4f008 */
.L_x_773:
[----:B------:R-:W-:Y:S01]  /*b300*/  IMAD R24, R38, 0xc0, RZ ;  /* 0x000000c026187824 */ /* 0x000fe200078e02ff */
[----:B------:R-:W-:-:S04]  /*b310*/  ISETP.NE.AND P5, PT, R2, RZ, PT ;  /* 0x000000ff0200720c */ /* 0x000fc80003fa5270 */
[----:B------:R-:W-:Y:S02]  /*b320*/  SHF.R.S32.HI R25, RZ, 0x1f, R24 ;  /* 0x0000001fff197819 */ /* 0x000fe40000011418 */
[-C--:B------:R-:W-:Y:S02]  /*b330*/  IADD3 R35, P3, R23, R24.reuse, RZ ;  /* 0x0000001817237210 */ /* 0x080fe40007f7e0ff */
[----:B------:R-:W-:-:S03]  /*b340*/  IADD3 R26, P4, R19, R24, RZ ;  /* 0x00000018131a7210 */ /* 0x000fc60007f9e0ff */
[--C-:B------:R-:W-:Y:S01]  /*b350*/  IMAD.X R40, R30, 0x1, R25.reuse, P3 ;  /* 0x000000011e287824 */ /* 0x100fe200018e0619 */
[----:B------:R-:W-:Y:S01]  /*b360*/  LEA R24, P3, R35, c[0x0][0x1a0], 0x1 ;  /* 0x0000680023187a11 */ /* 0x000fe200078608ff */
[----:B------:R-:W-:Y:S01]  /*b370*/  IMAD.X R27, R21, 0x1, R25, P4 ;  /* 0x00000001151b7824 */ /* 0x000fe200020e0619 */
[C---:B------:R-:W-:Y:S02]  /*b380*/  LEA R34, P4, R26.reuse, c[0x0][0x1a0], 0x1 ;  /* 0x000068001a227a11 */ /* 0x040fe400078808ff */
[----:B------:R-:W-:Y:S02]  /*b390*/  LEA.HI.X R25, R35, c[0x0][0x1a4], R40, 0x1, P3 ;  /* 0x0000690023197a11 */ /* 0x000fe400018f0c28 */
[----:B------:R-:W-:-:S03]  /*b3a0*/  LEA.HI.X R35, R26, c[0x0][0x1a4], R27, 0x1, P4 ;  /* 0x000069001a237a11 */ /* 0x000fc600020f0c1b */
[----:B------:R1:W5:Y:S01]  /*b3b0*/  LDG.E.128 R40, [R24.64] ;  /* 0x0000002418287981 */ /* 0x000362000c1e1d00 */
[----:B------:R-:W-:Y:S05]  /*b3c0*/  @P2 BRA `(.L_x_771) ;  /* 0x000000b000002947 */ /* 0x000fea0003800000 */
[----:B------:R-:W2:Y:S04]  /*b3d0*/  @P5 LDG.E.128 R48, [R32.64] ;  /* 0x0000002420305981 */ /* 0x000ea8000c1e1d00 */
[----:B------:R-:W3:Y:S02]  /*b3e0*/  LDS.128 R44, [R0.X16+0x240] ;  /* 0x00024000002c7984 */ /* 0x000ee4000000cc00 */
[----:B---3-5:R-:W-:Y:S01]  /*b3f0*/  HFMA2.MMA R40, R40, 1, 1, R44 ;  /* 0x3c003c0028287835 */ /* 0x028fe2000000002c */
        /* <DEDUP_REMOVED lines=8> */
.L_x_771:
[----:B-1----:R-:W5:Y:S01]  /*b480*/  LDG.E.128 R24, [R24.64+0xc00] ;  /* 0x000c002418187981 */ /* 0x002f62000c1e1d00 */
[----:B------:R-:W-:Y:S01]  /*b490*/  IMAD.IADD R39, R38, 0x1, -R7 ;  /* 0x0000000126277824 */ /* 0x000fe200078e0a07 */
[----:B-----5:R-:W-:Y:S02]  /*b4a0*/  HADD2.F32 R45, -RZ, R40.H0_H0 ;  /* 0x20000028ff2d7230 */ /* 0x020fe40000004100 */
[----:B------:R-:W-:Y:S01]  /*b4b0*/  HADD2.F32 R46, -RZ, R41.H0_H0 ;  /* 0x20000029ff2e7230 */ /* 0x000fe20000004100 */
[----:B------:R-:W-:Y:S01]  /*b4c0*/  IMAD R48, R39, 0x2, R18 ;  /* 0x0000000227307824 */ /* 0x000fe200078e0212 */
[----:B------:R-:W-:Y:S02]  /*b4d0*/  HADD2.F32 R47, -RZ, R42.H0_H0 ;  /* 0x2000002aff2f7230 */ /* 0x000fe40000004100 */
[----:B------:R-:W-:Y:S02]  /*b4e0*/  HADD2.F32 R49, -RZ, R43.H0_H0 ;  /* 0x2000002bff317230 */ /* 0x000fe40000004100 */
[----:B------:R-:W1:Y:S01]  /*b4f0*/  LDS.U16 R44, [R48+0x440] ;  /* 0x00044000302c7984 */ /* 0x000e620000000400 */
[----:B--2---:R-:W-:-:S02]  /*b500*/  HADD2.F32 R40, -RZ, R40.H1_H1 ;  /* 0x30000028ff287230 */ /* 0x004fc40000004100 */
[----:B------:R-:W-:Y:S02]  /*b510*/  HADD2.F32 R41, -RZ, R41.H1_H1 ;  /* 0x30000029ff297230 */ /* 0x000fe40000004100 */
[----:B------:R-:W-:Y:S02]  /*b520*/  HADD2.F32 R42, -RZ, R42.H1_H1 ;  /* 0x3000002aff2a7230 */ /* 0x000fe40000004100 */
[----:B------:R-:W-:Y:S02]  /*b530*/  HADD2.F32 R43, -RZ, R43.H1_H1 ;  /* 0x3000002bff2b7230 */ /* 0x000fe40000004100 */
[----:B-1----:R-:W-:-:S05]  /*b540*/  HADD2.F32 R44, -RZ, R44.H0_H0 ;  /* 0x2000002cff2c7230 */ /* 0x002fca0000004100 */
[C---:B------:R-:W-:Y:S02]  /*b550*/  FFMA.FTZ R46, R44.reuse, R46, R5 ;  /* 0x0000002e2c2e7223 */ /* 0x040fe40000010005 */
[C---:B------:R-:W-:Y:S02]  /*b560*/  FFMA.FTZ R45, R44.reuse, R45, R16 ;  /* 0x0000002d2c2d7223 */ /* 0x040fe40000010010 */
[C---:B------:R-:W-:Y:S02]  /*b570*/  FFMA.FTZ R17, R44.reuse, R40, R17 ;  /* 0x000000282c117223 */ /* 0x040fe40000010011 */
[C---:B------:R-:W-:Y:S02]  /*b580*/  FFMA.FTZ R41, R44.reuse, R41, R6 ;  /* 0x000000292c297223 */ /* 0x040fe40000010006 */
[C---:B------:R-:W-:Y:S02]  /*b590*/  FFMA.FTZ R47, R44.reuse, R47, R12 ;  /* 0x0000002f2c2f7223 */ /* 0x040fe4000001000c */
[----:B------:R-:W-:-:S02]  /*b5a0*/  FFMA.FTZ R42, R44, R42, R13 ;  /* 0x0000002a2c2a7223 */ /* 0x000fc4000001000d */
        /* <DEDUP_REMOVED lines=15> */
.L_x_772:
[----:B------:R-:W2:Y:S01]  /*b6a0*/  LDS.U16 R5, [R5+0x10] ;  /* 0x0000100005057984 */ /* 0x000ea20000000400 */
[----:B------:R-:W-:Y:S01]  /*b6b0*/  IADD3 R38, R38, 0x10, RZ ;  /* 0x0000001026267810 */ /* 0x000fe20007ffe0ff */
[--C-:B------:R-:W-:Y:S02]  /*b6c0*/  HADD2.F32 R6, -RZ, R25.reuse.H0_H0 ;  /* 0x20000019ff067230 */ /* 0x100fe40000004100 */
[----:B------:R-:W-:Y:S01]  /*b6d0*/  HADD2.F32 R12, -RZ, R25.H1_H1 ;  /* 0x30000019ff0c7230 */ /* 0x000fe20000004100 */
[----:B------:R-:W-:Y:S01]  /*b6e0*/  ISETP.GE.AND P3, PT, R38, R36, PT ;  /* 0x000000242600720c */ /* 0x000fe20003f66270 */
[----:B------:R-:W-:Y:S02]  /*b6f0*/  HADD2.F32 R16, -RZ, R24.H0_H0 ;  /* 0x20000018ff107230 */ /* 0x000fe40000004100 */
        /* <DEDUP_REMOVED lines=15> */
.L_x_767:
[----:B------:R-:W-:Y:S05]  /*b7f0*/  BSYNC B1 ;  /* 0x0000000000017941 */ /* 0x000fea0003800000 */
.L_x_766:
[----:B------:R-:W2:Y:S02]  /*b800*/  LDL R24, [R1+0x26c] ;  /* 0x00026c0001187983 */ /* 0x000ea40000100800 */
[----:B--2---:R-:W-:-:S13]  /*b810*/  ISETP.GE.AND P3, PT, R31, R24, PT ;  /* 0x000000181f00720c */ /* 0x004fda0003f66270 */
[----:B------:R-:W-:Y:S05]  /*b820*/  @P3 BRA `(.L_x_765) ;  /* 0x00000ef000003947 */ /* 0x000fea0003800000 */
[----:B------:R-:W2:Y:S04]  /*b830*/  LDL R24, [R1+0x10] ;  /* 0x0000100001187983 */ /* 0x000ea80000100800 */
[----:B------:R-:W3:Y:S01]  /*b840*/  LDL R25, [R1+0x14] ;  /* 0x0000140001197983 */ /* 0x000ee20000100800 */
[----:B------:R-:W-:Y:S01]  /*b850*/  BSSY B1, `(.L_x_774) ;  /* 0x000004c000017945 */ /* 0x000fe20003800000 */
[----:B--2---:R-:W-:-:S05]  /*b860*/  IADD3 R24, -R20, -0x2, R24 ;  /* 0xfffffffe14187810 */ /* 0x004fca0007ffe118 */
[----:B------:R-:W-:Y:S02]  /*b870*/  IMAD.IADD R32, R24, 0x1, -R7 ;  /* 0x0000000118207824 */ /* 0x000fe400078e0a07 */
[----:B---3--:R-:W-:Y:S02]  /*b880*/  IMAD R24, R25, c[0x0][0x1d8], R22 ;  /* 0x0000760019187a24 */ /* 0x008fe400078e0216 */
[----:B------:R-:W-:Y:S01]  /*b890*/  IMAD.MOV.U32 R25, RZ, RZ, 0x2 ;  /* 0x00000002ff197424 */ /* 0x000fe200078e00ff */
        /* <DEDUP_REMOVED lines=29> */
[----:B------:R-:W-:-:S05]  /*ba70*/  @!P4 LOP3.LUT R26, RZ, c[0x0][0x1d4], RZ, 0x33, !PT ;  /* 0x00007500ff1aca12 */ /* 0x000fca00078e33ff */
        /* <DEDUP_REMOVED lines=23> */
.L_x_778:
[----:B--2--5:R-:W-:Y:S02]  /*bbf0*/  HADD2.F32 R26, -RZ, R40.H0_H0 ;  /* 0x20000028ff1a7230 */ /* 0x024fe40000004100 */
[--C-:B-1----:R-:W-:Y:S02]  /*bc00*/  HADD2.F32 R28, -RZ, R41.reuse.H0_H0 ;  /* 0x20000029ff1c7230 */ /* 0x102fe40000004100 */
        /* <DEDUP_REMOVED lines=14> */
.L_x_777:
[----:B------:R-:W-:Y:S05]  /*bcf0*/  BSYNC B2 ;  /* 0x0000000000027941 */ /* 0x000fea0003800000 */
.L_x_776:
[----:B------:R-:W-:Y:S02]  /*bd00*/  IADD3 R31, R31, 0x8, RZ ;  /* 0x000000081f1f7810 */ /* 0x000fe40007ffe0ff */
.L_x_775:
[----:B------:R-:W-:Y:S05]  /*bd10*/  BSYNC B1 ;  /* 0x0000000000017941 */ /* 0x000fea0003800000 */
.L_x_774:
        /* <DEDUP_REMOVED lines=15> */
.L_x_785:
        /* <DEDUP_REMOVED lines=55> */
.L_x_781:
        /* <DEDUP_REMOVED lines=16> */
.L_x_780:
[----:B------:R-:W-:Y:S05]  /*c280*/  BSYNC B1 ;  /* 0x0000000000017941 */ /* 0x000fea0003800000 */
.L_x_779:
        /* <DEDUP_REMOVED lines=50> */
.L_x_784:
        /* <DEDUP_REMOVED lines=16> */
.L_x_783:
[----:B------:R-:W-:Y:S05]  /*c6b0*/  BSYNC B1 ;  /* 0x0000000000017941 */ /* 0x000fea0003800000 */
.L_x_782:
[----:B------:R-:W2:Y:S01]  /*c6c0*/  LDL R26, [R1+0x26c] ;  /* 0x00026c00011a7983 */ /* 0x000ea20000100800 */
[----:B------:R-:W-:Y:S02]  /*c6d0*/  IADD3 R31, R31, 0x10, RZ ;  /* 0x000000101f1f7810 */ /* 0x000fe40007ffe0ff */
[----:B------:R-:W-:Y:S02]  /*c6e0*/  IADD3 R33, R33, 0x20, RZ ;  /* 0x0000002021217810 */ /* 0x000fe40007ffe0ff */
[----:B------:R-:W-:Y:S02]  /*c6f0*/  IADD3 R32, R32, 0xc00, RZ ;  /* 0x00000c0020207810 */ /* 0x000fe40007ffe0ff */
[----:B--2---:R-:W-:-:S13]  /*c700*/  ISETP.GE.AND P3, PT, R31, R26, PT ;  /* 0x0000001a1f00720c */ /* 0x004fda0003f66270 */
[----:B------:R-:W-:Y:S05]  /*c710*/  @!P3 BRA `(.L_x_785) ;  /* 0xfffff6f00000b947 */ /* 0x000fea000383ffff */
.L_x_765:
[----:B------:R-:W-:Y:S05]  /*c720*/  BSYNC B0 ;  /* 0x0000000000007941 */ /* 0x000fea0003800000 */
.L_x_764:
[----:B------:R-:W-:Y:S01]  /*c730*/  ISETP.GT.OR P0, PT, R0, 0x17, P0 ;  /* 0x000000170000780c */ /* 0x000fe20000704670 */
[----:B------:R-:W-:-:S12]  /*c740*/  BSSY B0, `(.L_x_786) ;  /* 0x0000039000007945 */ /* 0x000fd80003800000 */
[----:B------:R-:W-:Y:S05]  /*c750*/  @P0 BRA `(.L_x_787) ;  /* 0x0000037000000947 */ /* 0x000fea0003800000 */
[----:B------:R-:W2:Y:S04]  /*c760*/  LDL.LU R27, [R1+0x26c] ;  /* 0x00026c00011b7983 */ /* 0x000ea80000300800 */
[----:B------:R-:W3:Y:S01]  /*c770*/  LDL.LU R26, [R1+0x10] ;  /* 0x00001000011a7983 */ /* 0x000ee20000300800 */
[----:B0-----:R-:W-:Y:S01]  /*c780*/  IMAD.MOV.U32 R0, RZ, RZ, 0xc0 ;  /* 0x000000c0ff007424 */ /* 0x001fe200078e00ff */
[----:B------:R-:W-:Y:S01]  /*c790*/  BSSY B1, `(.L_x_788) ;  /* 0x0000023000017945 */ /* 0x000fe20003800000 */
[----:B--2---:R-:W-:Y:S02]  /*c7a0*/  IMAD.MOV.U32 R28, RZ, RZ, R27 ;  /* 0x000000ffff1c7224 */ /* 0x004fe400078e001b */
[----:B---3--:R-:W-:-:S05]  /*c7b0*/  IMAD R0, R26, R0, -0xc0 ;  /* 0xffffff401a007424 */ /* 0x008fca00078e0200 */
[----:B------:R-:W-:-:S04]  /*c7c0*/  IADD3 R23, P0, R19, R0, RZ ;  /* 0x0000000013177210 */ /* 0x000fc80007f1e0ff */
[----:B------:R-:W-:Y:S02]  /*c7d0*/  LEA.HI.X.SX32 R0, R0, R21, 0x1, P0 ;  /* 0x0000001500007211 */ /* 0x000fe400000f0eff */
[----:B------:R-:W-:-:S04]  /*c7e0*/  LEA R24, P0, R23, c[0x0][0x1a0], 0x1 ;  /* 0x0000680017187a11 */ /* 0x000fc800078008ff */
[----:B------:R-:W-:-:S06]  /*c7f0*/  LEA.HI.X R25, R23, c[0x0][0x1a4], R0, 0x1, P0 ;  /* 0x0000690017197a11 */ /* 0x000fcc00000f0c00 */
[----:B------:R-:W5:Y:S01]  /*c800*/  LDG.E.128 R24, [R24.64] ;  /* 0x0000002418187981 */ /* 0x000f62000c1e1d00 */
[----:B------:R-:W-:-:S04]  /*c810*/  IMAD.IADD R7, R28, 0x1, -R7 ;  /* 0x000000011c077824 */ /* 0x000fc800078e0a07 */
[----:B------:R-:W-:-:S06]  /*c820*/  IMAD R0, R7, 0x2, R18 ;  /* 0x0000000207007824 */ /* 0x000fcc00078e0212 */
[----:B------:R-:W0:Y:S02]  /*c830*/  LDS.U16 R0, [R0+0x440] ;  /* 0x0004400000007984 */ /* 0x000e240000000400 */
[----:B0-----:R-:W-:Y:S01]  /*c840*/  HADD2.F32 R7, -RZ, R0.H0_H0 ;  /* 0x20000000ff077230 */ /* 0x001fe20000004100 */
[----:B------:R-:W-:Y:S05]  /*c850*/  @P2 BRA `(.L_x_789) ;  /* 0x0000016000002947 */ /* 0x000fea0003800000 */
[----:B------:R-:W2:Y:S01]  /*c860*/  LDL.LU R28, [R1+0x14] ;  /* 0x00001400011c7983 */ /* 0x000ea20000300800 */
[----:B------:R-:W-:-:S03]  /*c870*/  ISETP.NE.AND P3, PT, R2, RZ, PT ;  /* 0x000000ff0200720c */ /* 0x000fc60003f65270 */
[----:B------:R-:W3:Y:S10]  /*c880*/  LDL.LU R34, [R1+0x274] ;  /* 0x0002740001227983 */ /* 0x000ef40000300800 */
[----:B------:R-:W-:-:S02]  /*c890*/  @P3 IMAD.MOV.U32 R23, RZ, RZ, 0x2 ;  /* 0x00000002ff173424 */ /* 0x000fc400078e00ff */
[----:B--2---:R-:W-:-:S04]  /*c8a0*/  @P3 IMAD R22, R28, c[0x0][0x1d8], R22 ;  /* 0x000076001c163a24 */ /* 0x004fc800078e0216 */
[----:B------:R-:W-:-:S04]  /*c8b0*/  @P3 IMAD R22, R22, 0xc0, R3 ;  /* 0x000000c016163824 */ /* 0x000fc800078e0203 */
[----:B------:R-:W-:-:S05]  /*c8c0*/  @P3 IMAD.WIDE R22, R22, R23, c[0x0][0x238] ;  /* 0x00008e0016163625 */ /* 0x000fca00078e0217 */
[----:B------:R-:W2:Y:S01]  /*c8d0*/  @P3 LDG.E.128 R28, [R22.64] ;  /* 0x00000024161c3981 */ /* 0x000ea2000c1e1d00 */
[----:B---3--:R-:W-:Y:S01]  /*c8e0*/  IMAD R0, R34, 0xc0, RZ ;  /* 0x000000c022007824 */ /* 0x008fe200078e02ff */
        /* <DEDUP_REMOVED lines=13> */
.L_x_789:
[----:B------:R-:W-:Y:S05]  /*c9c0*/  BSYNC B1 ;  /* 0x0000000000017941 */ /* 0x000fea0003800000 */
.L_x_788:
[----:B-----5:R-:W-:Y:S02]  /*c9d0*/  HADD2.F32 R0, -RZ, R24.H0_H0 ;  /* 0x20000018ff007230 */ /* 0x020fe40000004100 */
[--C-:B------:R-:W-:Y:S02]  /*c9e0*/  HADD2.F32 R2, -RZ, R25.reuse.H0_H0 ;  /* 0x20000019ff027230 */ /* 0x100fe40000004100 */
[----:B0-----:R-:W-:Y:S01]  /*c9f0*/  HADD2.F32 R8, -RZ, R26.H0_H0 ;  /* 0x2000001aff087230 */ /* 0x001fe20000004100 */
        /* <DEDUP_REMOVED lines=13> */
.L_x_787:
[----:B------:R-:W-:Y:S05]  /*cad0*/  BSYNC B0 ;  /* 0x0000000000007941 */ /* 0x000fea0003800000 */
.L_x_786:
[----:B------:R-:W1:Y:S04]  /*cae0*/  S2R R18, SR_TID.X ;  /* 0x0000000000127919 */ /* 0x000e680000002100 */
[----:B------:R-:W-:Y:S06]  /*caf0*/  BAR.SYNC.DEFER_BLOCKING 0x0 ;  /* 0x0000000000007b1d */ /* 0x000fec0000010000 */
[----:B------:R-:W-:Y:S05]  /*cb00*/  @P1 BRA `(.L_x_790) ;  /* 0x0000064000001947 */ /* 0x000fea0003800000 */
[----:B01----:R-:W-:Y:S01]  /*cb10*/  LOP3.LUT R0, R18, 0xffffff80, RZ, 0xc0, !PT ;  /* 0xffffff8012007812 */ /* 0x003fe200078ec0ff */
[----:B------:R-:W-:Y:S01]  /*cb20*/  IMAD R20, R20, 0xc0, R3 ;  /* 0x000000c014147824 */ /* 0x000fe200078e0203 */
[----:B------:R-:W-:-:S02]  /*cb30*/  LOP3.LUT R2, R18, 0xffffffc0, RZ, 0xc0, !PT ;  /* 0xffffffc012027812 */ /* 0x000fc400078ec0ff */
[----:B------:R-:W-:Y:S02]  /*cb40*/  ISETP.NE.AND P0, PT, R0, 0x80, PT ;  /* 0x000000800000780c */ /* 0x000fe40003f05270 */
[----:B------:R-:W-:Y:S02]  /*cb50*/  LOP3.LUT R7, R18, 0xffffffe0, RZ, 0xc0, !PT ;  /* 0xffffffe012077812 */ /* 0x000fe400078ec0ff */
        /* <DEDUP_REMOVED lines=12> */
.L_x_791:
[----:B------:R-:W-:Y:S01]  /*cc20*/  WARPSYNC 0xffffffff ;  /* 0xffffffff00007948 */ /* 0x000fe20003800000 */
[----:B------:R-:W-:Y:S06]  /*cc30*/  BAR.SYNC.DEFER_BLOCKING 0x0 ;  /* 0x0000000000007b1d */ /* 0x000fec0000010000 */
[----:B------:R-:W-:Y:S01]  /*cc40*/  BSSY B0, `(.L_x_792) ;  /* 0x0000013000007945 */ /* 0x000fe20003800000 */
[----:B------:R-:W-:Y:S05]  /*cc50*/  @P2 BRA `(.L_x_793) ;  /* 0x0000011000002947 */ /* 0x000fea0003800000 */
[----:B0-----:R-:W0:Y:S02]  /*cc60*/  LDS.128 R8, [R20] ;  /* 0x0000000014087984 */ /* 0x001e240000000c00 */
[----:B0-----:R-:W-:-:S02]  /*cc70*/  HADD2.F32 R7, -RZ, R8.H0_H0 ;  /* 0x20000008ff077230 */ /* 0x001fc40000004100 */
[--C-:B------:R-:W-:Y:S02]  /*cc80*/  HADD2.F32 R0, -RZ, R9.reuse.H0_H0 ;  /* 0x20000009ff007230 */ /* 0x100fe40000004100 */
[----:B------:R-:W-:Y:S01]  /*cc90*/  HADD2.F32 R19, -RZ, R10.H0_H0 ;  /* 0x2000000aff137230 */ /* 0x000fe20000004100 */
[----:B------:R-:W-:Y:S01]  /*cca0*/  FADD.FTZ R16, R16, R7 ;  /* 0x0000000710107221 */ /* 0x000fe20000010000 */
[----:B------:R-:W-:Y:S01]  /*ccb0*/  HADD2.F32 R8, -RZ, R8.H1_H1 ;  /* 0x30000008ff087230 */ /* 0x000fe20000004100 */
        /* <DEDUP_REMOVED lines=11> */
.L_x_793:
[----:B------:R-:W-:Y:S05]  /*cd70*/  BSYNC B0 ;  /* 0x0000000000007941 */ /* 0x000fea0003800000 */
.L_x_792:
        /* <DEDUP_REMOVED lines=8> */
.L_x_795:
[----:B------:R-:W-:Y:S05]  /*ce00*/  BSYNC B0 ;  /* 0x0000000000007941 */ /* 0x000fea0003800000 */
.L_x_794:
[----:B------:R-:W-:Y:S06]  /*ce10*/  BAR.SYNC.DEFER_BLOCKING 0x0 ;  /* 0x0000000000007b1d */ /* 0x000fec0000010000 */
[----:B------:R-:W-:Y:S01]  /*ce20*/  BSSY B0, `(.L_x_796) ;  /* 0x0000013000007945 */ /* 0x000fe20003800000 */
[----:B------:R-:W-:Y:S05]  /*ce30*/  @P4 BRA `(.L_x_797) ;  /* 0x0000011000004947 */ /* 0x000fea0003800000 */
[----:B0-----:R-:W0:Y:S02]  /*ce40*/  LDS.128 R8, [R20] ;  /* 0x0000000014087984 */ /* 0x001e240000000c00 */
[----:B0-----:R-:W-:Y:S02]  /*ce50*/  HADD2.F32 R7, -RZ, R8.H0_H0 ;  /* 0x20000008ff077230 */ /* 0x001fe40000004100 */
[----:B------:R-:W-:-:S02]  /*ce60*/  HADD2.F32 R0, -RZ, R9.H0_H0 ;  /* 0x20000009ff007230 */ /* 0x000fc40000004100 */
        /* <DEDUP_REMOVED lines=14> */
.L_x_797:
[----:B------:R-:W-:Y:S05]  /*cf50*/  BSYNC B0 ;  /* 0x0000000000007941 */ /* 0x000fea0003800000 */
.L_x_796:
        /* <DEDUP_REMOVED lines=8> */
.L_x_799:
[----:B------:R-:W-:Y:S05]  /*cfe0*/  BSYNC B0 ;  /* 0x0000000000007941 */ /* 0x000fea0003800000 */
.L_x_798:
[----:B------:R-:W-:Y:S06]  /*cff0*/  BAR.SYNC.DEFER_BLOCKING 0x0 ;  /* 0x0000000000007b1d */ /* 0x000fec0000010000 */
[----:B------:R-:W-:Y:S01]  /*d000*/  BSSY B0, `(.L_x_800) ;  /* 0x0000013000007945 */ /* 0x000fe20003800000 */
[----:B------:R-:W-:Y:S05]  /*d010*/  @P6 BRA `(.L_x_801) ;  /* 0x0000011000006947 */ /* 0x000fea0003800000 */
[----:B0-----:R-:W0:Y:S02]  /*d020*/  LDS.128 R20, [R20] ;  /* 0x0000000014147984 */ /* 0x001e240000000c00 */
[----:B0-----:R-:W-:Y:S02]  /*d030*/  HADD2.F32 R2, -RZ, R21.H0_H0 ;  /* 0x20000015ff027230 */ /* 0x001fe40000004100 */
[----:B------:R-:W-:-:S02]  /*d040*/  HADD2.F32 R9, -RZ, R22.H0_H0 ;  /* 0x20000016ff097230 */ /* 0x000fc40000004100 */
[--C-:B------:R-:W-:Y:S01]  /*d050*/  HADD2.F32 R7, -RZ, R20.reuse.H0_H0 ;  /* 0x20000014ff077230 */ /* 0x100fe20000004100 */
        /* <DEDUP_REMOVED lines=13> */
.L_x_801:
[----:B------:R-:W-:Y:S05]  /*d130*/  BSYNC B0 ;  /* 0x0000000000007941 */ /* 0x000fea0003800000 */
.L_x_800:
[----:B------:R-:W-:Y:S06]  /*d140*/  BAR.SYNC.DEFER_BLOCKING 0x0 ;  /* 0x0000000000007b1d */ /* 0x000fec0000010000 */
.L_x_790:
[----:B01----:R-:W-:-:S04]  /*d150*/  IADD3 R0, R18, 0x1f, RZ ;  /* 0x0000001f12007810 */ /* 0x003fc80007ffe0ff */
[----:B------:R-:W-:-:S13]  /*d160*/  ISETP.GT.U32.OR P1, PT, R0, 0x3e, P1 ;  /* 0x0000003e0000780c */ /* 0x000fda0000f24470 */
[----:B------:R-:W-:Y:S05]  /*d170*/  @P1 EXIT ;  /* 0x000000000000194d */ /* 0x000fea0003800000 */
[----:B------:R-:W-:-:S05]  /*d180*/  IMAD.MOV.U32 R2, RZ, RZ, 0x2 ;  /* 0x00000002ff027424 */ /* 0x000fca00078e00ff */
        /* <DEDUP_REMOVED lines=13> */
.L_x_802:
[----:B------:R-:W-:Y:S02]  /*d260*/  IMAD.MOV.U32 R8, RZ, RZ, c[0x0][0x250] ;  /* 0x00009400ff087624 */ /* 0x000fe400078e00ff */
[----:B------:R-:W-:-:S05]  /*d270*/  IMAD.MOV.U32 R9, RZ, RZ, c[0x0][0x254] ;  /* 0x00009500ff097624 */ /* 0x000fca00078e00ff */
[----:B------:R-:W2:Y:S01]  /*d280*/  LDG.E R8, [R8.64] ;  /* 0x0000002408087981 */ /* 0x000ea2000c1e1900 */
[----:B------:R-:W-:-:S05]  /*d290*/  IMAD R10, R4, 0xc0, R3 ;  /* 0x000000c0040a7824 */ /* 0x000fca00078e0203 */
[----:B------:R-:W-:Y:S01]  /*d2a0*/  IADD3 R4, P0, R10, c[0x0][0x160], RZ ;  /* 0x000058000a047a10 */ /* 0x000fe20007f1e0ff */
[C---:B--2---:R-:W-:Y:S02]  /*d2b0*/  FMUL.FTZ R17, R8.reuse, R17 ;  /* 0x0000001108117220 */ /* 0x044fe40000410000 */
[C---:B------:R-:W-:Y:S02]  /*d2c0*/  FMUL.FTZ R5, R8.reuse, R5 ;  /* 0x0000000508057220 */ /* 0x040fe40000410000 */
[C---:B------:R-:W-:Y:S02]  /*d2d0*/  FMUL.FTZ R6, R8.reuse, R6 ;  /* 0x0000000608067220 */ /* 0x040fe40000410000 */
[----:B------:R-:W0:Y:S01]  /*d2e0*/  F2I.S8.NTZ R17, R17 ;  /* 0x0000001100117305 */ /* 0x000e220000202100 */
[C---:B------:R-:W-:Y:S02]  /*d2f0*/  FMUL.FTZ R12, R8.reuse, R12 ;  /* 0x0000000c080c7220 */ /* 0x040fe40000410000 */
[----:B------:R-:W-:-:S02]  /*d300*/  FMUL.FTZ R13, R8, R13 ;  /* 0x0000000d080d7220 */ /* 0x000fc40000410000 */
        /* <DEDUP_REMOVED lines=41> */
[----:B------:R-:W-:Y:S02]  /*d5a0*/  PRMT R0, R0, 0x7710, RZ ;  /* 0x0000771000007816 */ /* 0x000fe400000000ff */
[----:B------:R-:W-:Y:S02]  /*d5b0*/  PRMT R2, R6, 0x4210, R7 ;  /* 0x0000421006027816 */ /* 0x000fe40000000007 */
[----:B------:R-:W-:-:S02]  /*d5c0*/  LEA.HI.X.SX32 R5, R10, c[0x0][0x164], 0x1, P0 ;  /* 0x000059000a057a11 */ /* 0x000fc400000f0eff */
[----:B------:R-:W-:-:S05]  /*d5d0*/  PRMT R3, R3, 0x4210, R0 ;  /* 0x0000421003037816 */ /* 0x000fca0000000000 */
[----:B------:R-:W-:Y:S01]  /*d5e0*/  STG.E.64 [R4.64], R2 ;  /* 0x0000000204007986 */ /* 0x000fe2000c101b24 */
[----:B------:R-:W-:Y:S05]  /*d5f0*/  EXIT ;  /* 0x000000000000794d */ /* 0x000fea0003800000 */
.L_x_660:
[----:B------:R-:W-:Y:S01]  /*d600*/  IMAD.MOV.U32 R3, RZ, RZ, 0x10 ;  /* 0x00000010ff037424 */ /* 0x000fe200078e00ff */
[----:B0-----:R-:W-:Y:S01]  /*d610*/  MOV R4, 0xd650 ;  /* 0x0000d65000047802 */ /* 0x001fe20000000f00 */
[----:B------:R-:W-:Y:S02]  /*d620*/  IMAD.MOV.U32 R0, RZ, RZ, 0x1f ;  /* 0x0000001fff007424 */ /* 0x000fe400078e00ff */
[----:B------:R-:W-:Y:S02]  /*d630*/  IMAD.MOV.U32 R7, RZ, RZ, -0x1 ;  /* 0xffffffffff077424 */ /* 0x000fe400078e00ff */
[----:B--2---:R-:W-:Y:S05]  /*d640*/  CALL.REL.NOINC `($__internal_3_$__cuda_sm70_shflsync_bfly_p) ;  /* 0x000001b000007944 */ /* 0x004fea0003c00000 */
[----:B01----:R-:W-:Y:S05]  /*d650*/  BRA `(.L_x_803) ;  /* 0xffff561000007947 */ /* 0x003fea000383ffff */
.L_x_661:
[----:B-1----:R-:W-:Y:S01]  /*d660*/  IMAD.MOV.U32 R6, RZ, RZ, R9 ;  /* 0x000000ffff067224 */ /* 0x002fe200078e0009 */
[----:B0-----:R-:W-:Y:S01]  /*d670*/  MOV R4, 0xd6c0 ;  /* 0x0000d6c000047802 */ /* 0x001fe20000000f00 */
[----:B------:R-:W-:Y:S02]  /*d680*/  IMAD.MOV.U32 R3, RZ, RZ, 0x8 ;  /* 0x00000008ff037424 */ /* 0x000fe400078e00ff */
[----:B------:R-:W-:Y:S02]  /*d690*/  IMAD.MOV.U32 R0, RZ, RZ, 0x1f ;  /* 0x0000001fff007424 */ /* 0x000fe400078e00ff */
[----:B------:R-:W-:-:S02]  /*d6a0*/  IMAD.MOV.U32 R7, RZ, RZ, -0x1 ;  /* 0xffffffffff077424 */ /* 0x000fc400078e00ff */
[----:B--2---:R-:W-:Y:S05]  /*d6b0*/  CALL.REL.NOINC `($__internal_3_$__cuda_sm70_shflsync_bfly_p) ;  /* 0x0000014000007944 */ /* 0x004fea0003c00000 */
[----:B01----:R-:W-:Y:S01]  /*d6c0*/  FADD.FTZ R6, R9, R0 ;  /* 0x0000000009067221 */ /* 0x003fe20000010000 */
[----:B------:R-:W-:Y:S01]  /*d6d0*/  MOV R4, 0xd720 ;  /* 0x0000d72000047802 */ /* 0x000fe20000000f00 */
[----:B------:R-:W-:-:S02]  /*d6e0*/  IMAD.MOV.U32 R3, RZ, RZ, 0x4 ;  /* 0x00000004ff037424 */ /* 0x000fc400078e00ff */
[----:B------:R-:W-:Y:S02]  /*d6f0*/  IMAD.MOV.U32 R0, RZ, RZ, 0x1f ;  /* 0x0000001fff007424 */ /* 0x000fe400078e00ff */
[----:B------:R-:W-:Y:S02]  /*d700*/  IMAD.MOV.U32 R7, RZ, RZ, -0x1 ;  /* 0xffffffffff077424 */ /* 0x000fe400078e00ff */
[----:B------:R-:W-:Y:S05]  /*d710*/  CALL.REL.NOINC `($__internal_3_$__cuda_sm70_shflsync_bfly_p) ;  /* 0x000000e000007944 */ /* 0x000fea0003c00000 */
[----:B01----:R-:W-:Y:S01]  /*d720*/  FADD.FTZ R6, R6, R0 ;  /* 0x0000000006067221 */ /* 0x003fe20000010000 */
[----:B------:R-:W-:Y:S01]  /*d730*/  MOV R4, 0xd780 ;  /* 0x0000d78000047802 */ /* 0x000fe20000000f00 */
[----:B------:R-:W-:Y:S02]  /*d740*/  IMAD.MOV.U32 R3, RZ, RZ, 0x2 ;  /* 0x00000002ff037424 */ /* 0x000fe400078e00ff */
[----:B------:R-:W-:Y:S02]  /*d750*/  IMAD.MOV.U32 R0, RZ, RZ, 0x1f ;  /* 0x0000001fff007424 */ /* 0x000fe400078e00ff */
[----:B------:R-:W-:Y:S02]  /*d760*/  IMAD.MOV.U32 R7, RZ, RZ, -0x1 ;  /* 0xffffffffff077424 */ /* 0x000fe400078e00ff */
[----:B------:R-:W-:Y:S05]  /*d770*/  CALL.REL.NOINC `($__internal_3_$__cuda_sm70_shflsync_bfly_p) ;  /* 0x0000008000007944 */ /* 0x000fea0003c00000 */
[----:B01----:R-:W-:Y:S01]  /*d780*/  FADD.FTZ R6, R6, R0 ;  /* 0x0000000006067221 */ /* 0x003fe20000010000 */
[----:B------:R-:W-:Y:S01]  /*d790*/  MOV R4, 0xd7e0 ;  /* 0x0000d7e000047802 */ /* 0x000fe20000000f00 */
[----:B------:R-:W-:-:S02]  /*d7a0*/  IMAD.MOV.U32 R3, RZ, RZ, 0x1 ;  /* 0x00000001ff037424 */ /* 0x000fc400078e00ff */
[----:B------:R-:W-:Y:S02]  /*d7b0*/  IMAD.MOV.U32 R0, RZ, RZ, 0x1f ;  /* 0x0000001fff007424 */ /* 0x000fe400078e00ff */
[----:B------:R-:W-:Y:S02]  /*d7c0*/  IMAD.MOV.U32 R7, RZ, RZ, -0x1 ;  /* 0xffffffffff077424 */ /* 0x000fe400078e00ff */
[----:B------:R-:W-:Y:S05]  /*d7d0*/  CALL.REL.NOINC `($__internal_3_$__cuda_sm70_shflsync_bfly_p) ;  /* 0x0000002000007944 */ /* 0x000fea0003c00000 */
[----:B-1----:R-:W-:Y:S01]  /*d7e0*/  IMAD.MOV.U32 R5, RZ, RZ, R0 ;  /* 0x000000ffff057224 */ /* 0x002fe200078e0000 */
[----:B0-----:R-:W-:Y:S05]  /*d7f0*/  BRA `(.L_x_804) ;  /* 0xffff550000007947 */ /* 0x001fea000383ffff */
        .weak           $__internal_3_$__cuda_sm70_shflsync_bfly_p
        .type           $__internal_3_$__cuda_sm70_shflsync_bfly_p,@function
        .size           $__internal_3_$__cuda_sm70_shflsync_bfly_p,(.L_x_4309 - $__internal_3_$__cuda_sm70_shflsync_bfly_p)
$__internal_3_$__cuda_sm70_shflsync_bfly_p:
[----:B------:R-:W-:Y:S01]  /*d800*/  IMAD.MOV.U32 R5, RZ, RZ, 0x0 ;  /* 0x00000000ff057424 */ /* 0x000fe200078e00ff */
[----:B------:R-:W-:Y:S04]  /*d810*/  WARPSYNC R7 ;  /* 0x0000000700007348 */ /* 0x000fe80003800000 */
[----:B------:R0:W1:Y:S01]  /*d820*/  SHFL.BFLY PT, R0, R6, R3, R0 ;  /* 0x0c00000306007389 */ /* 0x00006200000e0000 */
[----:B------:R-:W-:Y:S05]  /*d830*/  RET.REL.NODEC R4 `(_ZN4mmha33masked_multihead_attention_kernelItLi192ELi256ELi1ELi32ELi256ELb1ELb0EEEv26Multihead_attention_paramsIT_XT5_EE) ;  /* 0xffff27c004007950 */ /* 0x000fea0003c3ffff */
.L_x_805:
        /* <DEDUP_REMOVED lines=12> */
.L_x_4309:


//--------------------- .text._ZN4mmha33masked_multihead_attention_kernelItLi192ELi256ELi2ELi32ELi128ELb1ELb0EEEv26Multihead_attention_paramsIT_XT5_EE --------------------------
	.section	.text._ZN4mmha33masked_multihead_attention_kernelItLi192ELi256ELi2ELi32ELi128ELb1ELb0EEEv26Multihead_attention_paramsIT_XT5_EE,"ax",@progbits
	.sectioninfo	@"SHI_REGISTERS=229"
	.align	128
        .global         _ZN4mmha33masked_multihead_attention_kernelItLi192ELi256ELi2ELi32ELi128ELb1ELb0EEEv26Multihead_attention_paramsIT_XT5_EE
        .type           _ZN4mmha33masked_multihead_attention_kernelItLi192ELi256ELi2ELi32ELi128ELb1ELb0EEEv26Multihead_attention_paramsIT_XT5_EE,@function
        .size           _ZN4mmha33masked_multihead_attention_kernelItLi192ELi256ELi2ELi32ELi128ELb1ELb0EEEv26Multihead_attention_paramsIT_XT5_EE,(.L_x_4310 - _ZN4mmha33masked_multihead_attention_kernelItLi192ELi256ELi2ELi32ELi128ELb1ELb0EEEv26Multihead_attention_paramsIT_XT5_EE)
        .other          _ZN4mmha33masked_multihead_attention_kernelItLi192ELi256ELi2ELi32ELi128ELb1ELb0EEEv26Multihead_attention_paramsIT_XT5_EE,@"STO_CUDA_ENTRY STV_DEFAULT"
_ZN4mmha33masked_multihead_attention_kernelItLi192ELi256ELi2ELi32ELi128ELb1ELb0EEEv26Multihead_attention_paramsIT_XT5_EE:
.text._ZN4mmha33masked_multihead_attention_kernelItLi192ELi256ELi2ELi32ELi128ELb1ELb0EEEv26Multihead_attention_paramsIT_XT5_EE:
        /* <DEDUP_REMOVED lines=11> */
.L_x_806:
        /* <DEDUP_REMOVED lines=38> */
[----:B------:R-:W-:Y:S01]  /*0310*/  ISETP.GT.AND P0, PT, R19, 0x17, PT ;  /* 0x000000171300780c */ /* 0x000fe20003f04270 */
        /* <DEDUP_REMOVED lines=69> */
[----:B------:R-:W-:Y:S01]  /*0770*/  I2F.S8 R15, R35 ;  /* 0x00000023000f7306 */ /* 0x000fe20000001400 */
[----:B------:R-:W-:Y:S02]  /*0780*/  PRMT R0, R34, 0x9910, RZ ;  /* 0x0000991022007816 */ /* 0x000fe400000000ff */
[----:B0-----:R-:W-:Y:S02]  /*0790*/  PRMT R3, R35, 0x9910, RZ ;  /* 0x0000991023037816 */ /* 0x001fe400000000ff */
[----:B------:R-:W-:Y:S02]  /*07a0*/  PRMT R2, R32, 0x9910, RZ ;  /* 0x0000991020027816 */ /* 0x000fe400000000ff */
[--C-:B------:R-:W-:Y:S01]  /*07b0*/  SHF.R.U32.HI R20, RZ, 0x10, R35.reuse ;  /* 0x00000010ff147819 */ /* 0x100fe20000011623 */
[----:B------:R-:W3:Y:S01]  /*07c0*/  I2F.S8 R12, R32 ;  /* 0x00000020000c7306 */ /* 0x000ee20000001400 */
[----:B------:R-:W-:-:S02]  /*07d0*/  SHF.R.S32.HI R21, RZ, 0x18, R35 ;  /* 0x00000018ff157819 */ /* 0x000fc40000011423 */
[----:B------:R-:W-:Y:S02]  /*07e0*/  SHF.R.S32.HI R0, RZ, 0x8, R0 ;  /* 0x00000008ff007819 */ /* 0x000fe40000011400 */
[----:B------:R-:W-:Y:S02]  /*07f0*/  SHF.R.S32.HI R3, RZ, 0x8, R3 ;  /* 0x00000008ff037819 */ /* 0x000fe40000011403 */
[----:B------:R-:W-:Y:S01]  /*0800*/  SHF.R.S32.HI R2, RZ, 0x8, R2 ;  /* 0x00000008ff027819 */ /* 0x000fe20000011402 */
[----:B------:R-:W0:Y:S08]  /*0810*/  I2F.S8 R20, R20 ;  /* 0x0000001400147306 */ /* 0x000e300000001400 */
[----:B------:R-:W1:Y:S01]  /*0820*/  I2F.S16 R21, R21 ;  /* 0x0000001500157306 */ /* 0x000e620000101400 */
[----:B---3--:R-:W-:-:S07]  /*0830*/  FMUL.FTZ R32, R12, R33 ;  /* 0x000000210c207220 */ /* 0x008fce0000410000 */
[----:B------:R2:W3:Y:S08]  /*0840*/  I2F.S8 R14, R34 ;  /* 0x00000022000e7306 */ /* 0x0004f00000001400 */
[----:B------:R-:W4:Y:S01]  /*0850*/  I2F.S16 R0, R0 ;  /* 0x0000000000007306 */ /* 0x000f220000101400 */
[-C--:B--2---:R-:W-:Y:S02]  /*0860*/  FMUL.FTZ R34, R15, R33.reuse ;  /* 0x000000210f227220 */ /* 0x084fe40000410000 */
[----:B0-----:R-:W-:-:S02]  /*0870*/  FMUL.FTZ R15, R20, R33 ;  /* 0x00000021140f7220 */ /* 0x001fc40000410000 */
[----:B-1----:R-:W-:-:S03]  /*0880*/  FMUL.FTZ R12, R21, R33 ;  /* 0x00000021150c7220 */ /* 0x002fc60000410000 */
[----:B------:R-:W0:Y:S01]  /*0890*/  I2F.S16 R3, R3 ;  /* 0x0000000300037306 */ /* 0x000e220000101400 */
[----:B---3--:R-:W-:Y:S01]  /*08a0*/  FMUL.FTZ R14, R14, R33 ;  /* 0x000000210e0e7220 */ /* 0x008fe20000410000 */
[----:B------:R-:W-:-:S06]  /*08b0*/  F2FP.PACK_AB R15, R12, R15 ;  /* 0x0000000f0c0f723e */ /* 0x000fcc00000000ff */
[----:B------:R-:W1:Y:S01]  /*08c0*/  I2F.S16 R2, R2 ;  /* 0x0000000200027306 */ /* 0x000e620000101400 */
[----:B----4-:R-:W-:-:S05]  /*08d0*/  FMUL.FTZ R13, R0, R33 ;  /* 0x00000021000d7220 */ /* 0x010fca0000410000 */
[----:B------:R-:W-:Y:S01]  /*08e0*/  F2FP.PACK_AB R12, R13, R14 ;  /* 0x0000000e0d0c723e */ /* 0x000fe200000000ff */
[----:B0-----:R-:W-:-:S05]  /*08f0*/  FMUL.FTZ R21, R3, R33 ;  /* 0x0000002103157220 */ /* 0x001fca0000410000 */
[----:B------:R-:W-:Y:S01]  /*0900*/  F2FP.PACK_AB R14, R21, R34 ;  /* 0x00000022150e723e */ /* 0x000fe200000000ff */
[----:B-1----:R-:W-:-:S05]  /*0910*/  FMUL.FTZ R33, R2, R33 ;  /* 0x0000002102217220 */ /* 0x002fca0000410000 */
[----:B------:R-:W-:Y:S02]  /*0920*/  F2FP.PACK_AB R13, R33, R32 ;  /* 0x00000020210d723e */ /* 0x000fe400000000ff */
.L_x_808:
[----:B------:R-:W-:Y:S05]  /*0930*/  BSYNC B0 ;  /* 0x0000000000007941 */ /* 0x000fea0003800000 */
.L_x_807:
        /* <DEDUP_REMOVED lines=13> */
.L_x_810:
[----:B------:R-:W-:Y:S05]  /*0a10*/  BSYNC B0 ;  /* 0x0000000000007941 */ /* 0x000fea0003800000 */
.L_x_809:
        /* <DEDUP_REMOVED lines=11> */
.L_x_811:
        /* <DEDUP_REMOVED lines=67> */
.L_x_814:
        /* <DEDUP_REMOVED lines=9> */
.L_x_815:
        /* <DEDUP_REMOVED lines=100> */
.L_x_819:
        /* <DEDUP_REMOVED lines=114> */
.L_x_822:
[----:B------:R-:W-:Y:S05]  /*1cf0*/  BSYNC B2 ;  /* 0x0000000000027941 */ /* 0x000fea0003800000 */
.L_x_821:
        /* <DEDUP_REMOVED lines=16> */
.L_x_820:
[----:B------:R-:W-:Y:S05]  /*1e00*/  BSYNC B1 ;  /* 0x0000000000017941 */ /* 0x000fea0003800000 */
.L_x_818:
        /* <DEDUP_REMOVED lines=16> */
.L_x_817:
[----:B------:R-:W-:Y:S05]  /*1f10*/  BSYNC B0 ;  /* 0x0000000000007941 */ /* 0x000fea0003800000 */
.L_x_816:
[----:B------:R-:W-:Y:S06]  /*1f20*/  BAR.SYNC.DEFER_BLOCKING 0x0 ;  /* 0x0000000000007b1d */ /* 0x000fec0000010000 */
[----:B------:R-:W-:Y:S01]  /*1f30*/  BSSY B0, `(.L_x_823) ;  /* 0x0000005000007945 */ /* 0x000fe20003800000 */
[----:B------:R-:W-:Y:S05]  /*1f40*/  @!P6 BRA `(.L_x_824) ;  /* 0x000000300000e947 */ /* 0x000fea0003800000 */
[----:B------:R-:W-:Y:S01]  /*1f50*/  ISETP.NE.AND P0, PT, RZ, c[0x0][0x1ec], PT ;  /* 0x00007b00ff007a0c */ /* 0x000fe20003f05270 */
[----:B0-----:R0:W1:-:S12]  /*1f60*/  LDS.128 R36, [R0] ;  /* 0x0000000000247984 */ /* 0x0010580000000c00 */
[----:B------:R0:W2:Y:S02]  /*1f70*/  @!P0 LDS.128 R28, [R2] ;  /* 0x00000000021c8984 */ /* 0x0000a40000000c00 */
.L_x_824:
[----:B------:R-:W-:Y:S05]  /*1f80*/  BSYNC B0 ;  /* 0x0000000000007941 */ /* 0x000fea0003800000 */
.L_x_823:
[----:B------:R-:W-:Y:S06]  /*1f90*/  BAR.SYNC.DEFER_BLOCKING 0x0 ;  /* 0x0000000000007b1d */ /* 0x000fec0000010000 */
[----:B------:R-:W-:Y:S05]  /*1fa0*/  BRA `(.L_x_813) ;  /* 0x00000aa000007947 */ /* 0x000fea0003800000 */
.L_x_812:
        /* <DEDUP_REMOVED lines=73> */
.L_x_825:
        /* <DEDUP_REMOVED lines=96> */
.L_x_826:
[----:B------:R-:W-:Y:S05]  /*2a40*/  BSYNC B0 ;  /* 0x0000000000007941 */ /* 0x000fea0003800000 */
.L_x_813:
        /* <DEDUP_REMOVED lines=22> */
.L_x_1035:
        /* <DEDUP_REMOVED lines=9> */
.L_x_1036:
[----:B01----:R-:W-:Y:S02]  /*2c40*/  FADD.FTZ R2, R5, R2 ;  /* 0x0000000205027221 */ /* 0x003fe40000010000 */
.L_x_828:
[----:B------:R-:W-:Y:S05]  /*2c50*/  BSYNC B0 ;  /* 0x0000000000007941 */ /* 0x000fea0003800000 */
.L_x_827:
        /* <DEDUP_REMOVED lines=18> */
.L_x_832:
[----:B------:R0:W-:Y:S02]  /*2d80*/  STS [R7.X4+0x420], R0 ;  /* 0x0004200007007388 */ /* 0x0001e40000004800 */
.L_x_831:
[----:B------:R-:W-:Y:S02]  /*2d90*/  WARPSYNC 0xffffffff ;  /* 0xffffffff00007948 */ /* 0x000fe40003800000 */
[----:B------:R-:W-:Y:S01]  /*2da0*/  BAR.SYNC.DEFER_BLOCKING 0x0 ;  /* 0x0000000000007b1d */ /* 0x000fe20000010000 */
[C---:B------:R-:W-:Y:S02]  /*2db0*/  LEA.HI R76, R19.reuse, R19, RZ, 0x1 ;  /* 0x00000013134c7211 */ /* 0x040fe400078f08ff */
        /* <DEDUP_REMOVED lines=77> */
.L_x_833:
        /* <DEDUP_REMOVED lines=18> */
.L_x_967:
[----:B------:R-:W-:-:S04]  /*33b0*/  ISETP.NE.U32.AND P0, PT, RZ, c[0x0][0x200], PT ;  /* 0x00008000ff007a0c */ /* 0x000fc80003f05070 */
[----:B------:R-:W-:-:S13]  /*33c0*/  ISETP.NE.AND.EX P0, PT, RZ, c[0x0][0x204], PT, P0 ;  /* 0x00008100ff007a0c */ /* 0x000fda0003f05300 */
[----:B------:R-:W-:Y:S01]  /*33d0*/  @P0 IMAD R218, R25, c[0x0][0x1d4], RZ ;  /* 0x0000750019da0a24 */ /* 0x000fe200078e02ff */
[----:B------:R-:W-:-:S04]  /*33e0*/  @P0 SHF.R.S32.HI R144, RZ, 0x1f, R213 ;  /* 0x0000001fff900819 */ /* 0x000fc800000114d5 */
[--C-:B------:R-:W-:Y:S02]  /*33f0*/  @P0 SHF.R.S32.HI R145, RZ, 0x1f, R218.reuse ;  /* 0x0000001fff910819 */ /* 0x100fe400000114da */
[----:B------:R-:W-:-:S04]  /*3400*/  @P0 IADD3 R218, P1, P3, R213, c[0x0][0x200], R218 ;  /* 0x00008000d5da0a10 */ /* 0x000fc80007b3e0da */
[----:B------:R-:W-:-:S06]  /*3410*/  @P0 IADD3.X R219, R144, c[0x0][0x204], R145, P1, P3 ;  /* 0x0000810090db0a10 */ /* 0x000fcc0000fe6491 */
[----:B------:R1:W2:Y:S01]  /*3420*/  @P0 LDG.E.U8 R219, [R218.64] ;  /* 0x00000024dadb0981 */ /* 0x0002a2000c1e1100 */
[----:B------:R-:W-:Y:S01]  /*3430*/  IABS R221, c[0x0][0x1d4] ;  /* 0x0000750000dd7a13 */ /* 0x000fe20000000000 */
[----:B------:R-:W-:Y:S01]  /*3440*/  BSSY B1, `(.L_x_836) ;  /* 0x0000032000017945 */ /* 0x000fe20003800000 */
[----:B------:R-:W-:Y:S02]  /*3450*/  ISETP.GE.AND P3, PT, R213, RZ, PT ;  /* 0x000000ffd500720c */ /* 0x000fe40003f66270 */
[----:B------:R-:W3:Y:S01]  /*3460*/  I2F.RP R222, R221 ;  /* 0x000000dd00de7306 */ /* 0x000ee20000209400 */
[----:B------:R-:W-:Y:S02]  /*3470*/  ISETP.NE.AND P4, PT, RZ, c[0x0][0x1d4], PT ;  /* 0x00007500ff007a0c */ /* 0x000fe40003f85270 */
[----:B-1----:R-:W-:-:S05]  /*3480*/  IABS R218, R213 ;  /* 0x000000d500da7213 */ /* 0x002fca0000000000 */
[----:B---3--:R-:W1:Y:S02]  /*3490*/  MUFU.RCP R222, R222 ;  /* 0x000000de00de7308 */ /* 0x008e640000001000 */
        /* <DEDUP_REMOVED lines=12> */
[----:B------:R-:W-:Y:S01]  /*3560*/  @!P1 IMAD.IADD R218, R218, 0x1, -R221 ;  /* 0x00000001dada9824 */ /* 0x000fe200078e0add */
[----:B------:R-:W-:-:S03]  /*3570*/  ISETP.GE.AND P1, PT, R213, R26, PT ;  /* 0x0000001ad500720c */ /* 0x000fc60003f26270 */
[----:B------:R-:W-:Y:S01]  /*3580*/  @!P3 IMAD.MOV R218, RZ, RZ, -R218 ;  /* 0x000000ffffdab224 */ /* 0x000fe200078e0ada */
[----:B------:R-:W-:Y:S02]  /*3590*/  @!P4 LOP3.LUT R218, RZ, c[0x0][0x1d4], RZ, 0x33, !PT ;  /* 0x00007500ffdaca12 */ /* 0x000fe400078e33ff */
[----:B--2---:R-:W-:-:S07]  /*35a0*/  ISETP.NE.AND P0, PT, R219, RZ, P0 ;  /* 0x000000ffdb00720c */ /* 0x004fce0000705270 */
[----:B------:R-:W-:Y:S05]  /*35b0*/  @P1 BRA `(.L_x_837) ;  /* 0x000001a000001947 */ /* 0x000fea0003800000 */
[----:B------:R-:W-:Y:S01]  /*35c0*/  IMAD.SHL.U32 R224, R218, 0x8, RZ ;  /* 0x00000008dae07824 */ /* 0x000fe200078e00ff */
[----:B------:R-:W-:Y:S01]  /*35d0*/  BSSY B2, `(.L_x_838) ;  /* 0x0000009000027945 */ /* 0x000fe20003800000 */
[----:B------:R-:W-:-:S03]  /*35e0*/  CS2R R142, SRZ ;  /* 0x00000000008e7805 */ /* 0x000fc6000001ff00 */
[----:B------:R-:W-:-:S13]  /*35f0*/  ISETP.GE.AND P3, PT, R224, R212, PT ;  /* 0x000000d4e000720c */ /* 0x000fda0003f66270 */
[----:B------:R-:W-:Y:S05]  /*3600*/  @P3 BRA `(.L_x_839) ;  /* 0x0000005000003947 */ /* 0x000fea0003800000 */
[----:B------:R-:W-:-:S04]  /*3610*/  IADD3 R143, P2, R211, R224, RZ ;  /* 0x000000e0d38f7210 */ /* 0x000fc80007f5e0ff */
[----:B------:R-:W-:Y:S02]  /*3620*/  LEA.HI.X.SX32 R144, R224, R217, 0x1, P2 ;  /* 0x000000d9e0907211 */ /* 0x000fe400010f0eff */
[----:B------:R-:W-:-:S04]  /*3630*/  LEA R142, P2, R143, c[0x0][0x198], 0x1 ;  /* 0x000066008f8e7a11 */ /* 0x000fc800078408ff */
[----:B------:R-:W-:-:S06]  /*3640*/  LEA.HI.X R143, R143, c[0x0][0x19c], R144, 0x1, P2 ;  /* 0x000067008f8f7a11 */ /* 0x000fcc00010f0c90 */
[----:B------:R-:W5:Y:S03]  /*3650*/  LDG.E.64 R142, [R142.64] ;  /* 0x000000248e8e7981 */ /* 0x000f66000c1e1b00 */
.L_x_839:
[----:B------:R-:W-:Y:S05]  /*3660*/  BSYNC B2 ;  /* 0x0000000000027941 */ /* 0x000fea0003800000 */
.L_x_838:
        /* <DEDUP_REMOVED lines=15> */
.L_x_837:
[----:B------:R-:W-:Y:S05]  /*3760*/  BSYNC B1 ;  /* 0x0000000000017941 */ /* 0x000fea0003800000 */
.L_x_836:
[----:B-1----:R-:W-:Y:S01]  /*3770*/  IMAD.MOV.U32 R145, RZ, RZ, 0x2 ;  /* 0x00000002ff917424 */ /* 0x002fe200078e00ff */
        /* <DEDUP_REMOVED lines=14> */
.L_x_843:
[----:B------:R-:W-:Y:S05]  /*3860*/  BSYNC B2 ;  /* 0x0000000000027941 */ /* 0x000fea0003800000 */
.L_x_842:
[----:B------:R-:W-:Y:S02]  /*3870*/  ULDC UR4, c[0x0][0x1ec] ;  /* 0x00007b0000047ab9 */ /* 0x000fe40000000800 */
[----:B------:R-:W-:-:S06]  /*3880*/  UISETP.NE.AND UP0, UPT, URZ, UR4, UPT ;  /* 0x000000043f00728c */ /* 0x000fcc000bf05270 */
[----:B------:R-:W-:-:S13]  /*3890*/  PLOP3.LUT P2, PT, PT, PT, UP0, 0x80, 0x0 ;  /* 0x000000000000781c */ /* 0x000fda0003f4f008 */
[----:B------:R-:W-:Y:S05]  /*38a0*/  @P2 BRA `(.L_x_841) ;  /* 0x000000b000002947 */ /* 0x000fea0003800000 */
[----:B------:R-:W-:-:S13]  /*38b0*/  ISETP.NE.AND P5, PT, R220, RZ, PT ;  /* 0x000000ffdc00720c */ /* 0x000fda0003fa5270 */
[----:B------:R-:W2:Y:S01]  /*38c0*/  @P5 LDG.E.64 R222, [R144.64] ;  /* 0x0000002490de5981 */ /* 0x000ea2000c1e1b00 */
        /* <DEDUP_REMOVED lines=9> */
.L_x_841:
[----:B------:R-:W-:Y:S05]  /*3960*/  BSYNC B1 ;  /* 0x0000000000017941 */ /* 0x000fea0003800000 */
.L_x_840:
        /* <DEDUP_REMOVED lines=14> */
.L_x_847:
[----:B------:R-:W-:Y:S05]  /*3a50*/  BSYNC B2 ;  /* 0x0000000000027941 */ /* 0x000fea0003800000 */
.L_x_846:
        /* <DEDUP_REMOVED lines=10> */
[----:B-1----:R-:W-:-:S04]  /*3b00*/  @!P3 LEA R224, P4, R219, c[0x0][0x198], 0x1 ;  /* 0x00006600dbe0ba11 */ /* 0x002fc800078808ff */
[----:B------:R-:W-:Y:S01]  /*3b10*/  @!P3 LEA.HI.X R225, R219, c[0x0][0x19c], R226, 0x1, P4 ;  /* 0x00006700dbe1ba11 */ /* 0x000fe200020f0ce2 */
[----:B--2---:R-:W-:Y:S01]  /*3b20*/  @P5 HFMA2.MMA R149, R149, R223, -RZ ;  /* 0x000000df95955235 */ /* 0x004fe200001000ff */
[----:B------:R-:W-:-:S06]  /*3b30*/  @P5 HMUL2 R148, R148, R222 ;  /* 0x000000de94945232 */ /* 0x000fcc0000000000 */
[----:B------:R1:W-:Y:S04]  /*3b40*/  @!P3 STG.E.64 [R224.64], R148 ;  /* 0x00000094e000b986 */ /* 0x0003e8000c101b24 */
.L_x_845:
[----:B------:R-:W-:Y:S05]  /*3b50*/  BSYNC B1 ;  /* 0x0000000000017941 */ /* 0x000fea0003800000 */
.L_x_844:
        /* <DEDUP_REMOVED lines=14> */
.L_x_851:
[----:B------:R-:W-:Y:S05]  /*3c40*/  BSYNC B2 ;  /* 0x0000000000027941 */ /* 0x000fea0003800000 */
.L_x_850:
        /* <DEDUP_REMOVED lines=10> */
[----:B-1----:R-:W-:-:S04]  /*3cf0*/  @!P3 LEA R224, P4, R219, c[0x0][0x198], 0x1 ;  /* 0x00006600dbe0ba11 */ /* 0x002fc800078808ff */
[----:B------:R-:W-:Y:S01]  /*3d00*/  @!P3 LEA.HI.X R225, R219, c[0x0][0x19c], R226, 0x1, P4 ;  /* 0x00006700dbe1ba11 */ /* 0x000fe200020f0ce2 */
[----:B--2---:R-:W-:Y:S01]  /*3d10*/  @P5 HFMA2.MMA R151, R151, R223, -RZ ;  /* 0x000000df97975235 */ /* 0x004fe200001000ff */
[----:B------:R-:W-:-:S06]  /*3d20*/  @P5 HMUL2 R150, R150, R222 ;  /* 0x000000de96965232 */ /* 0x000fcc0000000000 */
[----:B------:R0:W-:Y:S04]  /*3d30*/  @!P3 STG.E.64 [R224.64], R150 ;  /* 0x00000096e000b986 */ /* 0x0001e8000c101b24 */
.L_x_849:
[----:B------:R-:W-:Y:S05]  /*3d40*/  BSYNC B1 ;  /* 0x0000000000017941 */ /* 0x000fea0003800000 */
.L_x_848:
[----:B------:R-:W-:Y:S01]  /*3d50*/  BSSY B1, `(.L_x_852) ;  /* 0x000001e000017945 */ /* 0x000fe20003800000 */
[----:B------:R-:W-:Y:S01]  /*3d60*/  IMAD.MOV.U32 R219, RZ, RZ, c[0x0][0x1d4] ;  /* 0x00007500ffdb7624 */ /* 0x000fe200078e00ff */
[----:B------:R-:W-:Y:S05]  /*3d70*/  @P1 BRA `(.L_x_853) ;  /* 0x000001b000001947 */ /* 0x000fea0003800000 */
[----:B------:R-:W-:Y:S01]  /*3d80*/  IMAD R152, R219, 0x4, R218 ;  /* 0x00000004db987824 */ /* 0x000fe200078e02da */
[----:B------:R-:W-:Y:S03]  /*3d90*/  BSSY B2, `(.L_x_854) ;  /* 0x000000a000027945 */ /* 0x000fe60003800000 */
        /* <DEDUP_REMOVED lines=9> */
.L_x_855:
[----:B------:R-:W-:Y:S05]  /*3e30*/  BSYNC B2 ;  /* 0x0000000000027941 */ /* 0x000fea0003800000 */
.L_x_854:
        /* <DEDUP_REMOVED lines=15> */
.L_x_853:
[----:B------:R-:W-:Y:S05]  /*3f30*/  BSYNC B1 ;  /* 0x0000000000017941 */ /* 0x000fea0003800000 */
.L_x_852:
[----:B------:R-:W-:Y:S01]  /*3f40*/  BSSY B1, `(.L_x_856) ;  /* 0x000001d000017945 */ /* 0x000fe20003800000 */
        /* <DEDUP_REMOVED lines=12> */
.L_x_859:
[----:B------:R-:W-:Y:S05]  /*4010*/  BSYNC B2 ;  /* 0x0000000000027941 */ /* 0x000fea0003800000 */
.L_x_858:
        /* <DEDUP_REMOVED lines=15> */
.L_x_857:
[----:B------:R-:W-:Y:S05]  /*4110*/  BSYNC B1 ;  /* 0x0000000000017941 */ /* 0x000fea0003800000 */
.L_x_856:
        /* <DEDUP_REMOVED lines=13> */
.L_x_863:
[----:B------:R-:W-:Y:S05]  /*41f0*/  BSYNC B2 ;  /* 0x0000000000027941 */ /* 0x000fea0003800000 */
.L_x_862:
        /* <DEDUP_REMOVED lines=15> */
.L_x_861:
[----:B------:R-:W-:Y:S05]  /*42f0*/  BSYNC B1 ;  /* 0x0000000000017941 */ /* 0x000fea0003800000 */
.L_x_860:
        /* <DEDUP_REMOVED lines=13> */
.L_x_867:
[----:B------:R-:W-:Y:S05]  /*43d0*/  BSYNC B2 ;  /* 0x0000000000027941 */ /* 0x000fea0003800000 */
.L_x_866:
        /* <DEDUP_REMOVED lines=15> */
.L_x_865:
[----:B------:R-:W-:Y:S05]  /*44d0*/  BSYNC B1 ;  /* 0x0000000000017941 */ /* 0x000fea0003800000 */
.L_x_864:
        /* <DEDUP_REMOVED lines=13> */
.L_x_871:
[----:B------:R-:W-:Y:S05]  /*45b0*/  BSYNC B2 ;  /* 0x0000000000027941 */ /* 0x000fea0003800000 */
.L_x_870:
        /* <DEDUP_REMOVED lines=15> */
.L_x_869:
[----:B------:R-:W-:Y:S05]  /*46b0*/  BSYNC B1 ;  /* 0x0000000000017941 */ /* 0x000fea0003800000 */
.L_x_868:
        /* <DEDUP_REMOVED lines=13> */
.L_x_875:
[----:B------:R-:W-:Y:S05]  /*4790*/  BSYNC B2 ;  /* 0x0000000000027941 */ /* 0x000fea0003800000 */
.L_x_874:
        /* <DEDUP_REMOVED lines=15> */
.L_x_873:
[----:B------:R-:W-:Y:S05]  /*4890*/  BSYNC B1 ;  /* 0x0000000000017941 */ /* 0x000fea0003800000 */
.L_x_872:
        /* <DEDUP_REMOVED lines=13> */
.L_x_879:
[----:B------:R-:W-:Y:S05]  /*4970*/  BSYNC B2 ;  /* 0x0000000000027941 */ /* 0x000fea0003800000 */
.L_x_878:
        /* <DEDUP_REMOVED lines=15> */
.L_x_877:
[----:B------:R-:W-:Y:S05]  /*4a70*/  BSYNC B1 ;  /* 0x0000000000017941 */ /* 0x000fea0003800000 */
.L_x_876:
        /* <DEDUP_REMOVED lines=13> */
.L_x_883:
[----:B------:R-:W-:Y:S05]  /*4b50*/  BSYNC B2 ;  /* 0x0000000000027941 */ /* 0x000fea0003800000 */
.L_x_882:
        /* <DEDUP_REMOVED lines=15> */
.L_x_881:
[----:B------:R-:W-:Y:S05]  /*4c50*/  BSYNC B1 ;  /* 0x0000000000017941 */ /* 0x000fea0003800000 */
.L_x_880:
        /* <DEDUP_REMOVED lines=13> */
.L_x_887:
[----:B------:R-:W-:Y:S05]  /*4d30*/  BSYNC B2 ;  /* 0x0000000000027941 */ /* 0x000fea0003800000 */
.L_x_886:
        /* <DEDUP_REMOVED lines=15> */
.L_x_885:
[----:B------:R-:W-:Y:S05]  /*4e30*/  BSYNC B1 ;  /* 0x0000000000017941 */ /* 0x000fea0003800000 */
.L_x_884:
        /* <DEDUP_REMOVED lines=13> */
.L_x_891:
[----:B------:R-:W-:Y:S05]  /*4f10*/  BSYNC B2 ;  /* 0x0000000000027941 */ /* 0x000fea0003800000 */
.L_x_890:
        /* <DEDUP_REMOVED lines=15> */
.L_x_889:
[----:B------:R-:W-:Y:S05]  /*5010*/  BSYNC B1 ;  /* 0x0000000000017941 */ /* 0x000fea0003800000 */
.L_x_888:
        /* <DEDUP_REMOVED lines=13> */
.L_x_895:
[----:B------:R-:W-:Y:S05]  /*50f0*/  BSYNC B2 ;  /* 0x0000000000027941 */ /* 0x000fea0003800000 */
.L_x_894:
        /* <DEDUP_REMOVED lines=15> */
.L_x_893:
[----:B------:R-:W-:Y:S05]  /*51f0*/  BSYNC B1 ;  /* 0x0000000000017941 */ /* 0x000fea0003800000 */
.L_x_892:
        /* <DEDUP_REMOVED lines=13> */
.L_x_899:
[----:B------:R-:W-:Y:S05]  /*52d0*/  BSYNC B2 ;  /* 0x0000000000027941 */ /* 0x000fea0003800000 */
.L_x_898:
        /* <DEDUP_REMOVED lines=15> */
.L_x_897:
[----:B------:R-:W-:Y:S05]  /*53d0*/  BSYNC B1 ;  /* 0x0000000000017941 */ /* 0x000fea0003800000 */
.L_x_896:
        /* <DEDUP_REMOVED lines=13> */
.L_x_903:
[----:B------:R-:W-:Y:S05]  /*54b0*/  BSYNC B2 ;  /* 0x0000000000027941 */ /* 0x000fea0003800000 */
.L_x_902:
        /* <DEDUP_REMOVED lines=15> */
.L_x_901:
[----:B------:R-:W-:Y:S05]  /*55b0*/  BSYNC B1 ;  /* 0x0000000000017941 */ /* 0x000fea0003800000 */
.L_x_900:
        /* <DEDUP_REMOVED lines=13> */
.L_x_907:
[----:B------:R-:W-:Y:S05]  /*5690*/  BSYNC B2 ;  /* 0x0000000000027941 */ /* 0x000fea0003800000 */
.L_x_906:
        /* <DEDUP_REMOVED lines=15> */
.L_x_905:
[----:B------:R-:W-:Y:S05]  /*5790*/  BSYNC B1 ;  /* 0x0000000000017941 */ /* 0x000fea0003800000 */
.L_x_904:
        /* <DEDUP_REMOVED lines=13> */
.L_x_911:
[----:B------:R-:W-:Y:S05]  /*5870*/  BSYNC B2 ;  /* 0x0000000000027941 */ /* 0x000fea0003800000 */
.L_x_910:
        /* <DEDUP_REMOVED lines=15> */
.L_x_909:
[----:B------:R-:W-:Y:S05]  /*5970*/  BSYNC B1 ;  /* 0x0000000000017941 */ /* 0x000fea0003800000 */
.L_x_908:
        /* <DEDUP_REMOVED lines=13> */
.L_x_915:
[----:B------:R-:W-:Y:S05]  /*5a50*/  BSYNC B2 ;  /* 0x0000000000027941 */ /* 0x000fea0003800000 */
.L_x_914:
        /* <DEDUP_REMOVED lines=15> */
.L_x_913:
[----:B------:R-:W-:Y:S05]  /*5b50*/  BSYNC B1 ;  /* 0x0000000000017941 */ /* 0x000fea0003800000 */
.L_x_912:
        /* <DEDUP_REMOVED lines=13> */
.L_x_919:
[----:B------:R-:W-:Y:S05]  /*5c30*/  BSYNC B2 ;  /* 0x0000000000027941 */ /* 0x000fea0003800000 */
.L_x_918:
        /* <DEDUP_REMOVED lines=15> */
.L_x_917:
[----:B------:R-:W-:Y:S05]  /*5d30*/  BSYNC B1 ;  /* 0x0000000000017941 */ /* 0x000fea0003800000 */
.L_x_916:
        /* <DEDUP_REMOVED lines=13> */
.L_x_923:
[----:B------:R-:W-:Y:S05]  /*5e10*/  BSYNC B2 ;  /* 0x0000000000027941 */ /* 0x000fea0003800000 */
.L_x_922:
        /* <DEDUP_REMOVED lines=15> */
.L_x_921:
[----:B------:R-:W-:Y:S05]  /*5f10*/  BSYNC B1 ;  /* 0x0000000000017941 */ /* 0x000fea0003800000 */
.L_x_920:
        /* <DEDUP_REMOVED lines=13> */
.L_x_927:
[----:B------:R-:W-:Y:S05]  /*5ff0*/  BSYNC B2 ;  /* 0x0000000000027941 */ /* 0x000fea0003800000 */
.L_x_926:
        /* <DEDUP_REMOVED lines=15> */
.L_x_925:
[----:B------:R-:W-:Y:S05]  /*60f0*/  BSYNC B1 ;  /* 0x0000000000017941 */ /* 0x000fea0003800000 */
.L_x_924:
        /* <DEDUP_REMOVED lines=13> */
.L_x_931:
[----:B------:R-:W-:Y:S05]  /*61d0*/  BSYNC B2 ;  /* 0x0000000000027941 */ /* 0x000fea0003800000 */
.L_x_930:
        /* <DEDUP_REMOVED lines=15> */
.L_x_929:
[----:B------:R-:W-:Y:S05]  /*62d0*/  BSYNC B1 ;  /* 0x0000000000017941 */ /* 0x000fea0003800000 */
.L_x_928:
        /* <DEDUP_REMOVED lines=13> */
.L_x_935:
[----:B------:R-:W-:Y:S05]  /*63b0*/  BSYNC B2 ;  /* 0x0000000000027941 */ /* 0x000fea0003800000 */
.L_x_934:
        /* <DEDUP_REMOVED lines=15> */
.L_x_933:
[----:B------:R-:W-:Y:S05]  /*64b0*/  BSYNC B1 ;  /* 0x0000000000017941 */ /* 0x000fea0003800000 */
.L_x_932:
        /* <DEDUP_REMOVED lines=13> */
.L_x_939:
[----:B------:R-:W-:Y:S05]  /*6590*/  BSYNC B2 ;  /* 0x0000000000027941 */ /* 0x000fea0003800000 */
.L_x_938:
        /* <DEDUP_REMOVED lines=15> */
.L_x_937:
[----:B------:R-:W-:Y:S05]  /*6690*/  BSYNC B1 ;  /* 0x0000000000017941 */ /* 0x000fea0003800000 */
.L_x_936:
        /* <DEDUP_REMOVED lines=13> */
.L_x_943:
[----:B------:R-:W-:Y:S05]  /*6770*/  BSYNC B2 ;  /* 0x0000000000027941 */ /* 0x000fea0003800000 */
.L_x_942:
        /* <DEDUP_REMOVED lines=15> */
.L_x_941:
[----:B------:R-:W-:Y:S05]  /*6870*/  BSYNC B1 ;  /* 0x0000000000017941 */ /* 0x000fea0003800000 */
.L_x_940:
        /* <DEDUP_REMOVED lines=13> */
.L_x_947:
[----:B------:R-:W-:Y:S05]  /*6950*/  BSYNC B2 ;  /* 0x0000000000027941 */ /* 0x000fea0003800000 */
.L_x_946:
        /* <DEDUP_REMOVED lines=15> */
.L_x_945:
[----:B------:R-:W-:Y:S05]  /*6a50*/  BSYNC B1 ;  /* 0x0000000000017941 */ /* 0x000fea0003800000 */
.L_x_944:
        /* <DEDUP_REMOVED lines=13> */
.L_x_951:
[----:B------:R-:W-:Y:S05]  /*6b30*/  BSYNC B2 ;  /* 0x0000000000027941 */ /* 0x000fea0003800000 */
.L_x_950:
        /* <DEDUP_REMOVED lines=15> */
.L_x_949:
[----:B------:R-:W-:Y:S05]  /*6c30*/  BSYNC B1 ;  /* 0x0000000000017941 */ /* 0x000fea0003800000 */
.L_x_948:
        /* <DEDUP_REMOVED lines=13> */
.L_x_955:
[----:B------:R-:W-:Y:S05]  /*6d10*/  BSYNC B2 ;  /* 0x0000000000027941 */ /* 0x000fea0003800000 */
.L_x_954:
        /* <DEDUP_REMOVED lines=15> */
.L_x_953:
[----:B------:R-:W-:Y:S05]  /*6e10*/  BSYNC B1 ;  /* 0x0000000000017941 */ /* 0x000fea0003800000 */
.L_x_952:
        /* <DEDUP_REMOVED lines=13> */
.L_x_959:
[----:B------:R-:W-:Y:S05]  /*6ef0*/  BSYNC B2 ;  /* 0x0000000000027941 */ /* 0x000fea0003800000 */
.L_x_958:
        /* <DEDUP_REMOVED lines=15> */
.L_x_957:
[----:B------:R-:W-:Y:S05]  /*6ff0*/  BSYNC B1 ;  /* 0x0000000000017941 */ /* 0x000fea0003800000 */
.L_x_956:
        /* <DEDUP_REMOVED lines=13> */
.L_x_963:
[----:B------:R-:W-:Y:S05]  /*70d0*/  BSYNC B2 ;  /* 0x0000000000027941 */ /* 0x000fea0003800000 */
.L_x_962:
        /* <DEDUP_REMOVED lines=15> */
.L_x_961:
[----:B------:R-:W-:Y:S05]  /*71d0*/  BSYNC B1 ;  /* 0x0000000000017941 */ /* 0x000fea0003800000 */
.L_x_960:
[----:B-----5:R-:W-:Y:S01]  /*71e0*/  HMUL2 R144, R2, R142 ;  /* 0x0000008e02907232 */ /* 0x020fe20000000000 */
[----:B------:R-:W-:Y:S01]  /*71f0*/  HFMA2.MMA R145, R3, R143, -RZ ;  /* 0x0000008f03917235 */ /* 0x000fe200001000ff */
[----:B01----:R-:W-:-:S04]  /*7200*/  LOP3.LUT R224, R19, 0x1, RZ, 0xc0, !PT ;  /* 0x0000000113e07812 */ /* 0x003fc800078ec0ff */
        /* <DEDUP_REMOVED lines=68> */
.L_x_1037:
        /* <DEDUP_REMOVED lines=12> */
[----:B------:R-:W-:Y:S02]  /*7710*/  @P3 IMAD R144, R144, c[0x0][0x220], R213 ;  /* 0x0000880090903a24 */ /* 0x000fe400078e02d5 */
[----:B------:R-:W-:-:S04]  /*7720*/  @P1 IMAD.WIDE R218, R18, R219, c[0x0][0x228] ;  /* 0x00008a0012da1625 */ /* 0x000fc800078e02db */
[----:B------:R-:W-:Y:S02]  /*7730*/  @P3 IMAD.WIDE R144, R144, R145, c[0x0][0x218] ;  /* 0x0000860090903625 */ /* 0x000fe400078e0291 */
[----:B------:R-:W2:Y:S04]  /*7740*/  @P1 LDG.E.U16 R218, [R218.64] ;  /* 0x00000024dada1981 */ /* 0x000ea8000c1e1500 */
[----:B------:R-:W3:Y:S01]  /*7750*/  @P3 LDG.E.U16 R144, [R144.64] ;  /* 0x0000002490903981 */ /* 0x000ee2000c1e1500 */
[C---:B------:R-:W-:Y:S02]  /*7760*/  @P1 ISETP.GE.AND P4, PT, R213.reuse, R214, PT ;  /* 0x000000d6d500120c */ /* 0x040fe40003f86270 */
[----:B0-----:R-:W-:Y:S02]  /*7770*/  @P1 IADD3 R223, R213, 0x1, -R22 ;  /* 0x00000001d5df1810 */ /* 0x001fe40007ffe816 */
[----:B------:R-:W-:-:S05]  /*7780*/  @P1 SEL R222, R17, RZ, !P4 ;  /* 0x000000ff11de1207 */ /* 0x000fca0006000000 */
[----:B------:R-:W-:-:S04]  /*7790*/  @P1 IMAD.IADD R223, R222, 0x1, R223 ;  /* 0x00000001dedf1824 */ /* 0x000fc800078e02df */
        /* <DEDUP_REMOVED lines=9> */
.L_x_966:
[----:B------:R-:W-:Y:S05]  /*7830*/  BSYNC B1 ;  /* 0x0000000000017941 */ /* 0x000fea0003800000 */
.L_x_965:
[----:B------:R-:W-:-:S04]  /*7840*/  IADD3 R213, R213, 0x40, RZ ;  /* 0x00000040d5d57810 */ /* 0x000fc80007ffe0ff */
[----:B------:R-:W-:-:S13]  /*7850*/  ISETP.GE.AND P0, PT, R213, R208, PT ;  /* 0x000000d0d500720c */ /* 0x000fda0003f06270 */
[----:B0-----:R-:W-:Y:S01]  /*7860*/  @P0 CALL.REL.NOINC `(.L_x_835) ;  /* 0x0000001000000944 */ /* 0x001fe20003c00000 */
[----:B------:R-:W-:Y:S05]  /*7870*/  BRA `(.L_x_967) ;  /* 0xffffbb3000007947 */ /* 0x000fea000383ffff */
.L_x_835:
[----:B------:R-:W-:Y:S05]  /*7880*/  BSYNC B0 ;  /* 0x0000000000007941 */ /* 0x000fea0003800000 */
.L_x_834:
[----:B------:R-:W-:Y:S05]  /*7890*/  BRA.DIV ~URZ, `(.L_x_968) ;  /* 0x000039627f007947 */ /* 0x000fea000b800000 */
[----:B------:R1:W2:Y:S02]  /*78a0*/  SHFL.BFLY PT, R3, R0, 0x10, 0x1f ;  /* 0x0e001f0000037f89 */ /* 0x0002a400000e0000 */
.L_x_1038:
[----:B--2---:R-:W-:Y:S01]  /*78b0*/  FMNMX.FTZ R5, R3, R0, !PT ;  /* 0x0000000003057209 */ /* 0x004fe20007810000 */
[----:B------:R-:W-:Y:S05]  /*78c0*/  BRA.DIV ~URZ, `(.L_x_969) ;  /* 0x000039b27f007947 */ /* 0x000fea000b800000 */
[----:B-1----:R-:W1:Y:S02]  /*78d0*/  SHFL.BFLY PT, R0, R5, 0x8, 0x1f ;  /* 0x0d001f0005007f89 */ /* 0x002e6400000e0000 */
[----:B-1----:R-:W-:-:S05]  /*78e0*/  FMNMX.FTZ R0, R5, R0, !PT ;  /* 0x0000000005007209 */ /* 0x002fca0007810000 */
[----:B------:R-:W1:Y:S02]  /*78f0*/  SHFL.BFLY PT, R3, R0, 0x4, 0x1f ;  /* 0x0c801f0000037f89 */ /* 0x000e6400000e0000 */
[----:B-1----:R-:W-:-:S05]  /*7900*/  FMNMX.FTZ R3, R0, R3, !PT ;  /* 0x0000000300037209 */ /* 0x002fca0007810000 */
[----:B------:R1:W2:Y:S02]  /*7910*/  SHFL.BFLY PT, R2, R3, 0x2, 0x1f ;  /* 0x0c401f0003027f89 */ /* 0x0002a400000e0000 */
.L_x_1039:
        /* <DEDUP_REMOVED lines=36> */
.L_x_977:
        /* <DEDUP_REMOVED lines=15> */
.L_x_975:
[----:B------:R-:W0:Y:S02]  /*7c50*/  LDS R2, [R11] ;  /* 0x000000000b027984 */ /* 0x000e240000000800 */
[----:B01----:R-:W-:-:S04]  /*7c60*/  FADD.FTZ R2, -R9, R2 ;  /* 0x0000000209027221 */ /* 0x003fc80000010100 */
[----:B------:R-:W-:-:S04]  /*7c70*/  FMUL.FTZ R2, R2, 1.4426950216293334961 ;  /* 0x3fb8aa3b02027820 */ /* 0x000fc80000410000 */
[----:B------:R0:W1:Y:S03]  /*7c80*/  MUFU.EX2 R10, R2 ;  /* 0x00000002000a7308 */ /* 0x0000660000000800 */
.L_x_976:
[----:B------:R-:W-:Y:S05]  /*7c90*/  BSYNC B2 ;  /* 0x0000000000027941 */ /* 0x000fea0003800000 */
.L_x_974:
[----:B-1----:R1:W-:Y:S01]  /*7ca0*/  STS [R11], R10 ;  /* 0x0000000a0b007388 */ /* 0x0023e20000000800 */
[----:B------:R-:W-:Y:S01]  /*7cb0*/  FADD.FTZ R5, R10, R5 ;  /* 0x000000050a057221 */ /* 0x000fe20000010000 */
[----:B------:R-:W-:Y:S01]  /*7cc0*/  IADD3 R8, R8, 0x80, RZ ;  /* 0x0000008008087810 */ /* 0x000fe20007ffe0ff */
[----:B------:R-:W-:Y:S05]  /*7cd0*/  @P3 BRA `(.L_x_977) ;  /* 0xfffffe8000003947 */ /* 0x000fea000383ffff */
.L_x_973:
[----:B------:R-:W-:Y:S05]  /*7ce0*/  BSYNC B1 ;  /* 0x0000000000017941 */ /* 0x000fea0003800000 */
.L_x_972:
[----:B------:R-:W-:-:S13]  /*7cf0*/  ISETP.GE.U32.AND P0, PT, R4, 0x180, PT ;  /* 0x000001800400780c */ /* 0x000fda0003f06070 */
[----:B------:R-:W-:Y:S05]  /*7d00*/  @!P0 BRA `(.L_x_971) ;  /* 0x0000040000008947 */ /* 0x000fea0003800000 */
[----:B------:R-:W-:Y:S01]  /*7d10*/  IMAD R13, R25, c[0x0][0x1d4], RZ ;  /* 0x00007500190d7a24 */ /* 0x000fe200078e02ff */
[----:B------:R-:W-:-:S04]  /*7d20*/  ISETP.NE.U32.AND P0, PT, RZ, c[0x0][0x200], PT ;  /* 0x00008000ff007a0c */ /* 0x000fc80003f05070 */
[----:B------:R-:W-:Y:S02]  /*7d30*/  ISETP.NE.AND.EX P0, PT, RZ, c[0x0][0x204], PT, P0 ;  /* 0x00008100ff007a0c */ /* 0x000fe40003f05300 */
[----:B------:R-:W-:Y:S02]  /*7d40*/  SHF.R.S32.HI R6, RZ, 0x1f, R13 ;  /* 0x0000001fff067819 */ /* 0x000fe4000001140d */
.L_x_990:
        /* <DEDUP_REMOVED lines=13> */
.L_x_979:
[----:B------:R-:W0:Y:S02]  /*7e20*/  LDS R4, [R11] ;  /* 0x000000000b047984 */ /* 0x000e240000000800 */
[----:B0-----:R-:W-:-:S04]  /*7e30*/  FADD.FTZ R4, -R9, R4 ;  /* 0x0000000409047221 */ /* 0x001fc80000010100 */
[----:B------:R-:W-:-:S06]  /*7e40*/  FMUL.FTZ R4, R4, 1.4426950216293334961 ;  /* 0x3fb8aa3b04047820 */ /* 0x000fcc0000410000 */
[----:B------:R-:W0:Y:S02]  /*7e50*/  MUFU.EX2 R4, R4 ;  /* 0x0000000400047308 */ /* 0x000e240000000800 */
.L_x_980:
[----:B------:R-:W-:Y:S05]  /*7e60*/  BSYNC B1 ;  /* 0x0000000000017941 */ /* 0x000fea0003800000 */
.L_x_978:
        /* <DEDUP_REMOVED lines=8> */
.L_x_982:
[----:B0-----:R-:W0:Y:S02]  /*7ef0*/  LDS R4, [R11+0x200] ;  /* 0x000200000b047984 */ /* 0x001e240000000800 */
[----:B0-----:R-:W-:-:S04]  /*7f00*/  FADD.FTZ R4, -R9, R4 ;  /* 0x0000000409047221 */ /* 0x001fc80000010100 */
[----:B------:R-:W-:-:S06]  /*7f10*/  FMUL.FTZ R4, R4, 1.4426950216293334961 ;  /* 0x3fb8aa3b04047820 */ /* 0x000fcc0000410000 */
[----:B------:R-:W0:Y:S02]  /*7f20*/  MUFU.EX2 R4, R4 ;  /* 0x0000000400047308 */ /* 0x000e240000000800 */
.L_x_983:
[----:B------:R-:W-:Y:S05]  /*7f30*/  BSYNC B1 ;  /* 0x0000000000017941 */ /* 0x000fea0003800000 */
.L_x_981:
        /* <DEDUP_REMOVED lines=8> */
.L_x_985:
[----:B0-----:R-:W0:Y:S02]  /*7fc0*/  LDS R4, [R11+0x400] ;  /* 0x000400000b047984 */ /* 0x001e240000000800 */
[----:B0-----:R-:W-:-:S04]  /*7fd0*/  FADD.FTZ R4, -R9, R4 ;  /* 0x0000000409047221 */ /* 0x001fc80000010100 */
[----:B------:R-:W-:-:S06]  /*7fe0*/  FMUL.FTZ R4, R4, 1.4426950216293334961 ;  /* 0x3fb8aa3b04047820 */ /* 0x000fcc0000410000 */
[----:B------:R-:W0:Y:S02]  /*7ff0*/  MUFU.EX2 R4, R4 ;  /* 0x0000000400047308 */ /* 0x000e240000000800 */
.L_x_986:
[----:B------:R-:W-:Y:S05]  /*8000*/  BSYNC B1 ;  /* 0x0000000000017941 */ /* 0x000fea0003800000 */
.L_x_984:
        /* <DEDUP_REMOVED lines=8> */
.L_x_988:
[----:B------:R-:W1:Y:S02]  /*8090*/  LDS R2, [R11+0x600] ;  /* 0x000600000b027984 */ /* 0x000e640000000800 */
[----:B-1----:R-:W-:-:S04]  /*80a0*/  FADD.FTZ R2, -R9, R2 ;  /* 0x0000000209027221 */ /* 0x002fc80000010100 */
[----:B------:R-:W-:-:S04]  /*80b0*/  FMUL.FTZ R2, R2, 1.4426950216293334961 ;  /* 0x3fb8aa3b02027820 */ /* 0x000fc80000410000 */
[----:B0-----:R0:W1:Y:S03]  /*80c0*/  MUFU.EX2 R4, R2 ;  /* 0x0000000200047308 */ /* 0x0010660000000800 */
.L_x_989:
[----:B------:R-:W-:Y:S05]  /*80d0*/  BSYNC B1 ;  /* 0x0000000000017941 */ /* 0x000fea0003800000 */
.L_x_987:
[----:B-1----:R1:W-:Y:S01]  /*80e0*/  STS [R11+0x600], R4 ;  /* 0x000600040b007388 */ /* 0x0023e20000000800 */
[----:B------:R-:W-:Y:S01]  /*80f0*/  FADD.FTZ R5, R5, R4 ;  /* 0x0000000405057221 */ /* 0x000fe20000010000 */
[----:B------:R-:W-:Y:S05]  /*8100*/  @!P3 BRA `(.L_x_990) ;  /* 0xfffffc400000b947 */ /* 0x000fea000383ffff */
.L_x_971:
[----:B------:R-:W-:Y:S05]  /*8110*/  BSYNC B0 ;  /* 0x0000000000007941 */ /* 0x000fea0003800000 */
.L_x_970:
        /* <DEDUP_REMOVED lines=26> */
[----:B-1----:R-:W-:-:S13]  /*82c0*/  ISETP.NE.AND P0, PT, R10, RZ, PT ;  /* 0x000000ff0a00720c */ /* 0x002fda0003f05270 */
[----:B0-----:R-:W-:-:S04]  /*82d0*/  @P0 IMAD.MOV.U32 R5, RZ, RZ, c[0x0][0x268] ;  /* 0x00009a00ff050624 */ /* 0x001fc800078e00ff */
[----:B------:R-:W-:-:S04]  /*82e0*/  @P0 IMAD R16, R16, R5, c[0x0][0x1ec] ;  /* 0x00007b0010100624 */ /* 0x000fc800078e0205 */
[----:B------:R-:W-:Y:S01]  /*82f0*/  @P0 IMAD R5, R16, c[0x0][0x1d4], RZ ;  /* 0x0000750010050a24 */ /* 0x000fe200078e02ff */
[----:B------:R-:W0:Y:S04]  /*8300*/  @!P3 LDS R6, [R8.X4+0x10] ;  /* 0x000010000806b984 */ /* 0x000e280000004800 */
[----:B0-----:R-:W0:Y:S02]  /*8310*/  SHFL.BFLY PT, R3, R6, 0x2, 0x1f ;  /* 0x0c401f0006037f89 */ /* 0x001e2400000e0000 */
        /* <DEDUP_REMOVED lines=17> */
.L_x_995:
[C---:B------:R-:W-:Y:S01]  /*8430*/  IMAD.IADD R12, R7.reuse, 0x1, -R209 ;  /* 0x00000001070c7824 */ /* 0x040fe200078e0ad1 */
[C---:B------:R-:W-:Y:S02]  /*8440*/  @P0 IADD3 R5, P3, R7.reuse, R2, RZ ;  /* 0x0000000207050210 */ /* 0x040fe40007f7e0ff */
        /* <DEDUP_REMOVED lines=13> */
.L_x_994:
[----:B------:R-:W-:Y:S05]  /*8520*/  BSYNC B1 ;  /* 0x0000000000017941 */ /* 0x000fea0003800000 */
.L_x_993:
        /* <DEDUP_REMOVED lines=8> */
.L_x_996:
        /* <DEDUP_REMOVED lines=34> */
.L_x_992:
[----:B------:R-:W-:Y:S05]  /*87d0*/  BSYNC B0 ;  /* 0x0000000000007941 */ /* 0x000fea0003800000 */
.L_x_991:
[----:B------:R-:W1:Y:S01]  /*87e0*/  S2R R18, SR_CTAID.X ;  /* 0x0000000000127919 */ /* 0x000e620000002500 */
[----:B------:R-:W-:Y:S01]  /*87f0*/  SHF.R.S32.HI R3, RZ, 0x1f, R26 ;  /* 0x0000001fff037819 */ /* 0x000fe2000001141a */
[----:B------:R-:W-:Y:S01]  /*8800*/  ULDC UR5, c[0x0][0x1d4] ;  /* 0x0000750000057ab9 */ /* 0x000fe20000000800 */
[----:B------:R-:W-:Y:S01]  /*8810*/  SHF.R.S32.HI R15, RZ, 0x5, R15 ;  /* 0x00000005ff0f7819 */ /* 0x000fe2000001140f */
[----:B------:R-:W-:Y:S01]  /*8820*/  UIMAD UR5, UR5, 0xc0, URZ ;  /* 0x000000c0050578a4 */ /* 0x000fe2000f8e023f */
[----:B------:R-:W-:Y:S01]  /*8830*/  LEA.HI R3, R3, R26, RZ, 0x2 ;  /* 0x0000001a03037211 */ /* 0x000fe200078f10ff */
[----:B------:R-:W-:Y:S01]  /*8840*/  BSSY B0, `(.L_x_997) ;  /* 0x000001b000007945 */ /* 0x000fe20003800000 */
[----:B------:R-:W-:Y:S01]  /*8850*/  ISETP.GT.OR P1, PT, R0, 0x17, P2 ;  /* 0x000000170000780c */ /* 0x000fe20001724670 */
[----:B------:R-:W-:Y:S01]  /*8860*/  CS2R R6, SRZ ;  /* 0x0000000000067805 */ /* 0x000fe2000001ff00 */
[----:B------:R-:W-:Y:S01]  /*8870*/  LOP3.LUT R3, R3, 0xfffffffc, RZ, 0xc0, !PT ;  /* 0xfffffffc03037812 */ /* 0x000fe200078ec0ff */
[----:B0-----:R-:W-:-:S04]  /*8880*/  CS2R R4, SRZ ;  /* 0x0000000000047805 */ /* 0x001fc8000001ff00 */
[----:B------:R-:W-:Y:S02]  /*8890*/  IMAD.IADD R2, R26, 0x1, -R3 ;  /* 0x000000011a027824 */ /* 0x000fe400078e0a03 */
[----:B------:R-:W-:-:S03]  /*88a0*/  IMAD R3, R24, c[0x0][0x1d8], RZ ;  /* 0x0000760018037a24 */ /* 0x000fc600078e02ff */
[CC--:B------:R-:W-:Y:S02]  /*88b0*/  ISETP.NE.OR P3, PT, R15.reuse, R2.reuse, P1 ;  /* 0x000000020f00720c */ /* 0x0c0fe40000f65670 */
[----:B------:R-:W-:Y:S01]  /*88c0*/  ISETP.NE.AND P0, PT, R15, R2, PT ;  /* 0x000000020f00720c */ /* 0x000fe20003f05270 */
[C---:B------:R-:W-:Y:S01]  /*88d0*/  IMAD.SHL.U32 R2, R0.reuse, 0x8, RZ ;  /* 0x0000000800027824 */ /* 0x040fe200078e00ff */
        /* <DEDUP_REMOVED lines=16> */
.L_x_999:
[----:B-----5:R0:W-:Y:S02]  /*89e0*/  STS.128 [R0.X16+0x220], R4 ;  /* 0x0002200400007388 */ /* 0x0201e4000000cc00 */
.L_x_998:
[----:B------:R-:W-:Y:S05]  /*89f0*/  BSYNC B0 ;  /* 0x0000000000007941 */ /* 0x000fea0003800000 */
.L_x_997:
        /* <DEDUP_REMOVED lines=8> */
[C---:B------:R-:W-:Y:S01]  /*8a80*/  IMAD.IADD R33, R15.reuse, 0x1, R209 ;  /* 0x000000010f217824 */ /* 0x040fe200078e02d1 */
[----:B------:R-:W-:Y:S01]  /*8a90*/  IMNMX R38, R26, c[0x0][0x1d4], PT ;  /* 0x000075001a267a17 */ /* 0x000fe20003800200 */
[----:B------:R-:W-:Y:S01]  /*8aa0*/  BSSY B1, `(.L_x_1002) ;  /* 0x000009b000017945 */ /* 0x000fe20003800000 */
[----:B------:R-:W-:Y:S01]  /*8ab0*/  LEA R39, R15, UR6, 0x1 ;  /* 0x000000060f277c11 */ /* 0x000fe2000f8e08ff */
        /* <DEDUP_REMOVED lines=20> */
[----:B------:R-:W-:-:S02]  /*8c00*/  IMAD.MOV.U32 R14, RZ, RZ, RZ ;  /* 0x000000ffff0e7224 */ /* 0x000fc400078e00ff */
[----:B------:R-:W-:Y:S02]  /*8c10*/  IMAD.IADD R29, R3, 0x1, -R8 ;  /* 0x00000001031d7824 */ /* 0x000fe400078e0a08 */
[----:B------:R-:W-:Y:S01]  /*8c20*/  IMAD.MOV.U32 R40, RZ, RZ, R33 ;  /* 0x000000ffff287224 */ /* 0x000fe200078e0021 */
[----:B------:R-:W-:Y:S01]  /*8c30*/  CS2R R8, SRZ ;  /* 0x0000000000087805 */ /* 0x000fe2000001ff00 */
[----:B------:R-:W-:Y:S01]  /*8c40*/  IMAD.MOV.U32 R3, RZ, RZ, RZ ;  /* 0x000000ffff037224 */ /* 0x000fe200078e00ff */
[----:B------:R-:W-:Y:S01]  /*8c50*/  LOP3.LUT P3, RZ, R29, 0x4, RZ, 0xc0, !PT ;  /* 0x000000041dff7812 */ /* 0x000fe2000786c0ff */
[----:B------:R-:W-:-:S12]  /*8c60*/  IMAD.WIDE R34, R34, R35, c[0x0][0x238] ;  /* 0x00008e0022227625 */ /* 0x000fd800078e0223 */
[----:B------:R-:W-:Y:S05]  /*8c70*/  @P3 BRA `(.L_x_1005) ;  /* 0x0000028000003947 */ /* 0x000fea0003800000 */
[----:B------:R-:W-:Y:S01]  /*8c80*/  IADD3 R28, P2, R24, R28, RZ ;  /* 0x0000001c181c7210 */ /* 0x000fe20007f5e0ff */
[----:B------:R-:W1:Y:S04]  /*8c90*/  LDS.U16 R3, [R39] ;  /* 0x0000000027037984 */ /* 0x000e680000000400 */
[----:B------:R-:W-:Y:S01]  /*8ca0*/  IMAD.X R31, R32, 0x1, R31, P2 ;  /* 0x00000001201f7824 */ /* 0x000fe200010e061f */
[----:B------:R-:W-:-:S04]  /*8cb0*/  LEA R8, P2, R28, c[0x0][0x1a0], 0x1 ;  /* 0x000068001c087a11 */ /* 0x000fc800078408ff */
[----:B------:R-:W-:-:S06]  /*8cc0*/  LEA.HI.X R9, R28, c[0x0][0x1a4], R31, 0x1, P2 ;  /* 0x000069001c097a11 */ /* 0x000fcc00010f0c1f */
        /* <DEDUP_REMOVED lines=18> */
.L_x_1006:
[--C-:B-----5:R-:W-:Y:S02]  /*8df0*/  HADD2.F32 R14, -RZ, R8.reuse.H0_H0 ;  /* 0x20000008ff0e7230 */ /* 0x120fe40000004100 */
[----:B-1----:R-:W-:Y:S02]  /*8e00*/  HADD2.F32 R8, -RZ, R8.H1_H1 ;  /* 0x30000008ff087230 */ /* 0x002fe40000004100 */
[--C-:B------:R-:W-:Y:S01]  /*8e10*/  HADD2.F32 R12, -RZ, R9.reuse.H0_H0 ;  /* 0x20000009ff0c7230 */ /* 0x100fe20000004100 */
[C---:B------:R-:W-:Y:S01]  /*8e20*/  FFMA.FTZ R14, R3.reuse, R14, RZ ;  /* 0x0000000e030e7223 */ /* 0x040fe200000100ff */
[----:B------:R-:W-:Y:S01]  /*8e30*/  HADD2.F32 R28, -RZ, R9.H1_H1 ;  /* 0x30000009ff1c7230 */ /* 0x000fe20000004100 */
[C---:B------:R-:W-:Y:S01]  /*8e40*/  FFMA.FTZ R13, R3.reuse, R8, RZ ;  /* 0x00000008030d7223 */ /* 0x040fe200000100ff */
[--C-:B------:R-:W-:Y:S01]  /*8e50*/  HADD2.F32 R30, -RZ, R10.reuse.H0_H0 ;  /* 0x2000000aff1e7230 */ /* 0x100fe20000004100 */
[----:B------:R-:W-:Y:S01]  /*8e60*/  FFMA.FTZ R12, R3, R12, RZ ;  /* 0x0000000c030c7223 */ /* 0x000fe200000100ff */
[----:B------:R-:W-:-:S02]  /*8e70*/  HADD2.F32 R36, -RZ, R10.H1_H1 ;  /* 0x3000000aff247230 */ /* 0x000fc40000004100 */
[--C-:B------:R-:W-:Y:S01]  /*8e80*/  HADD2.F32 R40, -RZ, R11.reuse.H0_H0 ;  /* 0x2000000bff287230 */ /* 0x100fe20000004100 */
[C---:B------:R-:W-:Y:S01]  /*8e90*/  FFMA.FTZ R10, R3.reuse, R30, RZ ;  /* 0x0000001e030a7223 */ /* 0x040fe200000100ff */
[----:B------:R-:W-:Y:S01]  /*8ea0*/  HADD2.F32 R42, -RZ, R11.H1_H1 ;  /* 0x3000000bff2a7230 */ /* 0x000fe20000004100 */
[C---:B------:R-:W-:Y:S02]  /*8eb0*/  FFMA.FTZ R11, R3.reuse, R28, RZ ;  /* 0x0000001c030b7223 */ /* 0x040fe400000100ff */
[C---:B------:R-:W-:Y:S02]  /*8ec0*/  FFMA.FTZ R9, R3.reuse, R36, RZ ;  /* 0x0000002403097223 */ /* 0x040fe400000100ff */
[----:B------:R-:W-:Y:S01]  /*8ed0*/  FFMA.FTZ R8, R3, R40, RZ ;  /* 0x0000002803087223 */ /* 0x000fe200000100ff */
[----:B------:R-:W-:Y:S01]  /*8ee0*/  IADD3 R40, R33, 0x4, RZ ;  /* 0x0000000421287810 */ /* 0x000fe20007ffe0ff */
[----:B------:R-:W-:Y:S02]  /*8ef0*/  FFMA.FTZ R3, R3, R42, RZ ;  /* 0x0000002a03037223 */ /* 0x000fe400000100ff */
.L_x_1005:
[----:B------:R-:W-:Y:S05]  /*8f00*/  BSYNC B2 ;  /* 0x0000000000027941 */ /* 0x000fea0003800000 */
.L_x_1004:
[----:B------:R-:W-:-:S13]  /*8f10*/  LOP3.LUT P3, RZ, R29, 0xfffffffc, RZ, 0xc0, !PT ;  /* 0xfffffffc1dff7812 */ /* 0x000fda000786c0ff */
[----:B------:R-:W-:Y:S05]  /*8f20*/  @!P3 BRA `(.L_x_1003) ;  /* 0x000005200000b947 */ /* 0x000fea0003800000 */
[----:B------:R-:W-:Y:S02]  /*8f30*/  ULDC UR5, c[0x0][0x1ec] ;  /* 0x00007b0000057ab9 */ /* 0x000fe40000000800 */
[----:B------:R-:W-:-:S06]  /*8f40*/  UISETP.NE.AND UP0, UPT, URZ, UR5, UPT ;  /* 0x000000053f00728c */ /* 0x000fcc000bf05270 */
[----:B------:R-:W-:Y:S02]  /*8f50*/  PLOP3.LUT P2, PT, PT, PT, UP0, 0x80, 0x0 ;  /* 0x000000000000781c */ /* 0x000fe40003f4f008 */
.L_x_1009:
[----:B------:R-:W-:Y:S01]  /*8f60*/  IMAD R28, R40, 0xc0, RZ ;  /* 0x000000c0281c7824 */ /* 0x000fe200078e02ff */
[----:B------:R-:W-:-:S04]  /*8f70*/  ISETP.NE.AND P5, PT, R220, RZ, PT ;  /* 0x000000ffdc00720c */ /* 0x000fc80003fa5270 */
[----:B------:R-:W-:Y:S02]  /*8f80*/  SHF.R.S32.HI R29, RZ, 0x1f, R28 ;  /* 0x0000001fff1d7819 */ /* 0x000fe4000001141c */
[-C--:B------:R-:W-:Y:S02]  /*8f90*/  IADD3 R37, P3, R24, R28.reuse, RZ ;  /* 0x0000001c18257210 */ /* 0x080fe40007f7e0ff */
[----:B------:R-:W-:-:S03]  /*8fa0*/  IADD3 R30, P4, R17, R28, RZ ;  /* 0x0000001c111e7210 */ /* 0x000fc60007f9e0ff */
[--C-:B------:R-:W-:Y:S01]  /*8fb0*/  IMAD.X R42, R32, 0x1, R29.reuse, P3 ;  /* 0x00000001202a7824 */ /* 0x100fe200018e061d */
[C---:B------:R-:W-:Y:S01]  /*8fc0*/  LEA R28, P3, R37.reuse, c[0x0][0x1a0], 0x1 ;  /* 0x00006800251c7a11 */ /* 0x040fe200078608ff */
        /* <DEDUP_REMOVED lines=17> */
.L_x_1007:
[----:B-1----:R-:W5:Y:S01]  /*90e0*/  LDG.E.128 R28, [R28.64+0x600] ;  /* 0x000600241c1c7981 */ /* 0x002f62000c1e1d00 */
[----:B------:R-:W-:Y:S01]  /*90f0*/  IMAD.IADD R41, R40, 0x1, -R209 ;  /* 0x0000000128297824 */ /* 0x000fe200078e0ad1 */
[----:B-----5:R-:W-:Y:S02]  /*9100*/  HADD2.F32 R43, -RZ, R44.H0_H0 ;  /* 0x2000002cff2b7230 */ /* 0x020fe40000004100 */
[----:B------:R-:W-:Y:S02]  /*9110*/  HADD2.F32 R49, -RZ, R45.H0_H0 ;  /* 0x2000002dff317230 */ /* 0x000fe40000004100 */
[C---:B------:R-:W-:Y:S01]  /*9120*/  LEA R48, R41.reuse, UR4, 0x1 ;  /* 0x0000000429307c11 */ /* 0x040fe2000f8e08ff */
[----:B------:R-:W-:Y:S01]  /*9130*/  HADD2.F32 R51, -RZ, R46.H0_H0 ;  /* 0x2000002eff337230 */ /* 0x000fe20000004100 */
[----:B------:R-:W-:Y:S01]  /*9140*/  LEA R41, R41, UR6, 0x1 ;  /* 0x0000000629297c11 */ /* 0x000fe2000f8e08ff */
        /* <DEDUP_REMOVED lines=27> */
.L_x_1008:
[----:B------:R-:W2:Y:S01]  /*9300*/  LDS.U16 R3, [R41+0x8] ;  /* 0x0000080029037984 */ /* 0x000ea20000000400 */
[----:B------:R-:W-:Y:S01]  /*9310*/  IADD3 R40, R40, 0x8, RZ ;  /* 0x0000000828287810 */ /* 0x000fe20007ffe0ff */
[----:B------:R-:W-:Y:S02]  /*9320*/  HADD2.F32 R14, -RZ, R28.H0_H0 ;  /* 0x2000001cff0e7230 */ /* 0x000fe40000004100 */
[--C-:B------:R-:W-:Y:S01]  /*9330*/  HADD2.F32 R8, -RZ, R29.reuse.H1_H1 ;  /* 0x3000001dff087230 */ /* 0x100fe20000004100 */
[----:B------:R-:W-:Y:S01]  /*9340*/  ISETP.GE.AND P3, PT, R40, R38, PT ;  /* 0x000000262800720c */ /* 0x000fe20003f66270 */
[----:B------:R-:W-:Y:S02]  /*9350*/  HADD2.F32 R10, -RZ, R30.H0_H0 ;  /* 0x2000001eff0a7230 */ /* 0x000fe40000004100 */
[----:B-1----:R-:W-:Y:S02]  /*9360*/  HADD2.F32 R28, -RZ, R28.H1_H1 ;  /* 0x3000001cff1c7230 */ /* 0x002fe40000004100 */
[----:B------:R-:W-:-:S02]  /*9370*/  HADD2.F32 R12, -RZ, R29.H0_H0 ;  /* 0x2000001dff0c7230 */ /* 0x000fc40000004100 */
        /* <DEDUP_REMOVED lines=13> */
.L_x_1003:
[----:B------:R-:W-:Y:S05]  /*9450*/  BSYNC B1 ;  /* 0x0000000000017941 */ /* 0x000fea0003800000 */
.L_x_1002:
        /* <DEDUP_REMOVED lines=60> */
.L_x_1014:
[----:B-12--5:R-:W-:Y:S02]  /*9820*/  HADD2.F32 R20, -RZ, R40.H0_H0 ;  /* 0x20000028ff147230 */ /* 0x026fe40000004100 */
[----:B------:R-:W-:Y:S02]  /*9830*/  HADD2.F32 R31, -RZ, R42.H0_H0 ;  /* 0x2000002aff1f7230 */ /* 0x000fe40000004100 */
        /* <DEDUP_REMOVED lines=14> */
.L_x_1013:
[----:B------:R-:W-:Y:S05]  /*9920*/  BSYNC B2 ;  /* 0x0000000000027941 */ /* 0x000fea0003800000 */
.L_x_1012:
[----:B------:R-:W-:Y:S02]  /*9930*/  IADD3 R33, R33, 0x4, RZ ;  /* 0x0000000421217810 */ /* 0x000fe40007ffe0ff */
.L_x_1011:
[----:B------:R-:W-:Y:S05]  /*9940*/  BSYNC B1 ;  /* 0x0000000000017941 */ /* 0x000fea0003800000 */
.L_x_1010:
[----:B------:R-:W-:-:S13]  /*9950*/  LOP3.LUT P3, RZ, R34, 0xfffffffc, RZ, 0xc0, !PT ;  /* 0xfffffffc22ff7812 */ /* 0x000fda000786c0ff */
[----:B------:R-:W-:Y:S05]  /*9960*/  @!P3 BRA `(.L_x_1001) ;  /* 0x000009500000b947 */ /* 0x000fea0003800000 */
[----:B------:R-:W-:Y:S01]  /*9970*/  LEA R20, R33, UR4, 0x1 ;  /* 0x0000000421147c11 */ /* 0x000fe2000f8e08ff */
[----:B------:R-:W-:Y:S02]  /*9980*/  IMAD.MOV.U32 R34, RZ, RZ, 0xc0 ;  /* 0x000000c0ff227424 */ /* 0x000fe400078e00ff */
[----:B------:R-:W-:Y:S02]  /*9990*/  IMAD.MOV.U32 R35, RZ, RZ, RZ ;  /* 0x000000ffff237224 */ /* 0x000fe400078e00ff */
[----:B------:R-:W-:Y:S02]  /*99a0*/  IMAD R50, R209, -0x2, R20 ;  /* 0xfffffffed1327824 */ /* 0x000fe400078e0214 */
[----:B------:R-:W-:-:S05]  /*99b0*/  IMAD R34, R33, R34, 0x300 ;  /* 0x0000030021227424 */ /* 0x000fca00078e0222 */
.L_x_1021:
        /* <DEDUP_REMOVED lines=55> */
.L_x_1017:
        /* <DEDUP_REMOVED lines=16> */
.L_x_1016:
[----:B------:R-:W-:Y:S05]  /*9e30*/  BSYNC B1 ;  /* 0x0000000000017941 */ /* 0x000fea0003800000 */
.L_x_1015:
        /* <DEDUP_REMOVED lines=50> */
.L_x_1020:
[----:B--2--5:R-:W-:Y:S02]  /*a160*/  HADD2.F32 R21, -RZ, R36.H0_H0 ;  /* 0x20000024ff157230 */ /* 0x024fe40000004100 */
[----:B-1----:R-:W-:Y:S02]  /*a170*/  HADD2.F32 R31, -RZ, R37.H0_H0 ;  /* 0x20000025ff1f7230 */ /* 0x002fe40000004100 */
        /* <DEDUP_REMOVED lines=14> */
.L_x_1019:
[----:B------:R-:W-:Y:S05]  /*a260*/  BSYNC B1 ;  /* 0x0000000000017941 */ /* 0x000fea0003800000 */
.L_x_1018:
[----:B------:R-:W-:Y:S02]  /*a270*/  IADD3 R33, R33, 0x8, RZ ;  /* 0x0000000821217810 */ /* 0x000fe40007ffe0ff */
[----:B------:R-:W-:Y:S02]  /*a280*/  IADD3 R35, R35, 0x10, RZ ;  /* 0x0000001023237810 */ /* 0x000fe40007ffe0ff */
[----:B------:R-:W-:Y:S02]  /*a290*/  ISETP.GE.AND P3, PT, R33, R26, PT ;  /* 0x0000001a2100720c */ /* 0x000fe40003f66270 */
[----:B------:R-:W-:-:S11]  /*a2a0*/  IADD3 R34, R34, 0x600, RZ ;  /* 0x0000060022227810 */ /* 0x000fd60007ffe0ff */
[----:B------:R-:W-:Y:S05]  /*a2b0*/  @!P3 BRA `(.L_x_1021) ;  /* 0xfffff7000000b947 */ /* 0x000fea000383ffff */
.L_x_1001:
[----:B------:R-:W-:Y:S05]  /*a2c0*/  BSYNC B0 ;  /* 0x0000000000007941 */ /* 0x000fea0003800000 */
.L_x_1000:
        /* <DEDUP_REMOVED lines=20> */
[----:B------:R-:W-:-:S06]  /*a410*/  @P3 IMAD.WIDE R20, R20, R21, c[0x0][0x238] ;  /* 0x00008e0014143625 */ /* 0x000fcc00078e0215 */
        /* <DEDUP_REMOVED lines=15> */
.L_x_1025:
[----:B0-----:R-:W-:Y:S05]  /*a510*/  BSYNC B1 ;  /* 0x0000000000017941 */ /* 0x001fea0003800000 */
.L_x_1024:
        /* <DEDUP_REMOVED lines=16> */
.L_x_1023:
[----:B------:R-:W-:Y:S05]  /*a620*/  BSYNC B0 ;  /* 0x0000000000007941 */ /* 0x000fea0003800000 */
.L_x_1022:
[----:B------:R-:W-:Y:S06]  /*a630*/  BAR.SYNC.DEFER_BLOCKING 0x0 ;  /* 0x0000000000007b1d */ /* 0x000fec0000010000 */
[----:B------:R-:W-:Y:S05]  /*a640*/  @P1 BRA `(.L_x_1026) ;  /* 0x0000043000001947 */ /* 0x000fea0003800000 */
[----:B0-----:R-:W-:Y:S01]  /*a650*/  LOP3.LUT R0, R19, 0xffffffc0, RZ, 0xc0, !PT ;  /* 0xffffffc013007812 */ /* 0x001fe200078ec0ff */
[----:B------:R-:W-:Y:S01]  /*a660*/  IMAD R15, R15, 0xc0, R2 ;  /* 0x000000c00f0f7824 */ /* 0x000fe200078e0202 */
[----:B------:R-:W-:-:S02]  /*a670*/  LOP3.LUT R4, R19, 0xffffffe0, RZ, 0xc0, !PT ;  /* 0xffffffe013047812 */ /* 0x000fc400078ec0ff */
[----:B------:R-:W-:Y:S02]  /*a680*/  ISETP.NE.AND P0, PT, R0, 0x40, PT ;  /* 0x000000400000780c */ /* 0x000fe40003f05270 */
[C---:B------:R-:W-:Y:S02]  /*a690*/  ISETP.GT.AND P2, PT, R19.reuse, 0x3f, PT ;  /* 0x0000003f1300780c */ /* 0x040fe40003f44270 */
        /* <DEDUP_REMOVED lines=9> */
.L_x_1027:
        /* <DEDUP_REMOVED lines=21> */
.L_x_1029:
[----:B------:R-:W-:Y:S05]  /*a880*/  BSYNC B0 ;  /* 0x0000000000007941 */ /* 0x000fea0003800000 */
.L_x_1028:
        /* <DEDUP_REMOVED lines=8> */
.L_x_1031:
[----:B------:R-:W-:Y:S05]  /*a910*/  BSYNC B0 ;  /* 0x0000000000007941 */ /* 0x000fea0003800000 */
.L_x_1030:
        /* <DEDUP_REMOVED lines=20> */
.L_x_1033:
[----:B------:R-:W-:Y:S05]  /*aa60*/  BSYNC B0 ;  /* 0x0000000000007941 */ /* 0x000fea0003800000 */
.L_x_1032:
[----:B------:R-:W-:Y:S06]  /*aa70*/  BAR.SYNC.DEFER_BLOCKING 0x0 ;  /* 0x0000000000007b1d */ /* 0x000fec0000010000 */
.L_x_1026:
        /* <DEDUP_REMOVED lines=17> */
.L_x_1034:
        /* <DEDUP_REMOVED lines=20> */
[----:B------:R-:W-:-:S03]  /*acd0*/  PRMT R5, R5, 0x7710, RZ ;  /* 0x0000771005057816 */ /* 0x000fc600000000ff */
[----:B------:R-:W1:Y:S01]  /*ace0*/  F2I.S8.NTZ R9, R9 ;  /* 0x0000000900097305 */ /* 0x000e620000202100 */
[----:B--2---:R-:W-:Y:S02]  /*acf0*/  PRMT R6, R11, 0x8880, RZ ;  /* 0x000088800b067816 */ /* 0x004fe400000000ff */
[----:B------:R-:W-:Y:S02]  /*ad00*/  LOP3.LUT R7, R5, 0xff, RZ, 0xc0, !PT ;  /* 0x000000ff05077812 */ /* 0x000fe400078ec0ff */
[----:B------:R-:W-:Y:S02]  /*ad10*/  PRMT R6, R6, 0x7710, RZ ;  /* 0x0000771006067816 */ /* 0x000fe400000000ff */
[----:B------:R-:W-:Y:S01]  /*ad20*/  SHF.L.U64.HI R11, R13, 0x8, RZ ;  /* 0x000000080d0b7819 */ /* 0x000fe200000102ff */
[----:B------:R-:W2:Y:S01]  /*ad30*/  F2I.S8.NTZ R14, R14 ;  /* 0x0000000e000e7305 */ /* 0x000ea20000202100 */
[----:B------:R-:W-:Y:S02]  /*ad40*/  LOP3.LUT R6, R6, 0xff, RZ, 0xc0, !PT ;  /* 0x000000ff06067812 */ /* 0x000fe400078ec0ff */
[----:B0-----:R-:W-:-:S02]  /*ad50*/  PRMT R0, R10, 0x8880, RZ ;  /* 0x000088800a007816 */ /* 0x001fc400000000ff */
[C---:B------:R-:W-:Y:S01]  /*ad60*/  SHF.L.U64.HI R10, R7.reuse, 0x10, RZ ;  /* 0x00000010070a7819 */ /* 0x040fe200000102ff */
[----:B------:R-:W-:Y:S01]  /*ad70*/  IMAD.U32 R7, R7, 0x10000, RZ ;  /* 0x0001000007077824 */ /* 0x000fe200078e00ff */
[----:B------:R-:W-:Y:S01]  /*ad80*/  SHF.L.U64.HI R5, R6, 0x18, RZ ;  /* 0x0000001806057819 */ /* 0x000fe200000102ff */
[----:B------:R-:W0:Y:S01]  /*ad90*/  F2I.S8.NTZ R8, R8 ;  /* 0x0000000800087305 */ /* 0x000e220000202100 */
[----:B------:R-:W-:Y:S02]  /*ada0*/  PRMT R0, R0, 0x7710, RZ ;  /* 0x0000771000007816 */ /* 0x000fe400000000ff */
[----:B-1----:R-:W-:Y:S02]  /*adb0*/  PRMT R4, R9, 0x8880, RZ ;  /* 0x0000888009047816 */ /* 0x002fe400000000ff */
[----:B------:R-:W-:Y:S02]  /*adc0*/  LOP3.LUT R5, R5, R10, R11, 0xfe, !PT ;  /* 0x0000000a05057212 */ /* 0x000fe400078efe0b */
[----:B------:R-:W-:Y:S01]  /*add0*/  LOP3.LUT R0, R0, 0xff, RZ, 0xc0, !PT ;  /* 0x000000ff00007812 */ /* 0x000fe200078ec0ff */
[----:B------:R-:W1:Y:S01]  /*ade0*/  F2I.S8.NTZ R3, R3 ;  /* 0x0000000300037305 */ /* 0x000e620000202100 */
[----:B--2---:R-:W-:-:S02]  /*adf0*/  PRMT R14, R14, 0x8880, RZ ;  /* 0x000088800e0e7816 */ /* 0x004fc400000000ff */
[----:B------:R-:W-:Y:S02]  /*ae00*/  PRMT R4, R4, 0x7710, RZ ;  /* 0x0000771004047816 */ /* 0x000fe400000000ff */
[----:B------:R-:W-:Y:S02]  /*ae10*/  LOP3.LUT R5, R0, 0xffffff00, R5, 0xf8, !PT ;  /* 0xffffff0000057812 */ /* 0x000fe400078ef805 */
[----:B------:R-:W-:Y:S02]  /*ae20*/  PRMT R0, R14, 0x7710, RZ ;  /* 0x000077100e007816 */ /* 0x000fe400000000ff */
[----:B0-----:R-:W-:Y:S02]  /*ae30*/  PRMT R8, R8, 0x8880, RZ ;  /* 0x0000888008087816 */ /* 0x001fe400000000ff */
[----:B------:R-:W-:Y:S02]  /*ae40*/  PRMT R4, R4, 0x7604, RZ ;  /* 0x0000760404047816 */ /* 0x000fe400000000ff */
[----:B------:R-:W-:-:S02]  /*ae50*/  PRMT R2, R8, 0x7710, RZ ;  /* 0x0000771008027816 */ /* 0x000fc400000000ff */
[----:B------:R-:W-:Y:S02]  /*ae60*/  PRMT R0, R0, 0x6540, R13 ;  /* 0x0000654000007816 */ /* 0x000fe4000000000d */
[----:B------:R-:W-:Y:S02]  /*ae70*/  LOP3.LUT R5, R4, 0xffff00ff, R5, 0xf8, !PT ;  /* 0xffff00ff04057812 */ /* 0x000fe400078ef805 */
[----:B------:R-:W-:Y:S02]  /*ae80*/  PRMT R2, R2, 0x7054, RZ ;  /* 0x0000705402027816 */ /* 0x000fe400000000ff */
[----:B-1----:R-:W-:Y:S02]  /*ae90*/  PRMT R8, R3, 0x8880, RZ ;  /* 0x0000888003087816 */ /* 0x002fe400000000ff */
[----:B------:R-:W-:Y:S02]  /*aea0*/  LOP3.LUT R7, R7, 0xff00ffff, R0, 0xf8, !PT ;  /* 0xff00ffff07077812 */ /* 0x000fe400078ef800 */
[----:B------:R-:W-:-:S02]  /*aeb0*/  LOP3.LUT R3, R2, 0xff00ffff, R5, 0xf8, !PT ;  /* 0xff00ffff02037812 */ /* 0x000fc400078ef805 */
[----:B------:R-:W-:Y:S02]  /*aec0*/  IADD3 R4, P0, R25, c[0x0][0x160], RZ ;  /* 0x0000580019047a10 */ /* 0x000fe40007f1e0ff */
[----:B------:R-:W-:Y:S02]  /*aed0*/  PRMT R0, R8, 0x7710, RZ ;  /* 0x0000771008007816 */ /* 0x000fe400000000ff */
[----:B------:R-:W-:Y:S02]  /*aee0*/  PRMT R2, R7, 0x4210, R6 ;  /* 0x0000421007027816 */ /* 0x000fe40000000006 */
[----:B------:R-:W-:Y:S02]  /*aef0*/  LEA.HI.X.SX32 R5, R25, c[0x0][0x164], 0x1, P0 ;  /* 0x0000590019057a11 */ /* 0x000fe400000f0eff */
[----:B------:R-:W-:-:S05]  /*af00*/  PRMT R3, R3, 0x4210, R0 ;  /* 0x0000421003037816 */ /* 0x000fca0000000000 */
[----:B------:R-:W-:Y:S01]  /*af10*/  STG.E.64 [R4.64], R2 ;  /* 0x0000000204007986 */ /* 0x000fe2000c101b24 */
[----:B------:R-:W-:Y:S05]  /*af20*/  EXIT ;  /* 0x000000000000794d */ /* 0x000fea0003800000 */
.L_x_829:
[----:B------:R-:W-:Y:S01]  /*af30*/  IMAD.MOV.U32 R218, RZ, RZ, R15 ;  /* 0x000000ffffda7224 */ /* 0x000fe200078e000f */
[----:B------:R-:W-:Y:S01]  /*af40*/  MOV R144, 0xaf90 ;  /* 0x0000af9000907802 */ /* 0x000fe20000000f00 */
[----:B------:R-:W-:Y:S02]  /*af50*/  IMAD.MOV.U32 R219, RZ, RZ, 0x10 ;  /* 0x00000010ffdb7424 */ /* 0x000fe400078e00ff */
[----:B------:R-:W-:Y:S02]  /*af60*/  IMAD.MOV.U32 R221, RZ, RZ, 0x1f ;  /* 0x0000001fffdd7424 */ /* 0x000fe400078e00ff */
[----:B------:R-:W-:Y:S02]  /*af70*/  IMAD.MOV.U32 R222, RZ, RZ, -0x1 ;  /* 0xffffffffffde7424 */ /* 0x000fe400078e00ff */
[----:B0-----:R-:W-:Y:S05]  /*af80*/  CALL.REL.NOINC `($__internal_4_$__cuda_sm70_shflsync_bfly_p) ;  /* 0x0000045000007944 */ /* 0x001fea0003c00000 */
[----:B-1----:R-:W-:Y:S01]  /*af90*/  IMAD.MOV.U32 R0, RZ, RZ, R218 ;  /* 0x000000ffff007224 */ /* 0x002fe200078e00da */
[----:B0-----:R-:W-:Y:S05]  /*afa0*/  BRA `(.L_x_1035) ;  /* 0xffff7c0000007947 */ /* 0x001fea000383ffff */
.L_x_830:
[----:B------:R-:W-:Y:S01]  /*afb0*/  IMAD.MOV.U32 R218, RZ, RZ, R15 ;  /* 0x000000ffffda7224 */ /* 0x000fe200078e000f */
[----:B------:R-:W-:Y:S01]  /*afc0*/  MOV R144, 0xb010 ;  /* 0x0000b01000907802 */ /* 0x000fe20000000f00 */
[----:B------:R-:W-:-:S02]  /*afd0*/  IMAD.MOV.U32 R219, RZ, RZ, 0x8 ;  /* 0x00000008ffdb7424 */ /* 0x000fc400078e00ff */
[----:B------:R-:W-:Y:S02]  /*afe0*/  IMAD.MOV.U32 R221, RZ, RZ, 0x1f ;  /* 0x0000001fffdd7424 */ /* 0x000fe400078e00ff */
[----:B------:R-:W-:Y:S02]  /*aff0*/  IMAD.MOV.U32 R222, RZ, RZ, -0x1 ;  /* 0xffffffffffde7424 */ /* 0x000fe400078e00ff */
[----:B0-----:R-:W-:Y:S05]  /*b000*/  CALL.REL.NOINC `($__internal_4_$__cuda_sm70_shflsync_bfly_p) ;  /* 0x000003d000007944 */ /* 0x001fea0003c00000 */
[----:B-1----:R-:W-:Y:S01]  /*b010*/  FADD.FTZ R15, R15, R218 ;  /* 0x000000da0f0f7221 */ /* 0x002fe20000010000 */
[----:B------:R-:W-:Y:S01]  /*b020*/  MOV R144, 0xb080 ;  /* 0x0000b08000907802 */ /* 0x000fe20000000f00 */
[----:B0-----:R-:W-:Y:S02]  /*b030*/  IMAD.MOV.U32 R219, RZ, RZ, 0x4 ;  /* 0x00000004ffdb7424 */ /* 0x001fe400078e00ff */
[----:B------:R-:W-:Y:S02]  /*b040*/  IMAD.MOV.U32 R221, RZ, RZ, 0x1f ;  /* 0x0000001fffdd7424 */ /* 0x000fe400078e00ff */
[----:B------:R-:W-:Y:S02]  /*b050*/  IMAD.MOV.U32 R222, RZ, RZ, -0x1 ;  /* 0xffffffffffde7424 */ /* 0x000fe400078e00ff */
[----:B------:R-:W-:-:S02]  /*b060*/  IMAD.MOV.U32 R218, RZ, RZ, R15 ;  /* 0x000000ffffda7224 */ /* 0x000fc400078e000f */
[----:B------:R-:W-:Y:S05]  /*b070*/  CALL.REL.NOINC `($__internal_4_$__cuda_sm70_shflsync_bfly_p) ;  /* 0x0000036000007944 */ /* 0x000fea0003c00000 */
[----:B-1----:R-:W-:Y:S01]  /*b080*/  FADD.FTZ R15, R15, R218 ;  /* 0x000000da0f0f7221 */ /* 0x002fe20000010000 */
[----:B------:R-:W-:Y:S01]  /*b090*/  MOV R144, 0xb0f0 ;  /* 0x0000b0f000907802 */ /* 0x000fe20000000f00 */
[----:B0-----:R-:W-:-:S02]  /*b0a0*/  IMAD.MOV.U32 R219, RZ, RZ, 0x2 ;  /* 0x00000002ffdb7424 */ /* 0x001fc400078e00ff */
[----:B------:R-:W-:Y:S02]  /*b0b0*/  IMAD.MOV.U32 R221, RZ, RZ, 0x1f ;  /* 0x0000001fffdd7424 */ /* 0x000fe400078e00ff */
[----:B------:R-:W-:Y:S02]  /*b0c0*/  IMAD.MOV.U32 R222, RZ, RZ, -0x1 ;  /* 0xffffffffffde7424 */ /* 0x000fe400078e00ff */
[----:B------:R-:W-:Y:S02]  /*b0d0*/  IMAD.MOV.U32 R218, RZ, RZ, R15 ;  /* 0x000000ffffda7224 */ /* 0x000fe400078e000f */
[----:B------:R-:W-:Y:S05]  /*b0e0*/  CALL.REL.NOINC `($__internal_4_$__cuda_sm70_shflsync_bfly_p) ;  /* 0x000002f000007944 */ /* 0x000fea0003c00000 */
[----:B-1----:R-:W-:Y:S01]  /*b0f0*/  FADD.FTZ R2, R15, R218 ;  /* 0x000000da0f027221 */ /* 0x002fe20000010000 */
[----:B------:R-:W-:Y:S01]  /*b100*/  MOV R144, 0xb160 ;  /* 0x0000b16000907802 */ /* 0x000fe20000000f00 */
[----:B0-----:R-:W-:Y:S02]  /*b110*/  IMAD.MOV.U32 R219, RZ, RZ, 0x1 ;  /* 0x00000001ffdb7424 */ /* 0x001fe400078e00ff */
[----:B------:R-:W-:Y:S02]  /*b120*/  IMAD.MOV.U32 R221, RZ, RZ, 0x1f ;  /* 0x0000001fffdd7424 */ /* 0x000fe400078e00ff */
[----:B------:R-:W-:-:S02]  /*b130*/  IMAD.MOV.U32 R222, RZ, RZ, -0x1 ;  /* 0xffffffffffde7424 */ /* 0x000fc400078e00ff */
[----:B------:R-:W-:Y:S02]  /*b140*/  IMAD.MOV.U32 R218, RZ, RZ, R2 ;  /* 0x000000ffffda7224 */ /* 0x000fe400078e0002 */
[----:B------:R-:W-:Y:S05]  /*b150*/  CALL.REL.NOINC `($__internal_4_$__cuda_sm70_shflsync_bfly_p) ;  /* 0x0000028000007944 */ /* 0x000fea0003c00000 */
[----:B-1----:R-:W-:Y:S01]  /*b160*/  IMAD.MOV.U32 R5, RZ, RZ, R218 ;  /* 0x000000ffff057224 */ /* 0x002fe200078e00da */
[----:B0-----:R-:W-:Y:S05]  /*b170*/  BRA `(.L_x_1036) ;  /* 0xffff7ac000007947 */ /* 0x001fea000383ffff */
.L_x_964:
[----:B------:R-:W-:Y:S01]  /*b180*/  IMAD.MOV.U32 R218, RZ, RZ, R223 ;  /* 0x000000ffffda7224 */ /* 0x000fe200078e00df */
[----:B------:R-:W-:Y:S01]  /*b190*/  MOV R144, 0xb1e0 ;  /* 0x0000b1e000907802 */ /* 0x000fe20000000f00 */
[----:B------:R-:W-:Y:S02]  /*b1a0*/  IMAD.MOV.U32 R219, RZ, RZ, 0x1 ;  /* 0x00000001ffdb7424 */ /* 0x000fe400078e00ff */
[----:B------:R-:W-:Y:S02]  /*b1b0*/  IMAD.MOV.U32 R221, RZ, RZ, 0x1f ;  /* 0x0000001fffdd7424 */ /* 0x000fe400078e00ff */
[----:B------:R-:W-:Y:S02]  /*b1c0*/  IMAD.MOV.U32 R222, RZ, RZ, -0x1 ;  /* 0xffffffffffde7424 */ /* 0x000fe400078e00ff */
[----:B------:R-:W-:Y:S05]  /*b1d0*/  CALL.REL.NOINC `($__internal_4_$__cuda_sm70_shflsync_bfly_p) ;  /* 0x0000020000007944 */ /* 0x000fea0003c00000 */
[----:B-1----:R-:W-:Y:S01]  /*b1e0*/  IMAD.MOV.U32 R144, RZ, RZ, R218 ;  /* 0x000000ffff907224 */ /* 0x002fe200078e00da */
[----:B0-----:R-:W-:Y:S05]  /*b1f0*/  BRA `(.L_x_1037) ;  /* 0xffffc45000007947 */ /* 0x001fea000383ffff */
.L_x_968:
[----:B------:R-:W-:Y:S01]  /*b200*/  IMAD.MOV.U32 R218, RZ, RZ, R0 ;  /* 0x000000ffffda7224 */ /* 0x000fe200078e0000 */
[----:B------:R-:W-:Y:S01]  /*b210*/  MOV R144, 0xb260 ;  /* 0x0000b26000907802 */ /* 0x000fe20000000f00 */
[----:B------:R-:W-:-:S02]  /*b220*/  IMAD.MOV.U32 R219, RZ, RZ, 0x10 ;  /* 0x00000010ffdb7424 */ /* 0x000fc400078e00ff */
[----:B------:R-:W-:Y:S02]  /*b230*/  IMAD.MOV.U32 R221, RZ, RZ, 0x1f ;  /* 0x0000001fffdd7424 */ /* 0x000fe400078e00ff */
[----:B------:R-:W-:Y:S02]  /*b240*/  IMAD.MOV.U32 R222, RZ, RZ, -0x1 ;  /* 0xffffffffffde7424 */ /* 0x000fe400078e00ff */
[----:B0-----:R-:W-:Y:S05]  /*b250*/  CALL.REL.NOINC `($__internal_4_$__cuda_sm70_shflsync_bfly_p) ;  /* 0x0000018000007944 */ /* 0x001fea0003c00000 */
[----:B-1----:R-:W-:Y:S01]  /*b260*/  IMAD.MOV.U32 R3, RZ, RZ, R218 ;  /* 0x000000ffff037224 */ /* 0x002fe200078e00da */
[----:B0-----:R-:W-:Y:S05]  /*b270*/  BRA `(.L_x_1038) ;  /* 0xffffc63000007947 */ /* 0x001fea000383ffff */
.L_x_969:
[----:B------:R-:W-:Y:S01]  /*b280*/  IMAD.MOV.U32 R218, RZ, RZ, R5 ;  /* 0x000000ffffda7224 */ /* 0x000fe200078e0005 */
[----:B------:R-:W-:Y:S01]  /*b290*/  MOV R144, 0xb2e0 ;  /* 0x0000b2e000907802 */ /* 0x000fe20000000f00 */
[----:B------:R-:W-:Y:S02]  /*b2a0*/  IMAD.MOV.U32 R219, RZ, RZ, 0x8 ;  /* 0x00000008ffdb7424 */ /* 0x000fe400078e00ff */
[----:B------:R-:W-:Y:S02]  /*b2b0*/  IMAD.MOV.U32 R221, RZ, RZ, 0x1f ;  /* 0x0000001fffdd7424 */ /* 0x000fe400078e00ff */
[----:B------:R-:W-:Y:S02]  /*b2c0*/  IMAD.MOV.U32 R222, RZ, RZ, -0x1 ;  /* 0xffffffffffde7424 */ /* 0x000fe400078e00ff */
[----:B01----:R-:W-:Y:S05]  /*b2d0*/  CALL.REL.NOINC `($__internal_4_$__cuda_sm70_shflsync_bfly_p) ;  /* 0x0000010000007944 */ /* 0x003fea0003c00000 */
[----:B-1----:R-:W-:Y:S01]  /*b2e0*/  FMNMX.FTZ R3, R5, R218, !PT ;  /* 0x000000da05037209 */ /* 0x002fe20007810000 */
[----:B0-----:R-:W-:Y:S01]  /*b2f0*/  IMAD.MOV.U32 R219, RZ, RZ, 0x4 ;  /* 0x00000004ffdb7424 */ /* 0x001fe200078e00ff */
[----:B------:R-:W-:Y:S01]  /*b300*/  MOV R144, 0xb350 ;  /* 0x0000b35000907802 */ /* 0x000fe20000000f00 */
[----:B------:R-:W-:-:S02]  /*b310*/  IMAD.MOV.U32 R221, RZ, RZ, 0x1f ;  /* 0x0000001fffdd7424 */ /* 0x000fc400078e00ff */
[----:B------:R-:W-:Y:S02]  /*b320*/  IMAD.MOV.U32 R222, RZ, RZ, -0x1 ;  /* 0xffffffffffde7424 */ /* 0x000fe400078e00ff */
[----:B------:R-:W-:Y:S02]  /*b330*/  IMAD.MOV.U32 R218, RZ, RZ, R3 ;  /* 0x000000ffffda7224 */ /* 0x000fe400078e0003 */
[----:B------:R-:W-:Y:S05]  /*b340*/  CALL.REL.NOINC `($__internal_4_$__cuda_sm70_shflsync_bfly_p) ;  /* 0x0000009000007944 */ /* 0x000fea0003c00000 */
[----:B-1----:R-:W-:Y:S01]  /*b350*/  FMNMX.FTZ R3, R3, R218, !PT ;  /* 0x000000da03037209 */ /* 0x002fe20007810000 */
[----:B0-----:R-:W-:Y:S01]  /*b360*/  IMAD.MOV.U32 R219, RZ, RZ, 0x2 ;  /* 0x00000002ffdb7424 */ /* 0x001fe200078e00ff */
[----:B------:R-:W-:Y:S01]  /*b370*/  MOV R144, 0xb3c0 ;  /* 0x0000b3c000907802 */ /* 0x000fe20000000f00 */
[----:B------:R-:W-:Y:S02]  /*b380*/  IMAD.MOV.U32 R221, RZ, RZ, 0x1f ;  /* 0x0000001fffdd7424 */ /* 0x000fe400078e00ff */
[----:B------:R-:W-:Y:S02]  /*b390*/  IMAD.MOV.U32 R222, RZ, RZ, -0x1 ;  /* 0xffffffffffde7424 */ /* 0x000fe400078e00ff */
[----:B------:R-:W-:Y:S02]  /*b3a0*/  IMAD.MOV.U32 R218, RZ, RZ, R3 ;  /* 0x000000ffffda7224 */ /* 0x000fe400078e0003 */
[----:B------:R-:W-:Y:S05]  /*b3b0*/  CALL.REL.NOINC `($__internal_4_$__cuda_sm70_shflsync_bfly_p) ;  /* 0x0000002000007944 */ /* 0x000fea0003c00000 */
[----:B-1----:R-:W-:Y:S01]  /*b3c0*/  IMAD.MOV.U32 R2, RZ, RZ, R218 ;  /* 0x000000ffff027224 */ /* 0x002fe200078e00da */
[----:B0-----:R-:W-:Y:S05]  /*b3d0*/  BRA `(.L_x_1039) ;  /* 0xffffc54000007947 */ /* 0x001fea000383ffff */
        .weak           $__internal_4_$__cuda_sm70_shflsync_bfly_p
        .type           $__internal_4_$__cuda_sm70_shflsync_bfly_p,@function
        .size           $__internal_4_$__cuda_sm70_shflsync_bfly_p,(.L_x_4310 - $__internal_4_$__cuda_sm70_shflsync_bfly_p)
$__internal_4_$__cuda_sm70_shflsync_bfly_p:
[----:B------:R-:W-:Y:S01]  /*b3e0*/  IMAD.MOV.U32 R145, RZ, RZ, 0x0 ;  /* 0x00000000ff917424 */ /* 0x000fe200078e00ff */
[----:B------:R-:W-:Y:S04]  /*b3f0*/  WARPSYNC R222 ;  /* 0x000000de00007348 */ /* 0x000fe80003800000 */
[----:B------:R0:W1:Y:S01]  /*b400*/  SHFL.BFLY PT, R218, R218, R219, R221 ;  /* 0x0c0000dbdada7389 */ /* 0x00006200000e00dd */
[----:B------:R-:W-:Y:S05]  /*b410*/  RET.REL.NODEC R144 `(_ZN4mmha33masked_multihead_attention_kernelItLi192ELi256ELi2ELi32ELi128ELb1ELb0EEEv26Multihead_attention_paramsIT_XT5_EE) ;  /* 0xffff4be090007950 */ /* 0x000fea0003c3ffff */
.L_x_1040:
        /* <DEDUP_REMOVED lines=14> */
.L_x_4310:


//--------------------- .text._ZN4mmha33masked_multihead_attention_kernelItLi192ELi256ELi4ELi32ELi64ELb1ELb0EEEv26Multihead_attention_paramsIT_XT5_EE --------------------------
	.section	.text._ZN4mmha33masked_multihead_attention_kernelItLi192ELi256ELi4ELi32ELi64ELb1ELb0EEEv26Multihead_attention_paramsIT_XT5_EE,"ax",@progbits
	.sectioninfo	@"SHI_REGISTERS=132"
	.align	128
        .global         _ZN4mmha33masked_multihead_attention_kernelItLi192ELi256ELi4ELi32ELi64ELb1ELb0EEEv26Multihead_attention_paramsIT_XT5_EE
        .type           _ZN4mmha33masked_multihead_attention_kernelItLi192ELi256ELi4ELi32ELi64ELb1ELb0EEEv26Multihead_attention_paramsIT_XT5_EE,@function
        .size           _ZN4mmha33masked_multihead_attention_kernelItLi192ELi256ELi4ELi32ELi64ELb1ELb0EEEv26Multihead_attention_paramsIT_XT5_EE,(.L_x_4311 - _ZN4mmha33masked_multihead_attention_kernelItLi192ELi256ELi4ELi32ELi64ELb1ELb0EEEv26Multihead_attention_paramsIT_XT5_EE)
        .other          _ZN4mmha33masked_multihead_attention_kernelItLi192ELi256ELi4ELi32ELi64ELb1ELb0EEEv26Multihead_attention_paramsIT_XT5_EE,@"STO_CUDA_ENTRY STV_DEFAULT"
_ZN4mmha33masked_multihead_attention_kernelItLi192ELi256ELi4ELi32ELi64ELb1ELb0EEEv26Multihead_attention_paramsIT_XT5_EE:
.text._ZN4mmha33masked_multihead_attention_kernelItLi192ELi256ELi4ELi32ELi64ELb1ELb0EEEv26Multihead_attention_paramsIT_XT5_EE:
        /* <DEDUP_REMOVED lines=11> */
.L_x_1041:
        /* <DEDUP_REMOVED lines=136> */
.L_x_1043:
[----:B------:R-:W-:Y:S05]  /*0930*/  BSYNC B0 ;  /* 0x0000000000007941 */ /* 0x000fea0003800000 */
.L_x_1042:
        /* <DEDUP_REMOVED lines=13> */
.L_x_1045:
[----:B------:R-:W-:Y:S05]  /*0a10*/  BSYNC B0 ;  /* 0x0000000000007941 */ /* 0x000fea0003800000 */
.L_x_1044:
        /* <DEDUP_REMOVED lines=11> */
.L_x_1046:
        /* <DEDUP_REMOVED lines=67> */
.L_x_1049:
        /* <DEDUP_REMOVED lines=9> */
.L_x_1050:
        /* <DEDUP_REMOVED lines=100> */
.L_x_1054:
        /* <DEDUP_REMOVED lines=114> */
.L_x_1057:
[----:B------:R-:W-:Y:S05]  /*1cf0*/  BSYNC B2 ;  /* 0x0000000000027941 */ /* 0x000fea0003800000 */
.L_x_1056:
        /* <DEDUP_REMOVED lines=16> */
.L_x_1055:
[----:B------:R-:W-:Y:S05]  /*1e00*/  BSYNC B1 ;  /* 0x0000000000017941 */ /* 0x000fea0003800000 */
.L_x_1053:
        /* <DEDUP_REMOVED lines=16> */
.L_x_1052:
[----:B------:R-:W-:Y:S05]  /*1f10*/  BSYNC B0 ;  /* 0x0000000000007941 */ /* 0x000fea0003800000 */
.L_x_1051:
[----:B------:R-:W-:Y:S06]  /*1f20*/  BAR.SYNC.DEFER_BLOCKING 0x0 ;  /* 0x0000000000007b1d */ /* 0x000fec0000010000 */
[----:B------:R-:W-:Y:S01]  /*1f30*/  BSSY B0, `(.L_x_1058) ;  /* 0x0000005000007945 */ /* 0x000fe20003800000 */
[----:B------:R-:W-:Y:S05]  /*1f40*/  @!P6 BRA `(.L_x_1059) ;  /* 0x000000300000e947 */ /* 0x000fea0003800000 */
[----:B------:R-:W-:Y:S01]  /*1f50*/  ISETP.NE.AND P0, PT, RZ, c[0x0][0x1ec], PT ;  /* 0x00007b00ff007a0c */ /* 0x000fe20003f05270 */
[----:B0-----:R0:W1:-:S12]  /*1f60*/  LDS.128 R40, [R0] ;  /* 0x0000000000287984 */ /* 0x0010580000000c00 */
[----:B------:R0:W2:Y:S02]  /*1f70*/  @!P0 LDS.128 R32, [R3] ;  /* 0x0000000003208984 */ /* 0x0000a40000000c00 */
.L_x_1059:
[----:B------:R-:W-:Y:S05]  /*1f80*/  BSYNC B0 ;  /* 0x0000000000007941 */ /* 0x000fea0003800000 */
.L_x_1058:
[----:B------:R-:W-:Y:S06]  /*1f90*/  BAR.SYNC.DEFER_BLOCKING 0x0 ;  /* 0x0000000000007b1d */ /* 0x000fec0000010000 */
[----:B------:R-:W-:Y:S05]  /*1fa0*/  BRA `(.L_x_1048) ;  /* 0x00000aa000007947 */ /* 0x000fea0003800000 */
.L_x_1047:
        /* <DEDUP_REMOVED lines=73> */
.L_x_1060:
        /* <DEDUP_REMOVED lines=96> */
.L_x_1061:
[----:B------:R-:W-:Y:S05]  /*2a40*/  BSYNC B0 ;  /* 0x0000000000007941 */ /* 0x000fea0003800000 */
.L_x_1048:
        /* <DEDUP_REMOVED lines=22> */
.L_x_1267:
        /* <DEDUP_REMOVED lines=9> */
.L_x_1268:
[----:B-1----:R-:W-:Y:S02]  /*2c40*/  FADD.FTZ R0, R5, R4 ;  /* 0x0000000405007221 */ /* 0x002fe40000010000 */
.L_x_1063:
[----:B------:R-:W-:Y:S05]  /*2c50*/  BSYNC B0 ;  /* 0x0000000000007941 */ /* 0x000fea0003800000 */
.L_x_1062:
        /* <DEDUP_REMOVED lines=18> */
.L_x_1067:
[----:B------:R0:W-:Y:S02]  /*2d80*/  STS [R8.X4+0x410], R3 ;  /* 0x0004100308007388 */ /* 0x0001e40000004800 */
.L_x_1066:
        /* <DEDUP_REMOVED lines=81> */
.L_x_1068:
        /* <DEDUP_REMOVED lines=18> */
.L_x_1203:
[----:B------:R-:W-:-:S04]  /*33c0*/  ISETP.NE.U32.AND P0, PT, RZ, c[0x0][0x200], PT ;  /* 0x00008000ff007a0c */ /* 0x000fc80003f05070 */
[----:B------:R-:W-:-:S13]  /*33d0*/  ISETP.NE.AND.EX P0, PT, RZ, c[0x0][0x204], PT, P0 ;  /* 0x00008100ff007a0c */ /* 0x000fda0003f05300 */
[----:B------:R-:W-:Y:S01]  /*33e0*/  @P0 IMAD R85, R28, c[0x0][0x1d4], RZ ;  /* 0x000075001c550a24 */ /* 0x000fe200078e02ff */
[----:B------:R-:W-:-:S04]  /*33f0*/  @P0 SHF.R.S32.HI R82, RZ, 0x1f, R88 ;  /* 0x0000001fff520819 */ /* 0x000fc80000011458 */
        /* <DEDUP_REMOVED lines=31> */
[----:B------:R-:W-:-:S03]  /*35f0*/  IMAD.MOV.U32 R96, RZ, RZ, RZ ;  /* 0x000000ffff607224 */ /* 0x000fc600078e00ff */
[----:B------:R-:W-:-:S13]  /*3600*/  ISETP.GE.AND P3, PT, R126, R89, PT ;  /* 0x000000597e00720c */ /* 0x000fda0003f66270 */
[----:B------:R-:W-:Y:S05]  /*3610*/  @P3 BRA `(.L_x_1074) ;  /* 0x0000005000003947 */ /* 0x000fea0003800000 */
[----:B------:R-:W-:-:S04]  /*3620*/  IADD3 R83, P2, R87, R126, RZ ;  /* 0x0000007e57537210 */ /* 0x000fc80007f5e0ff */
[----:B------:R-:W-:Y:S02]  /*3630*/  LEA.HI.X.SX32 R84, R126, R93, 0x1, P2 ;  /* 0x0000005d7e547211 */ /* 0x000fe400010f0eff */
[----:B------:R-:W-:-:S04]  /*3640*/  LEA R82, P2, R83, c[0x0][0x198], 0x1 ;  /* 0x0000660053527a11 */ /* 0x000fc800078408ff */
[----:B------:R-:W-:-:S05]  /*3650*/  LEA.HI.X R83, R83, c[0x0][0x19c], R84, 0x1, P2 ;  /* 0x0000670053537a11 */ /* 0x000fca00010f0c54 */
[----:B------:R1:W5:Y:S04]  /*3660*/  LDG.E R96, [R82.64] ;  /* 0x0000002452607981 */ /* 0x000368000c1e1900 */
.L_x_1074:
[----:B------:R-:W-:Y:S05]  /*3670*/  BSYNC B2 ;  /* 0x0000000000027941 */ /* 0x000fea0003800000 */
.L_x_1073:
        /* <DEDUP_REMOVED lines=13> */
.L_x_1072:
[----:B------:R-:W-:Y:S05]  /*3750*/  BSYNC B1 ;  /* 0x0000000000017941 */ /* 0x000fea0003800000 */
.L_x_1071:
        /* <DEDUP_REMOVED lines=10> */
[----:B------:R-:W-:-:S04]  /*3800*/  IADD3 R85, P2, R87, R128, RZ ;  /* 0x0000008057557210 */ /* 0x000fc80007f5e0ff */
[----:B------:R-:W-:Y:S02]  /*3810*/  LEA.HI.X.SX32 R126, R128, R93, 0x1, P2 ;  /* 0x0000005d807e7211 */ /* 0x000fe400010f0eff */
[----:B------:R-:W-:-:S04]  /*3820*/  LEA R84, P2, R85, c[0x0][0x198], 0x1 ;  /* 0x0000660055547a11 */ /* 0x000fc800078408ff */
[----:B------:R-:W-:-:S05]  /*3830*/  LEA.HI.X R85, R85, c[0x0][0x19c], R126, 0x1, P2 ;  /* 0x0000670055557a11 */ /* 0x000fca00010f0c7e */
[----:B------:R1:W5:Y:S04]  /*3840*/  LDG.E R95, [R84.64] ;  /* 0x00000024545f7981 */ /* 0x000368000c1e1900 */
.L_x_1078:
[----:B------:R-:W-:Y:S05]  /*3850*/  BSYNC B2 ;  /* 0x0000000000027941 */ /* 0x000fea0003800000 */
.L_x_1077:
        /* <DEDUP_REMOVED lines=13> */
.L_x_1076:
[----:B------:R-:W-:Y:S05]  /*3930*/  BSYNC B1 ;  /* 0x0000000000017941 */ /* 0x000fea0003800000 */
.L_x_1075:
        /* <DEDUP_REMOVED lines=14> */
.L_x_1082:
[----:B------:R-:W-:Y:S05]  /*3a20*/  BSYNC B2 ;  /* 0x0000000000027941 */ /* 0x000fea0003800000 */
.L_x_1081:
        /* <DEDUP_REMOVED lines=13> */
.L_x_1080:
[----:B------:R-:W-:Y:S05]  /*3b00*/  BSYNC B1 ;  /* 0x0000000000017941 */ /* 0x000fea0003800000 */
.L_x_1079:
        /* <DEDUP_REMOVED lines=14> */
.L_x_1086:
[----:B------:R-:W-:Y:S05]  /*3bf0*/  BSYNC B2 ;  /* 0x0000000000027941 */ /* 0x000fea0003800000 */
.L_x_1085:
        /* <DEDUP_REMOVED lines=13> */
.L_x_1084:
[----:B------:R-:W-:Y:S05]  /*3cd0*/  BSYNC B1 ;  /* 0x0000000000017941 */ /* 0x000fea0003800000 */
.L_x_1083:
        /* <DEDUP_REMOVED lines=14> */
.L_x_1090:
[----:B------:R-:W-:Y:S05]  /*3dc0*/  BSYNC B2 ;  /* 0x0000000000027941 */ /* 0x000fea0003800000 */
.L_x_1089:
        /* <DEDUP_REMOVED lines=13> */
.L_x_1088:
[----:B------:R-:W-:Y:S05]  /*3ea0*/  BSYNC B1 ;  /* 0x0000000000017941 */ /* 0x000fea0003800000 */
.L_x_1087:
        /* <DEDUP_REMOVED lines=13> */
.L_x_1094:
[----:B------:R-:W-:Y:S05]  /*3f80*/  BSYNC B2 ;  /* 0x0000000000027941 */ /* 0x000fea0003800000 */
.L_x_1093:
        /* <DEDUP_REMOVED lines=13> */
.L_x_1092:
[----:B------:R-:W-:Y:S05]  /*4060*/  BSYNC B1 ;  /* 0x0000000000017941 */ /* 0x000fea0003800000 */
.L_x_1091:
        /* <DEDUP_REMOVED lines=13> */
.L_x_1098:
[----:B------:R-:W-:Y:S05]  /*4140*/  BSYNC B2 ;  /* 0x0000000000027941 */ /* 0x000fea0003800000 */
.L_x_1097:
        /* <DEDUP_REMOVED lines=13> */
.L_x_1096:
[----:B------:R-:W-:Y:S05]  /*4220*/  BSYNC B1 ;  /* 0x0000000000017941 */ /* 0x000fea0003800000 */
.L_x_1095:
        /* <DEDUP_REMOVED lines=13> */
.L_x_1102:
[----:B------:R-:W-:Y:S05]  /*4300*/  BSYNC B2 ;  /* 0x0000000000027941 */ /* 0x000fea0003800000 */
.L_x_1101:
        /* <DEDUP_REMOVED lines=13> */
.L_x_1100:
[----:B------:R-:W-:Y:S05]  /*43e0*/  BSYNC B1 ;  /* 0x0000000000017941 */ /* 0x000fea0003800000 */
.L_x_1099:
        /* <DEDUP_REMOVED lines=13> */
.L_x_1106:
[----:B------:R-:W-:Y:S05]  /*44c0*/  BSYNC B2 ;  /* 0x0000000000027941 */ /* 0x000fea0003800000 */
.L_x_1105:
        /* <DEDUP_REMOVED lines=13> */
.L_x_1104:
[----:B------:R-:W-:Y:S05]  /*45a0*/  BSYNC B1 ;  /* 0x0000000000017941 */ /* 0x000fea0003800000 */
.L_x_1103:
        /* <DEDUP_REMOVED lines=13> */
.L_x_1110:
[----:B------:R-:W-:Y:S05]  /*4680*/  BSYNC B2 ;  /* 0x0000000000027941 */ /* 0x000fea0003800000 */
.L_x_1109:
        /* <DEDUP_REMOVED lines=13> */
.L_x_1108:
[----:B------:R-:W-:Y:S05]  /*4760*/  BSYNC B1 ;  /* 0x0000000000017941 */ /* 0x000fea0003800000 */
.L_x_1107:
        /* <DEDUP_REMOVED lines=8> */
[----:B------:R-:W-:-:S04]  /*47f0*/  IADD3 R0, P2, R87, R126, RZ ;  /* 0x0000007e57007210 */ /* 0x000fc80007f5e0ff */
[----:B0-----:R-:W-:Y:S02]  /*4800*/  LEA.HI.X.SX32 R85, R126, R93, 0x1, P2 ;  /* 0x0000005d7e557211 */ /* 0x001fe400010f0eff */
[----:B------:R-:W-:-:S04]  /*4810*/  LEA R84, P2, R0, c[0x0][0x198], 0x1 ;  /* 0x0000660000547a11 */ /* 0x000fc800078408ff */
[----:B------:R-:W-:-:S05]  /*4820*/  LEA.HI.X R85, R0, c[0x0][0x19c], R85, 0x1, P2 ;  /* 0x0000670000557a11 */ /* 0x000fca00010f0c55 */
[----:B------:R0:W5:Y:S04]  /*4830*/  LDG.E R0, [R84.64] ;  /* 0x0000002454007981 */ /* 0x000168000c1e1900 */
.L_x_1114:
[----:B------:R-:W-:Y:S05]  /*4840*/  BSYNC B2 ;  /* 0x0000000000027941 */ /* 0x000fea0003800000 */
.L_x_1113:
        /* <DEDUP_REMOVED lines=13> */
.L_x_1112:
[----:B------:R-:W-:Y:S05]  /*4920*/  BSYNC B1 ;  /* 0x0000000000017941 */ /* 0x000fea0003800000 */
.L_x_1111:
        /* <DEDUP_REMOVED lines=13> */
.L_x_1118:
[----:B------:R-:W-:Y:S05]  /*4a00*/  BSYNC B2 ;  /* 0x0000000000027941 */ /* 0x000fea0003800000 */
.L_x_1117:
        /* <DEDUP_REMOVED lines=13> */
.L_x_1116:
[----:B------:R-:W-:Y:S05]  /*4ae0*/  BSYNC B1 ;  /* 0x0000000000017941 */ /* 0x000fea0003800000 */
.L_x_1115:
        /* <DEDUP_REMOVED lines=13> */
.L_x_1122:
[----:B------:R-:W-:Y:S05]  /*4bc0*/  BSYNC B2 ;  /* 0x0000000000027941 */ /* 0x000fea0003800000 */
.L_x_1121:
        /* <DEDUP_REMOVED lines=13> */
.L_x_1120:
[----:B------:R-:W-:Y:S05]  /*4ca0*/  BSYNC B1 ;  /* 0x0000000000017941 */ /* 0x000fea0003800000 */
.L_x_1119:
        /* <DEDUP_REMOVED lines=13> */
.L_x_1126:
[----:B------:R-:W-:Y:S05]  /*4d80*/  BSYNC B2 ;  /* 0x0000000000027941 */ /* 0x000fea0003800000 */
.L_x_1125:
        /* <DEDUP_REMOVED lines=13> */
.L_x_1124:
[----:B------:R-:W-:Y:S05]  /*4e60*/  BSYNC B1 ;  /* 0x0000000000017941 */ /* 0x000fea0003800000 */
.L_x_1123:
        /* <DEDUP_REMOVED lines=13> */
.L_x_1130:
[----:B------:R-:W-:Y:S05]  /*4f40*/  BSYNC B2 ;  /* 0x0000000000027941 */ /* 0x000fea0003800000 */
.L_x_1129:
        /* <DEDUP_REMOVED lines=13> */
.L_x_1128:
[----:B------:R-:W-:Y:S05]  /*5020*/  BSYNC B1 ;  /* 0x0000000000017941 */ /* 0x000fea0003800000 */
.L_x_1127:
        /* <DEDUP_REMOVED lines=13> */
.L_x_1134:
[----:B------:R-:W-:Y:S05]  /*5100*/  BSYNC B2 ;  /* 0x0000000000027941 */ /* 0x000fea0003800000 */
.L_x_1133:
        /* <DEDUP_REMOVED lines=13> */
.L_x_1132:
[----:B------:R-:W-:Y:S05]  /*51e0*/  BSYNC B1 ;  /* 0x0000000000017941 */ /* 0x000fea0003800000 */
.L_x_1131:
        /* <DEDUP_REMOVED lines=13> */
.L_x_1138:
[----:B------:R-:W-:Y:S05]  /*52c0*/  BSYNC B2 ;  /* 0x0000000000027941 */ /* 0x000fea0003800000 */
.L_x_1137:
        /* <DEDUP_REMOVED lines=13> */
.L_x_1136:
[----:B------:R-:W-:Y:S05]  /*53a0*/  BSYNC B1 ;  /* 0x0000000000017941 */ /* 0x000fea0003800000 */
.L_x_1135:
        /* <DEDUP_REMOVED lines=13> */
.L_x_1142:
[----:B------:R-:W-:Y:S05]  /*5480*/  BSYNC B2 ;  /* 0x0000000000027941 */ /* 0x000fea0003800000 */
.L_x_1141:
        /* <DEDUP_REMOVED lines=13> */
.L_x_1140:
[----:B------:R-:W-:Y:S05]  /*5560*/  BSYNC B1 ;  /* 0x0000000000017941 */ /* 0x000fea0003800000 */
.L_x_1139:
        /* <DEDUP_REMOVED lines=13> */
.L_x_1146:
[----:B------:R-:W-:Y:S05]  /*5640*/  BSYNC B2 ;  /* 0x0000000000027941 */ /* 0x000fea0003800000 */
.L_x_1145:
        /* <DEDUP_REMOVED lines=13> */
.L_x_1144:
[----:B------:R-:W-:Y:S05]  /*5720*/  BSYNC B1 ;  /* 0x0000000000017941 */ /* 0x000fea0003800000 */
.L_x_1143:
        /* <DEDUP_REMOVED lines=13> */
.L_x_1150:
[----:B------:R-:W-:Y:S05]  /*5800*/  BSYNC B2 ;  /* 0x0000000000027941 */ /* 0x000fea0003800000 */
.L_x_1149:
        /* <DEDUP_REMOVED lines=13> */
.L_x_1148:
[----:B------:R-:W-:Y:S05]  /*58e0*/  BSYNC B1 ;  /* 0x0000000000017941 */ /* 0x000fea0003800000 */
.L_x_1147:
        /* <DEDUP_REMOVED lines=13> */
.L_x_1154:
[----:B------:R-:W-:Y:S05]  /*59c0*/  BSYNC B2 ;  /* 0x0000000000027941 */ /* 0x000fea0003800000 */
.L_x_1153:
        /* <DEDUP_REMOVED lines=13> */
.L_x_1152:
[----:B------:R-:W-:Y:S05]  /*5aa0*/  BSYNC B1 ;  /* 0x0000000000017941 */ /* 0x000fea0003800000 */
.L_x_1151:
        /* <DEDUP_REMOVED lines=13> */
.L_x_1158:
[----:B------:R-:W-:Y:S05]  /*5b80*/  BSYNC B2 ;  /* 0x0000000000027941 */ /* 0x000fea0003800000 */
.L_x_1157:
        /* <DEDUP_REMOVED lines=13> */
.L_x_1156:
[----:B------:R-:W-:Y:S05]  /*5c60*/  BSYNC B1 ;  /* 0x0000000000017941 */ /* 0x000fea0003800000 */
.L_x_1155:
        /* <DEDUP_REMOVED lines=13> */
.L_x_1162:
[----:B------:R-:W-:Y:S05]  /*5d40*/  BSYNC B2 ;  /* 0x0000000000027941 */ /* 0x000fea0003800000 */
.L_x_1161:
        /* <DEDUP_REMOVED lines=13> */
.L_x_1160:
[----:B------:R-:W-:Y:S05]  /*5e20*/  BSYNC B1 ;  /* 0x0000000000017941 */ /* 0x000fea0003800000 */
.L_x_1159:
        /* <DEDUP_REMOVED lines=13> */
.L_x_1166:
[----:B------:R-:W-:Y:S05]  /*5f00*/  BSYNC B2 ;  /* 0x0000000000027941 */ /* 0x000fea0003800000 */
.L_x_1165:
        /* <DEDUP_REMOVED lines=13> */
.L_x_1164:
[----:B------:R-:W-:Y:S05]  /*5fe0*/  BSYNC B1 ;  /* 0x0000000000017941 */ /* 0x000fea0003800000 */
.L_x_1163:
        /* <DEDUP_REMOVED lines=13> */
.L_x_1170:
[----:B------:R-:W-:Y:S05]  /*60c0*/  BSYNC B2 ;  /* 0x0000000000027941 */ /* 0x000fea0003800000 */
.L_x_1169:
        /* <DEDUP_REMOVED lines=13> */
.L_x_1168:
[----:B------:R-:W-:Y:S05]  /*61a0*/  BSYNC B1 ;  /* 0x0000000000017941 */ /* 0x000fea0003800000 */
.L_x_1167:
        /* <DEDUP_REMOVED lines=13> */
.L_x_1174:
[----:B------:R-:W-:Y:S05]  /*6280*/  BSYNC B2 ;  /* 0x0000000000027941 */ /* 0x000fea0003800000 */
.L_x_1173:
        /* <DEDUP_REMOVED lines=13> */
.L_x_1172:
[----:B------:R-:W-:Y:S05]  /*6360*/  BSYNC B1 ;  /* 0x0000000000017941 */ /* 0x000fea0003800000 */
.L_x_1171:
        /* <DEDUP_REMOVED lines=13> */
.L_x_1178:
[----:B------:R-:W-:Y:S05]  /*6440*/  BSYNC B2 ;  /* 0x0000000000027941 */ /* 0x000fea0003800000 */
.L_x_1177:
        /* <DEDUP_REMOVED lines=13> */
.L_x_1176:
[----:B------:R-:W-:Y:S05]  /*6520*/  BSYNC B1 ;  /* 0x0000000000017941 */ /* 0x000fea0003800000 */
.L_x_1175:
        /* <DEDUP_REMOVED lines=13> */
.L_x_1182:
[----:B------:R-:W-:Y:S05]  /*6600*/  BSYNC B2 ;  /* 0x0000000000027941 */ /* 0x000fea0003800000 */
.L_x_1181:
        /* <DEDUP_REMOVED lines=13> */
.L_x_1180:
[----:B------:R-:W-:Y:S05]  /*66e0*/  BSYNC B1 ;  /* 0x0000000000017941 */ /* 0x000fea0003800000 */
.L_x_1179:
        /* <DEDUP_REMOVED lines=13> */
.L_x_1186:
[----:B------:R-:W-:Y:S05]  /*67c0*/  BSYNC B2 ;  /* 0x0000000000027941 */ /* 0x000fea0003800000 */
.L_x_1185:
        /* <DEDUP_REMOVED lines=13> */
.L_x_1184:
[----:B------:R-:W-:Y:S05]  /*68a0*/  BSYNC B1 ;  /* 0x0000000000017941 */ /* 0x000fea0003800000 */
.L_x_1183:
        /* <DEDUP_REMOVED lines=13> */
.L_x_1190:
[----:B------:R-:W-:Y:S05]  /*6980*/  BSYNC B2 ;  /* 0x0000000000027941 */ /* 0x000fea0003800000 */
.L_x_1189:
        /* <DEDUP_REMOVED lines=13> */
.L_x_1188:
[----:B------:R-:W-:Y:S05]  /*6a60*/  BSYNC B1 ;  /* 0x0000000000017941 */ /* 0x000fea0003800000 */
.L_x_1187:
        /* <DEDUP_REMOVED lines=13> */
.L_x_1194:
[----:B------:R-:W-:Y:S05]  /*6b40*/  BSYNC B2 ;  /* 0x0000000000027941 */ /* 0x000fea0003800000 */
.L_x_1193:
        /* <DEDUP_REMOVED lines=13> */
.L_x_1192:
[----:B------:R-:W-:Y:S05]  /*6c20*/  BSYNC B1 ;  /* 0x0000000000017941 */ /* 0x000fea0003800000 */
.L_x_1191:
        /* <DEDUP_REMOVED lines=8> */
[----:B0-----:R-:W-:-:S04]  /*6cb0*/  IADD3 R85, P2, R87, R126, RZ ;  /* 0x0000007e57557210 */ /* 0x001fc80007f5e0ff */
[----:B------:R-:W-:Y:S02]  /*6cc0*/  LEA.HI.X.SX32 R94, R126, R93, 0x1, P2 ;  /* 0x0000005d7e5e7211 */ /* 0x000fe400010f0eff */
[----:B------:R-:W-:-:S04]  /*6cd0*/  LEA R84, P2, R85, c[0x0][0x198], 0x1 ;  /* 0x0000660055547a11 */ /* 0x000fc800078408ff */
[----:B------:R-:W-:-:S05]  /*6ce0*/  LEA.HI.X R85, R85, c[0x0][0x19c], R94, 0x1, P2 ;  /* 0x0000670055557a11 */ /* 0x000fca00010f0c5e */
[----:B------:R0:W5:Y:S04]  /*6cf0*/  LDG.E R127, [R84.64] ;  /* 0x00000024547f7981 */ /* 0x000168000c1e1900 */
.L_x_1198:
[----:B------:R-:W-:Y:S05]  /*6d00*/  BSYNC B2 ;  /* 0x0000000000027941 */ /* 0x000fea0003800000 */
.L_x_1197:
        /* <DEDUP_REMOVED lines=13> */
.L_x_1196:
[----:B------:R-:W-:Y:S05]  /*6de0*/  BSYNC B1 ;  /* 0x0000000000017941 */ /* 0x000fea0003800000 */
.L_x_1195:
[----:B-----5:R-:W-:Y:S01]  /*6df0*/  HMUL2 R82, R5, R96 ;  /* 0x0000006005527232 */ /* 0x020fe20000000000 */
[----:B------:R-:W-:-:S05]  /*6e00*/  LOP3.LUT P1, RZ, R23, 0x3, RZ, 0xc0, !PT ;  /* 0x0000000317ff7812 */ /* 0x000fca000782c0ff */
[----:B------:R-:W-:-:S10]  /*6e10*/  HFMA2.MMA R82, R6, R95, R82 ;  /* 0x0000005f06527235 */ /* 0x000fd40000000052 */
[----:B------:R-:W-:-:S06]  /*6e20*/  HFMA2 R82, R7, R98, R82 ;  /* 0x0000006207527231 */ /* 0x000fcc0000000052 */
[----:B0-----:R-:W-:-:S10]  /*6e30*/  HFMA2.MMA R82, R8, R97, R82 ;  /* 0x0000006108527235 */ /* 0x001fd40000000052 */
        /* <DEDUP_REMOVED lines=33> */
.L_x_1269:
[----:B01----:R-:W-:Y:S01]  /*7050*/  FADD.FTZ R129, R129, R82 ;  /* 0x0000005281817221 */ /* 0x003fe20000010000 */
[----:B------:R-:W-:Y:S05]  /*7060*/  BRA.DIV ~URZ, `(.L_x_1200) ;  /* 0x000039727f007947 */ /* 0x000fea000b800000 */
[----:B------:R0:W1:Y:S02]  /*7070*/  SHFL.BFLY PT, R82, R129, 0x1, 0x1f ;  /* 0x0c201f0081527f89 */ /* 0x00006400000e0000 */
.L_x_1270:
        /* <DEDUP_REMOVED lines=30> */
.L_x_1202:
[----:B------:R-:W-:Y:S05]  /*7260*/  BSYNC B1 ;  /* 0x0000000000017941 */ /* 0x000fea0003800000 */
.L_x_1201:
[----:B------:R-:W-:-:S04]  /*7270*/  IADD3 R88, R88, 0x10, RZ ;  /* 0x0000001058587810 */ /* 0x000fc80007ffe0ff */
[----:B------:R-:W-:-:S13]  /*7280*/  ISETP.GE.AND P0, PT, R88, R47, PT ;  /* 0x0000002f5800720c */ /* 0x000fda0003f06270 */
[----:B0-----:R-:W-:Y:S01]  /*7290*/  @P0 CALL.REL.NOINC `(.L_x_1070) ;  /* 0x0000001000000944 */ /* 0x001fe20003c00000 */
[----:B------:R-:W-:Y:S05]  /*72a0*/  BRA `(.L_x_1203) ;  /* 0xffffc11000007947 */ /* 0x000fea000383ffff */
.L_x_1070:
[----:B------:R-:W-:Y:S05]  /*72b0*/  BSYNC B0 ;  /* 0x0000000000007941 */ /* 0x000fea0003800000 */
.L_x_1069:
[----:B0-----:R-:W-:Y:S01]  /*72c0*/  SHF.R.S32.HI R10, RZ, 0x1f, R23 ;  /* 0x0000001fff0a7819 */ /* 0x001fe20000011417 */
[----:B------:R-:W-:Y:S05]  /*72d0*/  BRA.DIV ~URZ, `(.L_x_1204) ;  /* 0x000037827f007947 */ /* 0x000fea000b800000 */
[----:B------:R0:W1:Y:S02]  /*72e0*/  SHFL.BFLY PT, R0, R3, 0x10, 0x1f ;  /* 0x0e001f0003007f89 */ /* 0x00006400000e0000 */
.L_x_1271:
[----:B-1----:R-:W-:Y:S01]  /*72f0*/  FMNMX.FTZ R5, R0, R3, !PT ;  /* 0x0000000300057209 */ /* 0x002fe20007810000 */
[----:B------:R-:W-:Y:S05]  /*7300*/  BRA.DIV ~URZ, `(.L_x_1205) ;  /* 0x000037d27f007947 */ /* 0x000fea000b800000 */
[----:B------:R-:W1:Y:S02]  /*7310*/  SHFL.BFLY PT, R0, R5, 0x8, 0x1f ;  /* 0x0d001f0005007f89 */ /* 0x000e6400000e0000 */
[----:B01----:R-:W-:-:S05]  /*7320*/  FMNMX.FTZ R3, R5, R0, !PT ;  /* 0x0000000005037209 */ /* 0x003fca0007810000 */
[----:B------:R0:W1:Y:S02]  /*7330*/  SHFL.BFLY PT, R6, R3, 0x4, 0x1f ;  /* 0x0c801f0003067f89 */ /* 0x00006400000e0000 */
.L_x_1272:
        /* <DEDUP_REMOVED lines=33> */
.L_x_1213:
        /* <DEDUP_REMOVED lines=15> */
.L_x_1211:
[----:B------:R-:W0:Y:S02]  /*7640*/  LDS R6, [R14] ;  /* 0x000000000e067984 */ /* 0x000e240000000800 */
[----:B01----:R-:W-:-:S04]  /*7650*/  FADD.FTZ R6, -R12, R6 ;  /* 0x000000060c067221 */ /* 0x003fc80000010100 */
[----:B------:R-:W-:-:S04]  /*7660*/  FMUL.FTZ R6, R6, 1.4426950216293334961 ;  /* 0x3fb8aa3b06067820 */ /* 0x000fc80000410000 */
[----:B------:R0:W1:Y:S03]  /*7670*/  MUFU.EX2 R13, R6 ;  /* 0x00000006000d7308 */ /* 0x0000660000000800 */
.L_x_1212:
[----:B------:R-:W-:Y:S05]  /*7680*/  BSYNC B2 ;  /* 0x0000000000027941 */ /* 0x000fea0003800000 */
.L_x_1210:
[----:B-1----:R1:W-:Y:S01]  /*7690*/  STS [R14], R13 ;  /* 0x0000000d0e007388 */ /* 0x0023e20000000800 */
[----:B------:R-:W-:Y:S01]  /*76a0*/  FADD.FTZ R8, R13, R8 ;  /* 0x000000080d087221 */ /* 0x000fe20000010000 */
[----:B------:R-:W-:Y:S01]  /*76b0*/  IADD3 R11, R11, 0x40, RZ ;  /* 0x000000400b0b7810 */ /* 0x000fe20007ffe0ff */
[----:B------:R-:W-:Y:S05]  /*76c0*/  @P3 BRA `(.L_x_1213) ;  /* 0xfffffe8000003947 */ /* 0x000fea000383ffff */
.L_x_1209:
[----:B------:R-:W-:Y:S05]  /*76d0*/  BSYNC B1 ;  /* 0x0000000000017941 */ /* 0x000fea0003800000 */
.L_x_1208:
[----:B------:R-:W-:-:S13]  /*76e0*/  ISETP.GE.U32.AND P0, PT, R3, 0xc0, PT ;  /* 0x000000c00300780c */ /* 0x000fda0003f06070 */
[----:B------:R-:W-:Y:S05]  /*76f0*/  @!P0 BRA `(.L_x_1207) ;  /* 0x0000040000008947 */ /* 0x000fea0003800000 */
[----:B------:R-:W-:Y:S01]  /*7700*/  IMAD R20, R28, c[0x0][0x1d4], RZ ;  /* 0x000075001c147a24 */ /* 0x000fe200078e02ff */
[----:B------:R-:W-:-:S04]  /*7710*/  ISETP.NE.U32.AND P0, PT, RZ, c[0x0][0x200], PT ;  /* 0x00008000ff007a0c */ /* 0x000fc80003f05070 */
[----:B------:R-:W-:Y:S02]  /*7720*/  ISETP.NE.AND.EX P0, PT, RZ, c[0x0][0x204], PT, P0 ;  /* 0x00008100ff007a0c */ /* 0x000fe40003f05300 */
[----:B------:R-:W-:Y:S02]  /*7730*/  SHF.R.S32.HI R22, RZ, 0x1f, R20 ;  /* 0x0000001fff167819 */ /* 0x000fe40000011414 */
.L_x_1226:
        /* <DEDUP_REMOVED lines=13> */
.L_x_1215:
[----:B------:R-:W0:Y:S02]  /*7810*/  LDS R3, [R14] ;  /* 0x000000000e037984 */ /* 0x000e240000000800 */
[----:B0-----:R-:W-:-:S04]  /*7820*/  FADD.FTZ R3, -R12, R3 ;  /* 0x000000030c037221 */ /* 0x001fc80000010100 */
[----:B------:R-:W-:-:S06]  /*7830*/  FMUL.FTZ R3, R3, 1.4426950216293334961 ;  /* 0x3fb8aa3b03037820 */ /* 0x000fcc0000410000 */
[----:B------:R-:W0:Y:S02]  /*7840*/  MUFU.EX2 R3, R3 ;  /* 0x0000000300037308 */ /* 0x000e240000000800 */
.L_x_1216:
[----:B------:R-:W-:Y:S05]  /*7850*/  BSYNC B1 ;  /* 0x0000000000017941 */ /* 0x000fea0003800000 */
.L_x_1214:
        /* <DEDUP_REMOVED lines=8> */
.L_x_1218:
[----:B0-----:R-:W0:Y:S02]  /*78e0*/  LDS R3, [R14+0x100] ;  /* 0x000100000e037984 */ /* 0x001e240000000800 */
[----:B0-----:R-:W-:-:S04]  /*78f0*/  FADD.FTZ R3, -R12, R3 ;  /* 0x000000030c037221 */ /* 0x001fc80000010100 */
[----:B------:R-:W-:-:S06]  /*7900*/  FMUL.FTZ R3, R3, 1.4426950216293334961 ;  /* 0x3fb8aa3b03037820 */ /* 0x000fcc0000410000 */
[----:B------:R-:W0:Y:S02]  /*7910*/  MUFU.EX2 R3, R3 ;  /* 0x0000000300037308 */ /* 0x000e240000000800 */
.L_x_1219:
[----:B------:R-:W-:Y:S05]  /*7920*/  BSYNC B1 ;  /* 0x0000000000017941 */ /* 0x000fea0003800000 */
.L_x_1217:
        /* <DEDUP_REMOVED lines=8> */
.L_x_1221:
[----:B0-----:R-:W0:Y:S02]  /*79b0*/  LDS R3, [R14+0x200] ;  /* 0x000200000e037984 */ /* 0x001e240000000800 */
[----:B0-----:R-:W-:-:S04]  /*79c0*/  FADD.FTZ R3, -R12, R3 ;  /* 0x000000030c037221 */ /* 0x001fc80000010100 */
[----:B------:R-:W-:-:S06]  /*79d0*/  FMUL.FTZ R3, R3, 1.4426950216293334961 ;  /* 0x3fb8aa3b03037820 */ /* 0x000fcc0000410000 */
[----:B------:R-:W0:Y:S02]  /*79e0*/  MUFU.EX2 R3, R3 ;  /* 0x0000000300037308 */ /* 0x000e240000000800 */
.L_x_1222:
[----:B------:R-:W-:Y:S05]  /*79f0*/  BSYNC B1 ;  /* 0x0000000000017941 */ /* 0x000fea0003800000 */
.L_x_1220:
        /* <DEDUP_REMOVED lines=8> */
.L_x_1224:
[----:B0-----:R-:W0:Y:S02]  /*7a80*/  LDS R3, [R14+0x300] ;  /* 0x000300000e037984 */ /* 0x001e240000000800 */
[----:B0-----:R-:W-:-:S04]  /*7a90*/  FADD.FTZ R3, -R12, R3 ;  /* 0x000000030c037221 */ /* 0x001fc80000010100 */
[----:B------:R-:W-:-:S06]  /*7aa0*/  FMUL.FTZ R3, R3, 1.4426950216293334961 ;  /* 0x3fb8aa3b03037820 */ /* 0x000fcc0000410000 */
[----:B------:R-:W0:Y:S02]  /*7ab0*/  MUFU.EX2 R3, R3 ;  /* 0x0000000300037308 */ /* 0x000e240000000800 */
.L_x_1225:
[----:B------:R-:W-:Y:S05]  /*7ac0*/  BSYNC B1 ;  /* 0x0000000000017941 */ /* 0x000fea0003800000 */
.L_x_1223:
[----:B0-----:R0:W-:Y:S01]  /*7ad0*/  STS [R14+0x300], R3 ;  /* 0x000300030e007388 */ /* 0x0011e20000000800 */
[----:B------:R-:W-:Y:S01]  /*7ae0*/  FADD.FTZ R8, R8, R3 ;  /* 0x0000000308087221 */ /* 0x000fe20000010000 */
[----:B------:R-:W-:Y:S05]  /*7af0*/  @!P3 BRA `(.L_x_1226) ;  /* 0xfffffc400000b947 */ /* 0x000fea000383ffff */
.L_x_1207:
[----:B------:R-:W-:Y:S05]  /*7b00*/  BSYNC B0 ;  /* 0x0000000000007941 */ /* 0x000fea0003800000 */
.L_x_1206:
        /* <DEDUP_REMOVED lines=48> */
.L_x_1231:
[C---:B------:R-:W-:Y:S01]  /*7e10*/  IMAD.IADD R18, R5.reuse, 0x1, -R4 ;  /* 0x0000000105127824 */ /* 0x040fe200078e0a04 */
[----:B0-----:R-:W-:Y:S02]  /*7e20*/  @P0 IADD3 R9, P3, R5, R6, RZ ;  /* 0x0000000605090210 */ /* 0x001fe40007f7e0ff */
        /* <DEDUP_REMOVED lines=13> */
.L_x_1230:
[----:B01----:R-:W-:Y:S05]  /*7f00*/  BSYNC B1 ;  /* 0x0000000000017941 */ /* 0x003fea0003800000 */
.L_x_1229:
        /* <DEDUP_REMOVED lines=8> */
.L_x_1232:
        /* <DEDUP_REMOVED lines=34> */
.L_x_1228:
[----:B------:R-:W-:Y:S05]  /*81b0*/  BSYNC B0 ;  /* 0x0000000000007941 */ /* 0x000fea0003800000 */
.L_x_1227:
        /* <DEDUP_REMOVED lines=31> */
.L_x_1235:
[----:B-----5:R0:W-:Y:S02]  /*83b0*/  STS.128 [R0.X16+0x210], R8 ;  /* 0x0002100800007388 */ /* 0x0201e4000000cc00 */
.L_x_1234:
[----:B------:R-:W-:Y:S05]  /*83c0*/  BSYNC B0 ;  /* 0x0000000000007941 */ /* 0x000fea0003800000 */
.L_x_1233:
[----:B------:R-:W-:Y:S01]  /*83d0*/  BAR.SYNC.DEFER_BLOCKING 0x0 ;  /* 0x0000000000007b1d */ /* 0x000fe20000010000 */
[----:B------:R-:W-:Y:S01]  /*83e0*/  IMAD.MOV.U32 R42, RZ, RZ, RZ ;  /* 0x000000ffff2a7224 */ /* 0x000fe200078e00ff */
[----:B------:R-:W-:Y:S01]  /*83f0*/  CS2R R38, SRZ ;  /* 0x0000000000267805 */ /* 0x000fe2000001ff00 */
[----:B------:R-:W-:Y:S01]  /*8400*/  IMAD.MOV.U32 R40, RZ, RZ, RZ ;  /* 0x000000ffff287224 */ /* 0x000fe200078e00ff */
[----:B------:R-:W-:Y:S01]  /*8410*/  CS2R R36, SRZ ;  /* 0x0000000000247805 */ /* 0x000fe2000001ff00 */
[----:B------:R-:W-:Y:S01]  /*8420*/  IMAD.MOV.U32 R35, RZ, RZ, RZ ;  /* 0x000000ffff237224 */ /* 0x000fe200078e00ff */
[----:B------:R-:W-:Y:S01]  /*8430*/  BSSY B0, `(.L_x_1236) ;  /* 0x0000188000007945 */ /* 0x000fe20003800000 */
[----:B------:R-:W-:Y:S01]  /*8440*/  IMAD.MOV.U32 R33, RZ, RZ, RZ ;  /* 0x000000ffff217224 */ /* 0x000fe200078e00ff */
[----:B------:R-:W-:Y:S05]  /*8450*/  @P1 BRA `(.L_x_1237) ;  /* 0x0000185000001947 */ /* 0x000fea0003800000 */
[----:B------:R-:W-:Y:S01]  /*8460*/  IMAD.IADD R34, R3, 0x1, R4 ;  /* 0x0000000103227824 */ /* 0x000fe200078e0204 */
[----:B------:R-:W-:Y:S01]  /*8470*/  IMNMX R43, R17, c[0x0][0x1d4], PT ;  /* 0x00007500112b7a17 */ /* 0x000fe20003800200 */
[----:B------:R-:W-:Y:S01]  /*8480*/  BSSY B1, `(.L_x_1238) ;  /* 0x000009c000017945 */ /* 0x000fe20003800000 */
[----:B------:R-:W-:Y:S01]  /*8490*/  LEA R41, R3, UR6, 0x1 ;  /* 0x0000000603297c11 */ /* 0x000fe2000f8e08ff */
[----:B------:R-:W-:-:S02]  /*84a0*/  IMAD R12, R34, 0xc0, RZ ;  /* 0x000000c0220c7824 */ /* 0x000fc400078e02ff */
[----:B------:R-:W-:-:S03]  /*84b0*/  IMAD.MOV.U32 R42, RZ, RZ, RZ ;  /* 0x000000ffff2a7224 */ /* 0x000fc600078e00ff */
[----:B------:R-:W-:Y:S02]  /*84c0*/  SHF.R.S32.HI R15, RZ, 0x1f, R12 ;  /* 0x0000001fff0f7819 */ /* 0x000fe4000001140c */
[----:B------:R-:W-:-:S04]  /*84d0*/  IADD3 R7, P3, R22, R12, RZ ;  /* 0x0000000c16077210 */ /* 0x000fc80007f7e0ff */
[----:B------:R-:W-:Y:S01]  /*84e0*/  LEA R6, P4, R7, c[0x0][0x1a0], 0x1 ;  /* 0x0000680007067a11 */ /* 0x000fe200078808ff */
[----:B------:R-:W-:Y:S01]  /*84f0*/  IMAD.X R14, R25, 0x1, R15, P3 ;  /* 0x00000001190e7824 */ /* 0x000fe200018e060f */
[----:B------:R-:W-:-:S04]  /*8500*/  ISETP.GE.AND P3, PT, R34, R43, PT ;  /* 0x0000002b2200720c */ /* 0x000fc80003f66270 */
[----:B------:R-:W-:-:S09]  /*8510*/  LEA.HI.X R7, R7, c[0x0][0x1a4], R14, 0x1, P4 ;  /* 0x0000690007077a11 */ /* 0x000fd200020f0c0e */
        /* <DEDUP_REMOVED lines=14> */
[----:B------:R-:W-:Y:S02]  /*8600*/  IMAD.MOV.U32 R46, RZ, RZ, R34 ;  /* 0x000000ffff2e7224 */ /* 0x000fe400078e0022 */
[----:B------:R-:W-:Y:S01]  /*8610*/  IMAD.MOV.U32 R35, RZ, RZ, RZ ;  /* 0x000000ffff237224 */ /* 0x000fe200078e00ff */
[----:B------:R-:W-:Y:S01]  /*8620*/  LOP3.LUT P3, RZ, R14, 0x2, RZ, 0xc0, !PT ;  /* 0x000000020eff7812 */ /* 0x000fe2000786c0ff */
[----:B------:R-:W-:Y:S02]  /*8630*/  IMAD.MOV.U32 R40, RZ, RZ, RZ ;  /* 0x000000ffff287224 */ /* 0x000fe400078e00ff */
[----:B------:R-:W-:Y:S02]  /*8640*/  IMAD.MOV.U32 R42, RZ, RZ, RZ ;  /* 0x000000ffff2a7224 */ /* 0x000fe400078e00ff */
[----:B------:R-:W-:-:S08]  /*8650*/  IMAD.WIDE R18, R18, R29, c[0x0][0x238] ;  /* 0x00008e0012127625 */ /* 0x000fd000078e021d */
[----:B------:R-:W-:Y:S05]  /*8660*/  @P3 BRA `(.L_x_1241) ;  /* 0x0000028000003947 */ /* 0x000fea0003800000 */
[----:B------:R-:W-:-:S05]  /*8670*/  IADD3 R13, P2, R27, R12, RZ ;  /* 0x0000000c1b0d7210 */ /* 0x000fca0007f5e0ff */
[----:B------:R-:W-:Y:S01]  /*8680*/  IMAD.X R28, R32, 0x1, R15, P2 ;  /* 0x00000001201c7824 */ /* 0x000fe200010e060f */
[C---:B------:R-:W-:Y:S01]  /*8690*/  LEA R12, P2, R13.reuse, c[0x0][0x1a0], 0x1 ;  /* 0x000068000d0c7a11 */ /* 0x040fe200078408ff */
[----:B------:R-:W1:Y:S03]  /*86a0*/  LDS.U16 R15, [R41] ;  /* 0x00000000290f7984 */ /* 0x000e660000000400 */
[----:B------:R-:W-:-:S05]  /*86b0*/  LEA.HI.X R13, R13, c[0x0][0x1a4], R28, 0x1, P2 ;  /* 0x000069000d0d7a11 */ /* 0x000fca00010f0c1c */
        /* <DEDUP_REMOVED lines=18> */
.L_x_1242:
[--C-:B--2--5:R-:W-:Y:S02]  /*87e0*/  HADD2.F32 R38, -RZ, R29.reuse.H0_H0 ;  /* 0x2000001dff267230 */ /* 0x124fe40000004100 */
[----:B------:R-:W-:Y:S02]  /*87f0*/  HADD2.F32 R42, -RZ, R30.H0_H0 ;  /* 0x2000001eff2a7230 */ /* 0x000fe40000004100 */
[--C-:B------:R-:W-:Y:S01]  /*8800*/  HADD2.F32 R12, -RZ, R28.reuse.H0_H0 ;  /* 0x2000001cff0c7230 */ /* 0x100fe20000004100 */
[C---:B------:R-:W-:Y:S01]  /*8810*/  FFMA.FTZ R35, R15.reuse, R38, RZ ;  /* 0x000000260f237223 */ /* 0x040fe200000100ff */
[----:B------:R-:W-:Y:S01]  /*8820*/  HADD2.F32 R40, -RZ, R29.H1_H1 ;  /* 0x3000001dff287230 */ /* 0x000fe20000004100 */
[C---:B------:R-:W-:Y:S01]  /*8830*/  FFMA.FTZ R37, R15.reuse, R42, RZ ;  /* 0x0000002a0f257223 */ /* 0x040fe200000100ff */
[--C-:B------:R-:W-:Y:S01]  /*8840*/  HADD2.F32 R46, -RZ, R31.reuse.H1_H1 ;  /* 0x3000001fff2e7230 */ /* 0x100fe20000004100 */
[C---:B------:R-:W-:Y:S01]  /*8850*/  FFMA.FTZ R33, R15.reuse, R12, RZ ;  /* 0x0000000c0f217223 */ /* 0x040fe200000100ff */
[----:B-1----:R-:W-:Y:S01]  /*8860*/  HADD2.F32 R28, -RZ, R28.H1_H1 ;  /* 0x3000001cff1c7230 */ /* 0x002fe20000004100 */
[C---:B------:R-:W-:Y:S01]  /*8870*/  FFMA.FTZ R38, R15.reuse, R40, RZ ;  /* 0x000000280f267223 */ /* 0x040fe200000100ff */
[----:B------:R-:W-:Y:S01]  /*8880*/  HADD2.F32 R30, -RZ, R30.H1_H1 ;  /* 0x3000001eff1e7230 */ /* 0x000fe20000004100 */
[C---:B------:R-:W-:Y:S01]  /*8890*/  FFMA.FTZ R42, R15.reuse, R46, RZ ;  /* 0x0000002e0f2a7223 */ /* 0x040fe200000100ff */
[----:B------:R-:W-:Y:S01]  /*88a0*/  HADD2.F32 R44, -RZ, R31.H0_H0 ;  /* 0x2000001fff2c7230 */ /* 0x000fe20000004100 */
[C---:B------:R-:W-:Y:S01]  /*88b0*/  FFMA.FTZ R36, R15.reuse, R28, RZ ;  /* 0x0000001c0f247223 */ /* 0x040fe200000100ff */
[----:B------:R-:W-:Y:S01]  /*88c0*/  IADD3 R46, R34, 0x2, RZ ;  /* 0x00000002222e7810 */ /* 0x000fe20007ffe0ff */
[----:B------:R-:W-:-:S02]  /*88d0*/  FFMA.FTZ R40, R15, R30, RZ ;  /* 0x0000001e0f287223 */ /* 0x000fc400000100ff */
[----:B------:R-:W-:Y:S02]  /*88e0*/  FFMA.FTZ R39, R15, R44, RZ ;  /* 0x0000002c0f277223 */ /* 0x000fe400000100ff */
.L_x_1241:
[----:B------:R-:W-:Y:S05]  /*88f0*/  BSYNC B2 ;  /* 0x0000000000027941 */ /* 0x000fea0003800000 */
.L_x_1240:
[----:B------:R-:W-:-:S13]  /*8900*/  LOP3.LUT P3, RZ, R14, 0xfffffffe, RZ, 0xc0, !PT ;  /* 0xfffffffe0eff7812 */ /* 0x000fda000786c0ff */
[----:B------:R-:W-:Y:S05]  /*8910*/  @!P3 BRA `(.L_x_1239) ;  /* 0x000005200000b947 */ /* 0x000fea0003800000 */
[----:B------:R-:W-:Y:S02]  /*8920*/  ULDC UR5, c[0x0][0x1ec] ;  /* 0x00007b0000057ab9 */ /* 0x000fe40000000800 */
[----:B------:R-:W-:-:S06]  /*8930*/  UISETP.NE.AND UP0, UPT, URZ, UR5, UPT ;  /* 0x000000053f00728c */ /* 0x000fcc000bf05270 */
[----:B------:R-:W-:Y:S02]  /*8940*/  PLOP3.LUT P2, PT, PT, PT, UP0, 0x80, 0x0 ;  /* 0x000000000000781c */ /* 0x000fe40003f4f008 */
.L_x_1245:
        /* <DEDUP_REMOVED lines=8> */
[----:B------:R-:W-:Y:S02]  /*89d0*/  LEA R44, P4, R12, c[0x0][0x1a0], 0x1 ;  /* 0x000068000c2c7a11 */ /* 0x000fe400078808ff */
        /* <DEDUP_REMOVED lines=15> */
.L_x_1243:
[----:B-1----:R-:W5:Y:S01]  /*8ad0*/  LDG.E.128 R28, [R28.64+0x300] ;  /* 0x000300241c1c7981 */ /* 0x002f62000c1e1d00 */
[----:B------:R-:W-:Y:S01]  /*8ae0*/  IMAD.IADD R47, R46, 0x1, -R4 ;  /* 0x000000012e2f7824 */ /* 0x000fe200078e0a04 */
[--C-:B-----5:R-:W-:Y:S02]  /*8af0*/  HADD2.F32 R49, -RZ, R12.reuse.H0_H0 ;  /* 0x2000000cff317230 */ /* 0x120fe40000004100 */
[----:B------:R-:W-:Y:S02]  /*8b00*/  HADD2.F32 R51, -RZ, R12.H1_H1 ;  /* 0x3000000cff337230 */ /* 0x000fe40000004100 */
[C---:B------:R-:W-:Y:S01]  /*8b10*/  LEA R52, R47.reuse, UR4, 0x1 ;  /* 0x000000042f347c11 */ /* 0x040fe2000f8e08ff */
[--C-:B------:R-:W-:Y:S01]  /*8b20*/  HADD2.F32 R50, -RZ, R14.reuse.H0_H0 ;  /* 0x2000000eff327230 */ /* 0x100fe20000004100 */
[----:B------:R-:W-:Y:S01]  /*8b30*/  LEA R47, R47, UR6, 0x1 ;  /* 0x000000062f2f7c11 */ /* 0x000fe2000f8e08ff */
[----:B------:R-:W-:Y:S02]  /*8b40*/  HADD2.F32 R53, -RZ, R14.H1_H1 ;  /* 0x3000000eff357230 */ /* 0x000fe40000004100 */
[----:B------:R-:W1:Y:S01]  /*8b50*/  LDS.U16 R48, [R52+0x410] ;  /* 0x0004100034307984 */ /* 0x000e620000000400 */
[----:B--2---:R-:W-:-:S02]  /*8b60*/  HADD2.F32 R12, -RZ, R13.H0_H0 ;  /* 0x2000000dff0c7230 */ /* 0x004fc40000004100 */
[----:B------:R-:W-:Y:S02]  /*8b70*/  HADD2.F32 R14, -RZ, R15.H0_H0 ;  /* 0x2000000fff0e7230 */ /* 0x000fe40000004100 */
        /* <DEDUP_REMOVED lines=23> */
.L_x_1244:
[----:B------:R-:W2:Y:S01]  /*8cf0*/  LDS.U16 R12, [R47+0x4] ;  /* 0x000004002f0c7984 */ /* 0x000ea20000000400 */
[----:B------:R-:W-:Y:S01]  /*8d00*/  IADD3 R46, R46, 0x4, RZ ;  /* 0x000000042e2e7810 */ /* 0x000fe20007ffe0ff */
[----:B------:R-:W-:Y:S02]  /*8d10*/  HADD2.F32 R35, -RZ, R29.H0_H0 ;  /* 0x2000001dff237230 */ /* 0x000fe40000004100 */
[----:B------:R-:W-:Y:S01]  /*8d20*/  HADD2.F32 R39, -RZ, R31.H0_H0 ;  /* 0x2000001fff277230 */ /* 0x000fe20000004100 */
[----:B------:R-:W-:Y:S01]  /*8d30*/  ISETP.GE.AND P3, PT, R46, R43, PT ;  /* 0x0000002b2e00720c */ /* 0x000fe20003f66270 */
[--C-:B------:R-:W-:Y:S02]  /*8d40*/  HADD2.F32 R33, -RZ, R28.reuse.H0_H0 ;  /* 0x2000001cff217230 */ /* 0x100fe40000004100 */
[----:B------:R-:W-:Y:S02]  /*8d50*/  HADD2.F32 R13, -RZ, R28.H1_H1 ;  /* 0x3000001cff0d7230 */ /* 0x000fe40000004100 */
[----:B-1----:R-:W-:-:S02]  /*8d60*/  HADD2.F32 R29, -RZ, R29.H1_H1 ;  /* 0x3000001dff1d7230 */ /* 0x002fc40000004100 */
[--C-:B------:R-:W-:Y:S02]  /*8d70*/  HADD2.F32 R37, -RZ, R30.reuse.H0_H0 ;  /* 0x2000001eff257230 */ /* 0x100fe40000004100 */
[----:B------:R-:W-:Y:S02]  /*8d80*/  HADD2.F32 R15, -RZ, R30.H1_H1 ;  /* 0x3000001eff0f7230 */ /* 0x000fe40000004100 */
        /* <DEDUP_REMOVED lines=11> */
.L_x_1239:
[----:B------:R-:W-:Y:S05]  /*8e40*/  BSYNC B1 ;  /* 0x0000000000017941 */ /* 0x000fea0003800000 */
.L_x_1238:
        /* <DEDUP_REMOVED lines=60> */
.L_x_1250:
        /* <DEDUP_REMOVED lines=16> */
.L_x_1249:
[----:B------:R-:W-:Y:S05]  /*9310*/  BSYNC B2 ;  /* 0x0000000000027941 */ /* 0x000fea0003800000 */
.L_x_1248:
[----:B------:R-:W-:Y:S02]  /*9320*/  IADD3 R34, R34, 0x2, RZ ;  /* 0x0000000222227810 */ /* 0x000fe40007ffe0ff */
.L_x_1247:
[----:B------:R-:W-:Y:S05]  /*9330*/  BSYNC B1 ;  /* 0x0000000000017941 */ /* 0x000fea0003800000 */
.L_x_1246:
[----:B------:R-:W-:-:S13]  /*9340*/  LOP3.LUT P3, RZ, R28, 0xfffffffe, RZ, 0xc0, !PT ;  /* 0xfffffffe1cff7812 */ /* 0x000fda000786c0ff */
[----:B------:R-:W-:Y:S05]  /*9350*/  @!P3 BRA `(.L_x_1237) ;  /* 0x000009500000b947 */ /* 0x000fea0003800000 */
[----:B------:R-:W-:Y:S01]  /*9360*/  LEA R7, R34, UR4, 0x1 ;  /* 0x0000000422077c11 */ /* 0x000fe2000f8e08ff */
[----:B------:R-:W-:Y:S02]  /*9370*/  IMAD.MOV.U32 R13, RZ, RZ, 0xc0 ;  /* 0x000000c0ff0d7424 */ /* 0x000fe400078e00ff */
[----:B------:R-:W-:Y:S02]  /*9380*/  IMAD.MOV.U32 R29, RZ, RZ, RZ ;  /* 0x000000ffff1d7224 */ /* 0x000fe400078e00ff */
[----:B------:R-:W-:Y:S02]  /*9390*/  IMAD R52, R4, -0x2, R7 ;  /* 0xfffffffe04347824 */ /* 0x000fe400078e0207 */
[----:B------:R-:W-:-:S05]  /*93a0*/  IMAD R28, R34, R13, 0x180 ;  /* 0x00000180221c7424 */ /* 0x000fca00078e020d */
.L_x_1257:
        /* <DEDUP_REMOVED lines=16> */
[----:B------:R1:W2:Y:S02]  /*94b0*/  F2I.FTZ.U32.TRUNC.NTZ R13, R30 ;  /* 0x0000001e000d7305 */ /* 0x0002a4000021f000 */
[----:B-1----:R-:W1:Y:S01]  /*94c0*/  LDS.U16 R30, [R53+0x410] ;  /* 0x00041000351e7984 */ /* 0x002e620000000400 */
        /* <DEDUP_REMOVED lines=37> */
.L_x_1253:
[--C-:B-----5:R-:W-:Y:S02]  /*9720*/  HADD2.F32 R31, -RZ, R12.reuse.H0_H0 ;  /* 0x2000000cff1f7230 */ /* 0x120fe40000004100 */
[----:B------:R-:W-:Y:S02]  /*9730*/  HADD2.F32 R41, -RZ, R12.H1_H1 ;  /* 0x3000000cff297230 */ /* 0x000fe40000004100 */
[--C-:B------:R-:W-:Y:S01]  /*9740*/  HADD2.F32 R43, -RZ, R14.reuse.H0_H0 ;  /* 0x2000000eff2b7230 */ /* 0x100fe20000004100 */
[C---:B------:R-:W-:Y:S01]  /*9750*/  FFMA.FTZ R33, R30.reuse, R31, R33 ;  /* 0x0000001f1e217223 */ /* 0x040fe20000010021 */
[----:B------:R-:W-:Y:S01]  /*9760*/  HADD2.F32 R45, -RZ, R14.H1_H1 ;  /* 0x3000000eff2d7230 */ /* 0x000fe20000004100 */
[C---:B------:R-:W-:Y:S01]  /*9770*/  FFMA.FTZ R36, R30.reuse, R41, R36 ;  /* 0x000000291e247223 */ /* 0x040fe20000010024 */
[----:B-1----:R-:W-:Y:S01]  /*9780*/  HADD2.F32 R12, -RZ, R13.H0_H0 ;  /* 0x2000000dff0c7230 */ /* 0x002fe20000004100 */
        /* <DEDUP_REMOVED lines=9> */
.L_x_1252:
[----:B------:R-:W-:Y:S05]  /*9820*/  BSYNC B1 ;  /* 0x0000000000017941 */ /* 0x000fea0003800000 */
.L_x_1251:
        /* <DEDUP_REMOVED lines=50> */
.L_x_1256:
        /* <DEDUP_REMOVED lines=16> */
.L_x_1255:
[----:B------:R-:W-:Y:S05]  /*9c50*/  BSYNC B1 ;  /* 0x0000000000017941 */ /* 0x000fea0003800000 */
.L_x_1254:
[----:B------:R-:W-:Y:S02]  /*9c60*/  IADD3 R34, R34, 0x4, RZ ;  /* 0x0000000422227810 */ /* 0x000fe40007ffe0ff */
[----:B------:R-:W-:Y:S02]  /*9c70*/  IADD3 R29, R29, 0x8, RZ ;  /* 0x000000081d1d7810 */ /* 0x000fe40007ffe0ff */
[----:B------:R-:W-:Y:S02]  /*9c80*/  ISETP.GE.AND P3, PT, R34, R17, PT ;  /* 0x000000112200720c */ /* 0x000fe40003f66270 */
[----:B------:R-:W-:-:S11]  /*9c90*/  IADD3 R28, R28, 0x300, RZ ;  /* 0x000003001c1c7810 */ /* 0x000fd60007ffe0ff */
[----:B------:R-:W-:Y:S05]  /*9ca0*/  @!P3 BRA `(.L_x_1257) ;  /* 0xfffff7000000b947 */ /* 0x000fea000383ffff */
.L_x_1237:
[----:B------:R-:W-:Y:S05]  /*9cb0*/  BSYNC B0 ;  /* 0x0000000000007941 */ /* 0x000fea0003800000 */
.L_x_1236:
        /* <DEDUP_REMOVED lines=36> */
.L_x_1261:
[----:B------:R-:W-:Y:S05]  /*9f00*/  BSYNC B1 ;  /* 0x0000000000017941 */ /* 0x000fea0003800000 */
.L_x_1260:
[----:B0----5:R-:W-:Y:S02]  /*9f10*/  HADD2.F32 R4, -RZ, R13.H0_H0 ;  /* 0x2000000dff047230 */ /* 0x021fe40000004100 */
[----:B------:R-:W-:Y:S02]  /*9f20*/  HADD2.F32 R8, -RZ, R15.H0_H0 ;  /* 0x2000000fff087230 */ /* 0x000fe40000004100 */
        /* <DEDUP_REMOVED lines=14> */
.L_x_1259:
[----:B------:R-:W-:Y:S05]  /*a010*/  BSYNC B0 ;  /* 0x0000000000007941 */ /* 0x000fea0003800000 */
.L_x_1258:
        /* <DEDUP_REMOVED lines=13> */
.L_x_1263:
        /* <DEDUP_REMOVED lines=9> */
[----:B------:R-:W-:Y:S01]  /*a180*/  HADD2.F32 R11, -RZ, R6.H1_H1 ;  /* 0x30000006ff0b7230 */ /* 0x000fe20000004100 */
        /* <DEDUP_REMOVED lines=8> */
[----:B------:R-:W-:-:S02]  /*a210*/  FADD.FTZ R39, R39, R6 ;  /* 0x0000000627277221 */ /* 0x000fc40000010000 */
[----:B------:R-:W-:Y:S02]  /*a220*/  FADD.FTZ R38, R38, R5 ;  /* 0x0000000526267221 */ /* 0x000fe40000010000 */
[----:B------:R-:W-:Y:S02]  /*a230*/  FADD.FTZ R42, R42, R7 ;  /* 0x000000072a2a7221 */ /* 0x000fe40000010000 */
.L_x_1265:
[----:B------:R-:W-:Y:S05]  /*a240*/  BSYNC B0 ;  /* 0x0000000000007941 */ /* 0x000fea0003800000 */
.L_x_1264:
[----:B------:R-:W-:Y:S06]  /*a250*/  BAR.SYNC.DEFER_BLOCKING 0x0 ;  /* 0x0000000000007b1d */ /* 0x000fec0000010000 */
.L_x_1262:
        /* <DEDUP_REMOVED lines=17> */
.L_x_1266:
        /* <DEDUP_REMOVED lines=58> */
.L_x_1064:
[----:B------:R-:W-:Y:S01]  /*a710*/  IMAD.MOV.U32 R84, RZ, RZ, R21 ;  /* 0x000000ffff547224 */ /* 0x000fe200078e0015 */
[----:B------:R-:W-:Y:S01]  /*a720*/  MOV R82, 0xa770 ;  /* 0x0000a77000527802 */ /* 0x000fe20000000f00 */
[----:B------:R-:W-:Y:S02]  /*a730*/  IMAD.MOV.U32 R85, RZ, RZ, 0x10 ;  /* 0x00000010ff557424 */ /* 0x000fe400078e00ff */
[----:B------:R-:W-:Y:S02]  /*a740*/  IMAD.MOV.U32 R94, RZ, RZ, 0x1f ;  /* 0x0000001fff5e7424 */ /* 0x000fe400078e00ff */
[----:B------:R-:W-:Y:S02]  /*a750*/  IMAD.MOV.U32 R99, RZ, RZ, -0x1 ;  /* 0xffffffffff637424 */ /* 0x000fe400078e00ff */
[----:B0-----:R-:W-:Y:S05]  /*a760*/  CALL.REL.NOINC `($__internal_5_$__cuda_sm70_shflsync_bfly_p) ;  /* 0x0000046000007944 */ /* 0x001fea0003c00000 */
[----:B-1----:R-:W-:Y:S01]  /*a770*/  IMAD.MOV.U32 R0, RZ, RZ, R84 ;  /* 0x000000ffff007224 */ /* 0x002fe200078e0054 */
[----:B0-----:R-:W-:Y:S05]  /*a780*/  BRA `(.L_x_1267) ;  /* 0xffff842000007947 */ /* 0x001fea000383ffff */
.L_x_1065:
[----:B------:R-:W-:Y:S01]  /*a790*/  IMAD.MOV.U32 R84, RZ, RZ, R21 ;  /* 0x000000ffff547224 */ /* 0x000fe200078e0015 */
[----:B------:R-:W-:Y:S01]  /*a7a0*/  MOV R82, 0xa7f0 ;  /* 0x0000a7f000527802 */ /* 0x000fe20000000f00 */
[----:B------:R-:W-:-:S02]  /*a7b0*/  IMAD.MOV.U32 R85, RZ, RZ, 0x8 ;  /* 0x00000008ff557424 */ /* 0x000fc400078e00ff */
[----:B------:R-:W-:Y:S02]  /*a7c0*/  IMAD.MOV.U32 R94, RZ, RZ, 0x1f ;  /* 0x0000001fff5e7424 */ /* 0x000fe400078e00ff */
[----:B------:R-:W-:Y:S02]  /*a7d0*/  IMAD.MOV.U32 R99, RZ, RZ, -0x1 ;  /* 0xffffffffff637424 */ /* 0x000fe400078e00ff */
[----:B0-----:R-:W-:Y:S05]  /*a7e0*/  CALL.REL.NOINC `($__internal_5_$__cuda_sm70_shflsync_bfly_p) ;  /* 0x000003e000007944 */ /* 0x001fea0003c00000 */
[----:B-1----:R-:W-:Y:S01]  /*a7f0*/  FADD.FTZ R21, R21, R84 ;  /* 0x0000005415157221 */ /* 0x002fe20000010000 */
[----:B------:R-:W-:Y:S01]  /*a800*/  MOV R82, 0xa860 ;  /* 0x0000a86000527802 */ /* 0x000fe20000000f00 */
[----:B0-----:R-:W-:Y:S02]  /*a810*/  IMAD.MOV.U32 R85, RZ, RZ, 0x4 ;  /* 0x00000004ff557424 */ /* 0x001fe400078e00ff */
[----:B------:R-:W-:Y:S02]  /*a820*/  IMAD.MOV.U32 R94, RZ, RZ, 0x1f ;  /* 0x0000001fff5e7424 */ /* 0x000fe400078e00ff */
[----:B------:R-:W-:Y:S02]  /*a830*/  IMAD.MOV.U32 R99, RZ, RZ, -0x1 ;  /* 0xffffffffff637424 */ /* 0x000fe400078e00ff */
[----:B------:R-:W-:-:S02]  /*a840*/  IMAD.MOV.U32 R84, RZ, RZ, R21 ;  /* 0x000000ffff547224 */ /* 0x000fc400078e0015 */
[----:B------:R-:W-:Y:S05]  /*a850*/  CALL.REL.NOINC `($__internal_5_$__cuda_sm70_shflsync_bfly_p) ;  /* 0x0000037000007944 */ /* 0x000fea0003c00000 */
[----:B-1----:R-:W-:Y:S01]  /*a860*/  FADD.FTZ R21, R21, R84 ;  /* 0x0000005415157221 */ /* 0x002fe20000010000 */
[----:B------:R-:W-:Y:S01]  /*a870*/  MOV R82, 0xa8d0 ;  /* 0x0000a8d000527802 */ /* 0x000fe20000000f00 */
[----:B0-----:R-:W-:-:S02]  /*a880*/  IMAD.MOV.U32 R85, RZ, RZ, 0x2 ;  /* 0x00000002ff557424 */ /* 0x001fc400078e00ff */
[----:B------:R-:W-:Y:S02]  /*a890*/  IMAD.MOV.U32 R94, RZ, RZ, 0x1f ;  /* 0x0000001fff5e7424 */ /* 0x000fe400078e00ff */
[----:B------:R-:W-:Y:S02]  /*a8a0*/  IMAD.MOV.U32 R99, RZ, RZ, -0x1 ;  /* 0xffffffffff637424 */ /* 0x000fe400078e00ff */
[----:B------:R-:W-:Y:S02]  /*a8b0*/  IMAD.MOV.U32 R84, RZ, RZ, R21 ;  /* 0x000000ffff547224 */ /* 0x000fe400078e0015 */
[----:B------:R-:W-:Y:S05]  /*a8c0*/  CALL.REL.NOINC `($__internal_5_$__cuda_sm70_shflsync_bfly_p) ;  /* 0x0000030000007944 */ /* 0x000fea0003c00000 */
[----:B-1----:R-:W-:Y:S01]  /*a8d0*/  FADD.FTZ R4, R21, R84 ;  /* 0x0000005415047221 */ /* 0x002fe20000010000 */
[----:B------:R-:W-:Y:S01]  /*a8e0*/  MOV R82, 0xa940 ;  /* 0x0000a94000527802 */ /* 0x000fe20000000f00 */
[----:B0-----:R-:W-:Y:S02]  /*a8f0*/  IMAD.MOV.U32 R85, RZ, RZ, 0x1 ;  /* 0x00000001ff557424 */ /* 0x001fe400078e00ff */
[----:B------:R-:W-:Y:S02]  /*a900*/  IMAD.MOV.U32 R94, RZ, RZ, 0x1f ;  /* 0x0000001fff5e7424 */ /* 0x000fe400078e00ff */
[----:B------:R-:W-:-:S02]  /*a910*/  IMAD.MOV.U32 R99, RZ, RZ, -0x1 ;  /* 0xffffffffff637424 */ /* 0x000fc400078e00ff */
[----:B------:R-:W-:Y:S02]  /*a920*/  IMAD.MOV.U32 R84, RZ, RZ, R4 ;  /* 0x000000ffff547224 */ /* 0x000fe400078e0004 */
[----:B------:R-:W-:Y:S05]  /*a930*/  CALL.REL.NOINC `($__internal_5_$__cuda_sm70_shflsync_bfly_p) ;  /* 0x0000029000007944 */ /* 0x000fea0003c00000 */
[----:B-1----:R-:W-:Y:S01]  /*a940*/  IMAD.MOV.U32 R5, RZ, RZ, R84 ;  /* 0x000000ffff057224 */ /* 0x002fe200078e0054 */
[----:B0-----:R-:W-:Y:S05]  /*a950*/  BRA `(.L_x_1268) ;  /* 0xffff82e000007947 */ /* 0x001fea000383ffff */
.L_x_1199:
[----:B------:R-:W-:Y:S01]  /*a960*/  IMAD.MOV.U32 R84, RZ, RZ, R129 ;  /* 0x000000ffff547224 */ /* 0x000fe200078e0081 */
[----:B------:R-:W-:Y:S01]  /*a970*/  MOV R82, 0xa9c0 ;  /* 0x0000a9c000527802 */ /* 0x000fe20000000f00 */
[----:B------:R-:W-:Y:S02]  /*a980*/  IMAD.MOV.U32 R85, RZ, RZ, 0x2 ;  /* 0x00000002ff557424 */ /* 0x000fe400078e00ff */
[----:B------:R-:W-:Y:S02]  /*a990*/  IMAD.MOV.U32 R94, RZ, RZ, 0x1f ;  /* 0x0000001fff5e7424 */ /* 0x000fe400078e00ff */
[----:B------:R-:W-:Y:S02]  /*a9a0*/  IMAD.MOV.U32 R99, RZ, RZ, -0x1 ;  /* 0xffffffffff637424 */ /* 0x000fe400078e00ff */
[----:B------:R-:W-:Y:S05]  /*a9b0*/  CALL.REL.NOINC `($__internal_5_$__cuda_sm70_shflsync_bfly_p) ;  /* 0x0000021000007944 */ /* 0x000fea0003c00000 */
[----:B-1----:R-:W-:Y:S01]  /*a9c0*/  IMAD.MOV.U32 R82, RZ, RZ, R84 ;  /* 0x000000ffff527224 */ /* 0x002fe200078e0054 */
[----:B0-----:R-:W-:Y:S05]  /*a9d0*/  BRA `(.L_x_1269) ;  /* 0xffffc67000007947 */ /* 0x001fea000383ffff */
.L_x_1200:
[----:B------:R-:W-:Y:S01]  /*a9e0*/  IMAD.MOV.U32 R84, RZ, RZ, R129 ;  /* 0x000000ffff547224 */ /* 0x000fe200078e0081 */
[----:B------:R-:W-:Y:S01]  /*a9f0*/  MOV R82, 0xaa40 ;  /* 0x0000aa4000527802 */ /* 0x000fe20000000f00 */
[----:B------:R-:W-:-:S02]  /*aa00*/  IMAD.MOV.U32 R85, RZ, RZ, 0x1 ;  /* 0x00000001ff557424 */ /* 0x000fc400078e00ff */
[----:B------:R-:W-:Y:S02]  /*aa10*/  IMAD.MOV.U32 R94, RZ, RZ, 0x1f ;  /* 0x0000001fff5e7424 */ /* 0x000fe400078e00ff */
[----:B------:R-:W-:Y:S02]  /*aa20*/  IMAD.MOV.U32 R99, RZ, RZ, -0x1 ;  /* 0xffffffffff637424 */ /* 0x000fe400078e00ff */
[----:B------:R-:W-:Y:S05]  /*aa30*/  CALL.REL.NOINC `($__internal_5_$__cuda_sm70_shflsync_bfly_p) ;  /* 0x0000019000007944 */ /* 0x000fea0003c00000 */
[----:B-1----:R-:W-:Y:S01]  /*aa40*/  IMAD.MOV.U32 R82, RZ, RZ, R84 ;  /* 0x000000ffff527224 */ /* 0x002fe200078e0054 */
[----:B0-----:R-:W-:Y:S05]  /*aa50*/  BRA `(.L_x_1270) ;  /* 0xffffc62000007947 */ /* 0x001fea000383ffff */
.L_x_1204:
        /* <DEDUP_REMOVED lines=8> */
.L_x_1205:
[----:B------:R-:W-:Y:S01]  /*aae0*/  IMAD.MOV.U32 R84, RZ, RZ, R5 ;  /* 0x000000ffff547224 */ /* 0x000fe200078e0005 */
[----:B------:R-:W-:Y:S01]  /*aaf0*/  MOV R82, 0xab40 ;  /* 0x0000ab4000527802 */ /* 0x000fe20000000f00 */
[----:B------:R-:W-:-:S02]  /*ab00*/  IMAD.MOV.U32 R85, RZ, RZ, 0x8 ;  /* 0x00000008ff557424 */ /* 0x000fc400078e00ff */
[----:B------:R-:W-:Y:S02]  /*ab10*/  IMAD.MOV.U32 R94, RZ, RZ, 0x1f ;  /* 0x0000001fff5e7424 */ /* 0x000fe400078e00ff */
[----:B------:R-:W-:Y:S02]  /*ab20*/  IMAD.MOV.U32 R99, RZ, RZ, -0x1 ;  /* 0xffffffffff637424 */ /* 0x000fe400078e00ff */
[----:B0-----:R-:W-:Y:S05]  /*ab30*/  CALL.REL.NOINC `($__internal_5_$__cuda_sm70_shflsync_bfly_p) ;  /* 0x0000009000007944 */ /* 0x001fea0003c00000 */
[----:B-1----:R-:W-:Y:S01]  /*ab40*/  FMNMX.FTZ R3, R5, R84, !PT ;  /* 0x0000005405037209 */ /* 0x002fe20007810000 */
[----:B0-----:R-:W-:Y:S01]  /*ab50*/  IMAD.MOV.U32 R85, RZ, RZ, 0x4 ;  /* 0x00000004ff557424 */ /* 0x001fe200078e00ff */
[----:B------:R-:W-:Y:S01]  /*ab60*/  MOV R82, 0xabb0 ;  /* 0x0000abb000527802 */ /* 0x000fe20000000f00 */
[----:B------:R-:W-:Y:S02]  /*ab70*/  IMAD.MOV.U32 R94, RZ, RZ, 0x1f ;  /* 0x0000001fff5e7424 */ /* 0x000fe400078e00ff */
[----:B------:R-:W-:Y:S02]  /*ab80*/  IMAD.MOV.U32 R99, RZ, RZ, -0x1 ;  /* 0xffffffffff637424 */ /* 0x000fe400078e00ff */
[----:B------:R-:W-:Y:S02]  /*ab90*/  IMAD.MOV.U32 R84, RZ, RZ, R3 ;  /* 0x000000ffff547224 */ /* 0x000fe400078e0003 */
[----:B------:R-:W-:Y:S05]  /*aba0*/  CALL.REL.NOINC `($__internal_5_$__cuda_sm70_shflsync_bfly_p) ;  /* 0x0000002000007944 */ /* 0x000fea0003c00000 */
[----:B-1----:R-:W-:Y:S01]  /*abb0*/  IMAD.MOV.U32 R6, RZ, RZ, R84 ;  /* 0x000000ffff067224 */ /* 0x002fe200078e0054 */
[----:B0-----:R-:W-:Y:S05]  /*abc0*/  BRA `(.L_x_1272) ;  /* 0xffffc77000007947 */ /* 0x001fea000383ffff */
        .weak           $__internal_5_$__cuda_sm70_shflsync_bfly_p
        .type           $__internal_5_$__cuda_sm70_shflsync_bfly_p,@function
        .size           $__internal_5_$__cuda_sm70_shflsync_bfly_p,(.L_x_4311 - $__internal_5_$__cuda_sm70_shflsync_bfly_p)
$__internal_5_$__cuda_sm70_shflsync_bfly_p:
[----:B------:R-:W-:Y:S01]  /*abd0*/  IMAD.MOV.U32 R83, RZ, RZ, 0x0 ;  /* 0x00000000ff537424 */ /* 0x000fe200078e00ff */
[----:B------:R-:W-:Y:S04]  /*abe0*/  WARPSYNC R99 ;  /* 0x0000006300007348 */ /* 0x000fe80003800000 */
[----:B------:R0:W1:Y:S01]  /*abf0*/  SHFL.BFLY PT, R84, R84, R85, R94 ;  /* 0x0c00005554547389 */ /* 0x00006200000e005e */
[----:B------:R-:W-:Y:S05]  /*ac00*/  RET.REL.NODEC R82 `(_ZN4mmha33masked_multihead_attention_kernelItLi192ELi256ELi4ELi32ELi64ELb1ELb0EEEv26Multihead_attention_paramsIT_XT5_EE) ;  /* 0xffff53f052007950 */ /* 0x000fea0003c3ffff */
.L_x_1273:
        /* <DEDUP_REMOVED lines=15> */
.L_x_4311:


//--------------------- .text._ZN4mmha33masked_multihead_attention_kernelIfLi192ELi256ELi1ELi64ELi256ELb1ELb1EEEv26Multihead_attention_paramsIT_XT5_EE --------------------------
	.section	.text._ZN4mmha33masked_multihead_attention_kernelIfLi192ELi256ELi1ELi64ELi256ELb1ELb1EEEv26Multihead_attention_paramsIT_XT5_EE,"ax",@progbits
	.sectioninfo	@"SHI_REGISTERS=255"
	.align	128
        .global         _ZN4mmha33masked_multihead_attention_kernelIfLi192ELi256ELi1ELi64ELi256ELb1ELb1EEEv26Multihead_attention_paramsIT_XT5_EE
        .type           _ZN4mmha33masked_multihead_attention_kernelIfLi192ELi256ELi1ELi64ELi256ELb1ELb1EEEv26Multihead_attention_paramsIT_XT5_EE,@function
        .size           _ZN4mmha33masked_multihead_attention_kernelIfLi192ELi256ELi1ELi64ELi256ELb1ELb1EEEv26Multihead_attention_paramsIT_XT5_EE,(.L_x_4332 - _ZN4mmha33masked_multihead_attention_kernelIfLi192ELi256ELi1ELi64ELi256ELb1ELb1EEEv26Multihead_attention_paramsIT_XT5_EE)
        .other          _ZN4mmha33masked_multihead_attention_kernelIfLi192ELi256ELi1ELi64ELi256ELb1ELb1EEEv26Multihead_attention_paramsIT_XT5_EE,@"STO_CUDA_ENTRY STV_DEFAULT"
_ZN4mmha33masked_multihead_attention_kernelIfLi192ELi256ELi1ELi64ELi256ELb1ELb1EEEv26Multihead_attention_paramsIT_XT5_EE:
.text._ZN4mmha33masked_multihead_attention_kernelIfLi192ELi256ELi1ELi64ELi256ELb1ELb1EEEv26Multihead_attention_paramsIT_XT5_EE:
[----:B------:R-:W-:Y:S02]  /*0000*/  MOV R1, c[0x0][0x28] ;  /* 0x00000a0000017a02 */ /* 0x000fe40000000f00 */
        /* <DEDUP_REMOVED lines=11> */
.L_x_1274:
[----:B------:R-:W-:Y:S01]  /*00c0*/  IABS R5, c[0x0][0x1d0] ;  /* 0x0000740000057a13 */ /* 0x000fe20000000000 */
[----:B------:R-:W-:Y:S01]  /*00d0*/  IMAD.MOV.U32 R14, RZ, RZ, 0x4 ;  /* 0x00000004ff0e7424 */ /* 0x000fe200078e00ff */
[----:B0-----:R-:W-:Y:S02]  /*00e0*/  IABS R6, R17 ;  /* 0x0000001100067213 */ /* 0x001fe40000000000 */
[----:B------:R-:W0:Y:S08]  /*00f0*/  I2F.RP R0, R5 ;  /* 0x0000000500007306 */ /* 0x000e300000209400 */
[----:B0-----:R-:W0:Y:S02]  /*0100*/  MUFU.RCP R0, R0 ;  /* 0x0000000000007308 */ /* 0x001e240000001000 */
[----:B0-----:R-:W-:-:S06]  /*0110*/  IADD3 R2, R0, 0xffffffe, RZ ;  /* 0x0ffffffe00027810 */ /* 0x001fcc0007ffe0ff */
[----:B------:R0:W1:Y:S02]  /*0120*/  F2I.FTZ.U32.TRUNC.NTZ R3, R2 ;  /* 0x0000000200037305 */ /* 0x000064000021f000 */
[----:B0-----:R-:W-:Y:S01]  /*0130*/  HFMA2.MMA R2, -RZ, RZ, 0, 0 ;  /* 0x00000000ff027435 */ /* 0x001fe200000001ff */
[----:B-1----:R-:W-:-:S05]  /*0140*/  IADD3 R4, RZ, -R3, RZ ;  /* 0x80000003ff047210 */ /* 0x002fca0007ffe0ff */
[----:B------:R-:W-:-:S04]  /*0150*/  IMAD R7, R4, R5, RZ ;  /* 0x0000000504077224 */ /* 0x000fc800078e02ff */
[----:B------:R-:W-:-:S06]  /*0160*/  IMAD.HI.U32 R3, R3, R7, R2 ;  /* 0x0000000703037227 */ /* 0x000fcc00078e0002 */
[----:B------:R-:W-:Y:S01]  /*0170*/  IMAD.HI.U32 R4, R3, R6, RZ ;  /* 0x0000000603047227 */ /* 0x000fe200078e00ff */
[----:B------:R-:W-:-:S03]  /*0180*/  ISETP.NE.U32.AND P0, PT, RZ, c[0x0][0x240], PT ;  /* 0x00009000ff007a0c */ /* 0x000fc60003f05070 */
[----:B------:R-:W-:Y:S01]  /*0190*/  IMAD.WIDE R2, R17, R14, c[0x0][0x278] ;  /* 0x00009e0011027625 */ /* 0x000fe200078e020e */
[----:B------:R-:W-:-:S05]  /*01a0*/  IADD3 R0, -R4, RZ, RZ ;  /* 0x000000ff04007210 */ /* 0x000fca0007ffe1ff */
[C---:B------:R-:W-:Y:S01]  /*01b0*/  IMAD R0, R5.reuse, R0, R6 ;  /* 0x0000000005007224 */ /* 0x040fe200078e0206 */
[----:B------:R-:W-:Y:S01]  /*01c0*/  ISETP.NE.AND.EX P0, PT, RZ, c[0x0][0x244], PT, P0 ;  /* 0x00009100ff007a0c */ /* 0x000fe20003f05300 */
[----:B------:R0:W2:Y:S03]  /*01d0*/  LDG.E R3, [R2.64] ;  /* 0x0000002402037981 */ /* 0x0000a6000c1e1900 */
[----:B------:R-:W-:-:S13]  /*01e0*/  ISETP.GT.U32.AND P2, PT, R5, R0, PT ;  /* 0x000000000500720c */ /* 0x000fda0003f44070 */
[----:B------:R-:W-:-:S04]  /*01f0*/  @!P2 IADD3 R0, R0, -R5, RZ ;  /* 0x800000050000a210 */ /* 0x000fc80007ffe0ff */
[----:B------:R-:W-:Y:S02]  /*0200*/  ISETP.GE.U32.AND P1, PT, R0, R5, PT ;  /* 0x000000050000720c */ /* 0x000fe40003f26070 */
[----:B------:R-:W-:Y:S02]  /*0210*/  LOP3.LUT R0, R17, c[0x0][0x1d0], RZ, 0x3c, !PT ;  /* 0x0000740011007a12 */ /* 0x000fe400078e3cff */
[----:B------:R-:W-:Y:S02]  /*0220*/  @!P2 IADD3 R4, R4, 0x1, RZ ;  /* 0x000000010404a810 */ /* 0x000fe40007ffe0ff */
[----:B------:R-:W-:Y:S02]  /*0230*/  ISETP.GE.AND P3, PT, R0, RZ, PT ;  /* 0x000000ff0000720c */ /* 0x000fe40003f66270 */
[----:B------:R-:W-:Y:S02]  /*0240*/  ISETP.NE.AND P2, PT, RZ, c[0x0][0x1d0], PT ;  /* 0x00007400ff007a0c */ /* 0x000fe40003f45270 */
[----:B------:R-:W-:-:S03]  /*0250*/  ISETP.EQ.AND P4, PT, RZ, c[0x0][0x1ec], P0 ;  /* 0x00007b00ff007a0c */ /* 0x000fc60000782270 */
[----:B------:R-:W-:-:S04]  /*0260*/  @P1 IADD3 R4, R4, 0x1, RZ ;  /* 0x0000000104041810 */ /* 0x000fc80007ffe0ff */
[----:B------:R-:W-:Y:S01]  /*0270*/  MOV R16, R4 ;  /* 0x0000000400107202 */ /* 0x000fe20000000f00 */
[----:B0-----:R-:W-:-:S03]  /*0280*/  HFMA2.MMA R2, -RZ, RZ, 0, 0 ;  /* 0x00000000ff027435 */ /* 0x001fc600000001ff */
[----:B------:R-:W-:Y:S02]  /*0290*/  @!P3 IADD3 R16, -R16, RZ, RZ ;  /* 0x000000ff1010b210 */ /* 0x000fe40007ffe1ff */
[----:B------:R-:W-:-:S05]  /*02a0*/  @!P2 LOP3.LUT R16, RZ, c[0x0][0x1d0], RZ, 0x33, !PT ;  /* 0x00007400ff10aa12 */ /* 0x000fca00078e33ff */
[----:B------:R-:W-:-:S05]  /*02b0*/  @P4 IMAD.WIDE R4, R16, R14, c[0x0][0x240] ;  /* 0x0000900010044625 */ /* 0x000fca00078e020e */
[----:B------:R-:W3:Y:S01]  /*02c0*/  @P4 LDG.E R2, [R4.64] ;  /* 0x0000002404024981 */ /* 0x000ee2000c1e1900 */
[----:B------:R-:W-:-:S03]  /*02d0*/  ISETP.NE.U32.AND P1, PT, RZ, c[0x0][0x1f8], PT ;  /* 0x00007e00ff007a0c */ /* 0x000fc60003f25070 */
[----:B------:R-:W0:Y:S01]  /*02e0*/  S2R R52, SR_TID.X ;  /* 0x0000000000347919 */ /* 0x000e220000002100 */
[----:B------:R-:W-:-:S03]  /*02f0*/  ISETP.NE.AND.EX P1, PT, RZ, c[0x0][0x1fc], PT, P1 ;  /* 0x00007f00ff007a0c */ /* 0x000fc60003f25310 */
[----:B------:R-:W1:Y:S01]  /*0300*/  S2R R40, SR_CTAID.X ;  /* 0x0000000000287919 */ /* 0x000e620000002500 */
[----:B------:R-:W-:Y:S01]  /*0310*/  SHF.R.S32.HI R6, RZ, 0x1f, R17 ;  /* 0x0000001fff067819 */ /* 0x000fe20000011411 */
[----:B------:R-:W-:-:S08]  /*0320*/  IMAD.MOV.U32 R41, RZ, RZ, RZ ;  /* 0x000000ffff297224 */ /* 0x000fd000078e00ff */
[----:B------:R-:W-:-:S04]  /*0330*/  @P1 LEA R10, P3, R17, c[0x0][0x1f8], 0x2 ;  /* 0x00007e00110a1a11 */ /* 0x000fc800078610ff */
[----:B------:R-:W-:-:S05]  /*0340*/  @P1 LEA.HI.X R11, R17, c[0x0][0x1fc], R6, 0x2, P3 ;  /* 0x00007f00110b1a11 */ /* 0x000fca00018f1406 */
[----:B------:R-:W4:Y:S01]  /*0350*/  @P1 LDG.E R41, [R10.64] ;  /* 0x000000240a291981 */ /* 0x000f22000c1e1900 */
[C---:B0-----:R-:W-:Y:S02]  /*0360*/  ISETP.LT.AND P2, PT, R52.reuse, 0x40, P4 ;  /* 0x000000403400780c */ /* 0x041fe40002741270 */
[----:B------:R-:W-:Y:S01]  /*0370*/  SHF.L.U32 R42, R52, 0x2, RZ ;  /* 0x00000002342a7819 */ /* 0x000fe200000006ff */
[----:B-1----:R-:W-:-:S04]  /*0380*/  IMAD R8, R17, c[0x0][0x1d8], R40 ;  /* 0x0000760011087a24 */ /* 0x002fc800078e0228 */
[----:B------:R-:W-:Y:S01]  /*0390*/  IMAD R252, R8, 0xc0, RZ ;  /* 0x000000c008fc7824 */ /* 0x000fe200078e02ff */
[----:B------:R-:W-:Y:S02]  /*03a0*/  IABS R15, c[0x0][0x1d4] ;  /* 0x00007500000f7a13 */ /* 0x000fe40000000000 */
[----:B------:R-:W-:Y:S02]  /*03b0*/  ISETP.GT.AND P5, PT, R52, 0x2f, PT ;  /* 0x0000002f3400780c */ /* 0x000fe40003fa4270 */
[----:B------:R-:W0:Y:S01]  /*03c0*/  R2UR UR7, R15 ;  /* 0x000000000f0773c2 */ /* 0x000e2200000e0000 */
[----:B------:R-:W-:Y:S01]  /*03d0*/  IADD3 R18, R252, R42, RZ ;  /* 0x0000002afc127210 */ /* 0x000fe20007ffe0ff */
[----:B------:R-:W-:Y:S01]  /*03e0*/  CS2R R24, SRZ ;  /* 0x0000000000187805 */ /* 0x000fe2000001ff00 */
[----:B------:R-:W-:Y:S01]  /*03f0*/  CS2R R26, SRZ ;  /* 0x00000000001a7805 */ /* 0x000fe2000001ff00 */
[----:B------:R-:W-:Y:S01]  /*0400*/  UMOV UR4, URZ ;  /* 0x0000003f00047c82 */ /* 0x000fe20008000000 */
[----:B---3--:R-:W-:-:S04]  /*0410*/  @P2 IMAD R4, R2, c[0x0][0x1d8], R40 ;  /* 0x0000760002042a24 */ /* 0x008fc800078e0228 */
[----:B------:R-:W-:-:S04]  /*0420*/  @P2 IMAD R8, R4, 0xc0, R42 ;  /* 0x000000c004082824 */ /* 0x000fc800078e022a */
[----:B------:R-:W-:-:S05]  /*0430*/  @P2 IMAD.WIDE R8, R8, R14, c[0x0][0x230] ;  /* 0x00008c0008082625 */ /* 0x000fca00078e020e */
[----:B------:R1:W5:Y:S01]  /*0440*/  @P2 LDG.E.128 R36, [R8.64] ;  /* 0x0000002408242981 */ /* 0x000362000c1e1d00 */
[----:B--2---:R-:W2:Y:S02]  /*0450*/  R2UR UR40, R3 ;  /* 0x00000000032873c2 */ /* 0x004ea400000e0000 */
[----:B--2---:R-:W-:-:S06]  /*0460*/  UIADD3 UR39, UR40, -0x1, URZ ;  /* 0xffffffff28277890 */ /* 0x004fcc000fffe03f */
[----:B------:R-:W-:-:S04]  /*0470*/  MOV R3, UR39 ;  /* 0x0000002700037c02 */ /* 0x000fc80008000f00 */
[----:B------:R-:W-:-:S05]  /*0480*/  @!P5 SHF.L.U32 R3, R3, 0x2, RZ ;  /* 0x000000020303d819 */ /* 0x000fca00000006ff */
[----:B------:R-:W-:-:S04]  /*0490*/  @!P5 IMAD R3, R18, c[0x0][0x1d4], R3 ;  /* 0x000075001203da24 */ /* 0x000fc800078e0203 */
[----:B------:R-:W-:Y:S02]  /*04a0*/  @!P5 IMAD.WIDE R4, R3, R14, c[0x0][0x198] ;  /* 0x000066000304d625 */ /* 0x000fe400078e020e */
[----:B0-----:R-:W0:Y:S03]  /*04b0*/  I2F.RP R3, UR7 ;  /* 0x0000000700037d06 */ /* 0x001e260008209400 */
[----:B------:R2:W5:Y:S05]  /*04c0*/  @!P5 LDG.E.128 R24, [R4.64] ;  /* 0x000000240418d981 */ /* 0x00056a000c1e1d00 */
[----:B0-----:R-:W0:Y:S02]  /*04d0*/  MUFU.RCP R3, R3 ;  /* 0x0000000300037308 */ /* 0x001e240000001000 */
[----:B0-----:R-:W-:-:S06]  /*04e0*/  IADD3 R12, R3, 0xffffffe, RZ ;  /* 0x0ffffffe030c7810 */ /* 0x001fcc0007ffe0ff */
[----:B------:R-:W0:Y:S01]  /*04f0*/  F2I.FTZ.U32.TRUNC.NTZ R12, R12 ;  /* 0x0000000c000c7305 */ /* 0x000e22000021f000 */
[----:B--2---:R-:W-:Y:S01]  /*0500*/  IABS R4, UR39 ;  /* 0x0000002700047c13 */ /* 0x004fe20008000000 */
[----:B0-----:R-:W0:Y:S08]  /*0510*/  R2UR UR5, R12 ;  /* 0x000000000c0573c2 */ /* 0x001e3000000e0000 */
[----:B------:R-:W2:Y:S01]  /*0520*/  R2UR UR38, R4 ;  /* 0x00000000042673c2 */ /* 0x000ea200000e0000 */
[----:B0-----:R-:W-:-:S04]  /*0530*/  UIADD3 UR6, URZ, -UR5, URZ ;  /* 0x800000053f067290 */ /* 0x001fc8000fffe03f */
[----:B------:R-:W-:-:S04]  /*0540*/  UIMAD UR6, UR6, UR7, URZ ;  /* 0x00000007060672a4 */ /* 0x000fc8000f8e023f */
[----:B------:R-:W-:-:S04]  /*0550*/  UIMAD.WIDE.U32 UR4, UR5, UR6, UR4 ;  /* 0x00000006050472a5 */ /* 0x000fc8000f8e0004 */
[----:B--2---:R-:W-:-:S04]  /*0560*/  UIMAD.WIDE.U32 UR4, UR5, UR38, URZ ;  /* 0x00000026050472a5 */ /* 0x004fc8000f8e003f */
[----:B------:R-:W-:-:S04]  /*0570*/  UIADD3 UR5, -UR5, URZ, URZ ;  /* 0x0000003f05057290 */ /* 0x000fc8000fffe13f */
[----:B------:R-:W-:-:S04]  /*0580*/  UIMAD UR38, UR7, UR5, UR38 ;  /* 0x00000005072672a4 */ /* 0x000fc8000f8e0226 */
[----:B------:R-:W-:Y:S01]  /*0590*/  UISETP.GT.U32.AND UP0, UPT, UR7, UR38, UPT ;  /* 0x000000260700728c */ /* 0x000fe2000bf04070 */
[----:B------:R-:W-:Y:S01]  /*05a0*/  ISETP.EQ.U32.AND P0, PT, RZ, c[0x0][0x170], PT ;  /* 0x00005c00ff007a0c */ /* 0x000fe20003f02070 */
[----:B------:R1:W-:Y:S09]  /*05b0*/  STL [R1+0x794], R16 ;  /* 0x0007941001007387 */ /* 0x0003f20000100800 */
[----:B------:R-:W-:Y:S01]  /*05c0*/  @!UP0 UIADD3 UR38, UR38, -UR7, URZ ;  /* 0x8000000726268290 */ /* 0x000fe2000fffe03f */
[----:B------:R-:W-:-:S03]  /*05d0*/  ISETP.EQ.OR.EX P0, PT, RZ, c[0x0][0x174], P5, P0 ;  /* 0x00005d00ff007a0c */ /* 0x000fc60002f02700 */
[----:B------:R-:W-:Y:S01]  /*05e0*/  UISETP.GT.U32.AND UP1, UPT, UR7, UR38, UPT ;  /* 0x000000260700728c */ /* 0x000fe2000bf24070 */
[----:B------:R1:W-:Y:S01]  /*05f0*/  STL [R1+0x790], R42 ;  /* 0x0007902a01007387 */ /* 0x0003e20000100800 */
[----:B------:R-:W-:-:S03]  /*0600*/  IMAD R0, R40, 0xc0, RZ ;  /* 0x000000c028007824 */ /* 0x000fc600078e02ff */
[----:B----4-:R1:W-:Y:S01]  /*0610*/  STL [R1+0x77c], R41 ;  /* 0x00077c2901007387 */ /* 0x0103e20000100800 */
[----:B------:R-:W-:Y:S01]  /*0620*/  ULDC UR4, c[0x0][0x1d4] ;  /* 0x0000750000047ab9 */ /* 0x000fe20000000800 */
[----:B------:R-:W-:Y:S01]  /*0630*/  IMAD.IADD R13, R0, 0x1, R42 ;  /* 0x00000001000d7824 */ /* 0x000fe200078e022a */
[----:B------:R-:W-:-:S03]  /*0640*/  UISETP.GE.AND UP0, UPT, UR39, URZ, UPT ;  /* 0x0000003f2700728c */ /* 0x000fc6000bf06270 */
[----:B------:R-:W-:Y:S02]  /*0650*/  @!UP1 UIADD3 UR38, UR38, -UR7, URZ ;  /* 0x8000000726269290 */ /* 0x000fe4000fffe03f */
[----:B------:R-:W-:Y:S01]  /*0660*/  UISETP.NE.AND UP1, UPT, URZ, UR4, UPT ;  /* 0x000000043f00728c */ /* 0x000fe2000bf25270 */
[----:B------:R-:W-:Y:S01]  /*0670*/  CS2R R20, SRZ ;  /* 0x0000000000147805 */ /* 0x000fe2000001ff00 */
[----:B------:R-:W-:Y:S01]  /*0680*/  CS2R R22, SRZ ;  /* 0x0000000000167805 */ /* 0x000fe2000001ff00 */
[----:B------:R-:W-:Y:S01]  /*0690*/  @!P0 IMAD.WIDE R6, R13, R14, c[0x0][0x170] ;  /* 0x00005c000d068625 */ /* 0x000fe200078e020e */
[----:B------:R-:W-:Y:S02]  /*06a0*/  BSSY B0, `(.L_x_1275) ;  /* 0x0000023000007945 */ /* 0x000fe40003800000 */
[----:B------:R-:W-:Y:S01]  /*06b0*/  @!UP0 UIADD3 UR38, -UR38, URZ, URZ ;  /* 0x0000003f26268290 */ /* 0x000fe2000fffe13f */
[----:B------:R-:W-:Y:S01]  /*06c0*/  IMAD R3, R17, c[0x0][0x1c8], R0 ;  /* 0x0000720011037a24 */ /* 0x000fe200078e0200 */
[----:B------:R1:W5:Y:S01]  /*06d0*/  @!P0 LDG.E.128 R20, [R6.64] ;  /* 0x0000002406148981 */ /* 0x000362000c1e1d00 */
[----:B------:R-:W-:-:S02]  /*06e0*/  ISETP.NE.AND P0, PT, RZ, c[0x0][0x1c8], PT ;  /* 0x00007200ff007a0c */ /* 0x000fc40003f05270 */
[----:B------:R-:W-:Y:S01]  /*06f0*/  @!UP1 ULOP3.LUT UR38, URZ, UR4, URZ, 0x33, !UPT ;  /* 0x000000043f269292 */ /* 0x000fe2000f8e333f */
[----:B------:R-:W-:Y:S01]  /*0700*/  P2R R248, PR, RZ, 0x10 ;  /* 0x00000010fff87803 */ /* 0x000fe20000000000 */
[----:B------:R-:W-:Y:S01]  /*0710*/  CS2R R32, SRZ ;  /* 0x0000000000207805 */ /* 0x000fe2000001ff00 */
[----:B------:R-:W-:Y:S01]  /*0720*/  ISETP.NE.AND P4, PT, RZ, c[0x0][0x1ec], PT ;  /* 0x00007b00ff007a0c */ /* 0x000fe20003f85270 */
[----:B------:R-:W-:Y:S01]  /*0730*/  CS2R R34, SRZ ;  /* 0x0000000000227805 */ /* 0x000fe2000001ff00 */
[----:B------:R-:W-:Y:S01]  /*0740*/  SEL R3, R252, R3, !P0 ;  /* 0x00000003fc037207 */ /* 0x000fe20004000000 */
[----:B------:R-:W-:Y:S05]  /*0750*/  @P5 BRA `(.L_x_1276) ;  /* 0x0000017000005947 */ /* 0x000fea0003800000 */
[----:B------:R-:W-:Y:S02]  /*0760*/  MOV R0, c[0x0][0x258] ;  /* 0x0000960000007a02 */ /* 0x000fe40000000f00 */
[----:B------:R-:W-:Y:S02]  /*0770*/  IADD3 R3, R3, R42, RZ ;  /* 0x0000002a03037210 */ /* 0x000fe40007ffe0ff */
[----:B------:R-:W-:-:S13]  /*0780*/  ISETP.NE.AND P0, PT, R0, 0x2, PT ;  /* 0x000000020000780c */ /* 0x000fda0003f05270 */
[----:B-1----:R-:W-:-:S04]  /*0790*/  @!P0 IADD3 R8, P1, R3, c[0x0][0x168], RZ ;  /* 0x00005a0003088a10 */ /* 0x002fc80007f3e0ff */
[----:B------:R-:W-:-:S05]  /*07a0*/  @!P0 LEA.HI.X.SX32 R9, R3, c[0x0][0x16c], 0x1, P1 ;  /* 0x00005b0003098a11 */ /* 0x000fca00008f0eff */
[----:B------:R-:W2:Y:S01]  /*07b0*/  @!P0 LDG.E R8, [R8.64] ;  /* 0x0000002408088981 */ /* 0x000ea2000c1e1900 */
[----:B------:R-:W-:Y:S01]  /*07c0*/  @!P0 MOV R4, c[0x0][0x248] ;  /* 0x0000920000048a02 */ /* 0x000fe20000000f00 */
[----:B------:R-:W-:Y:S01]  /*07d0*/  @P0 IMAD.WIDE R6, R3, R14, c[0x0][0x168] ;  /* 0x00005a0003060625 */ /* 0x000fe200078e020e */
[----:B------:R-:W-:-:S04]  /*07e0*/  @!P0 MOV R5, c[0x0][0x24c] ;  /* 0x0000930000058a02 */ /* 0x000fc80000000f00 */
[----:B------:R0:W5:Y:S04]  /*07f0*/  @P0 LDG.E.128 R32, [R6.64] ;  /* 0x0000002406200981 */ /* 0x000168000c1e1d00 */
[----:B------:R-:W3:Y:S01]  /*0800*/  @!P0 LDG.E R4, [R4.64] ;  /* 0x0000002404048981 */ /* 0x000ee2000c1e1900 */
[----:B--2---:R-:W-:Y:S02]  /*0810*/  @!P0 PRMT R0, R8, 0x9910, RZ ;  /* 0x0000991008008816 */ /* 0x004fe400000000ff */
[--C-:B------:R-:W-:Y:S02]  /*0820*/  @!P0 SHF.R.U32.HI R3, RZ, 0x10, R8.reuse ;  /* 0x00000010ff038819 */ /* 0x100fe40000011608 */
[----:B------:R-:W-:Y:S02]  /*0830*/  @!P0 SHF.R.U32.HI R10, RZ, 0x18, R8 ;  /* 0x00000018ff0a8819 */ /* 0x000fe40000011608 */
[----:B------:R-:W-:Y:S01]  /*0840*/  @!P0 SHF.R.S32.HI R0, RZ, 0x8, R0 ;  /* 0x00000008ff008819 */ /* 0x000fe20000011400 */
[----:B------:R-:W3:Y:S08]  /*0850*/  @!P0 I2F.S8 R11, R8 ;  /* 0x00000008000b8306 */ /* 0x000ef00000001400 */
[----:B------:R-:W1:Y:S08]  /*0860*/  @!P0 I2F.S8 R3, R3 ;  /* 0x0000000300038306 */ /* 0x000e700000001400 */
[----:B------:R-:W2:Y:S08]  /*0870*/  @!P0 I2F.S8 R10, R10 ;  /* 0x0000000a000a8306 */ /* 0x000eb00000001400 */
[----:B------:R-:W4:Y:S01]  /*0880*/  @!P0 I2F.S16 R0, R0 ;  /* 0x0000000000008306 */ /* 0x000f220000101400 */
[----:B---3--:R-:W-:-:S02]  /*0890*/  @!P0 FMUL.FTZ R32, R11, R4 ;  /* 0x000000040b208220 */ /* 0x008fc40000410000 */
[-C--:B-1----:R-:W-:Y:S02]  /*08a0*/  @!P0 FMUL.FTZ R34, R3, R4.reuse ;  /* 0x0000000403228220 */ /* 0x082fe40000410000 */
[-C--:B--2---:R-:W-:Y:S02]  /*08b0*/  @!P0 FMUL.FTZ R35, R10, R4.reuse ;  /* 0x000000040a238220 */ /* 0x084fe40000410000 */
[----:B----4-:R-:W-:Y:S02]  /*08c0*/  @!P0 FMUL.FTZ R33, R0, R4 ;  /* 0x0000000400218220 */ /* 0x010fe40000410000 */
.L_x_1276:
[----:B0-----:R-:W-:Y:S05]  /*08d0*/  BSYNC B0 ;  /* 0x0000000000007941 */ /* 0x001fea0003800000 */
.L_x_1275:
        /* <DEDUP_REMOVED lines=9> */
[----:B------:R-:W-:-:S06]  /*0970*/  IMAD.WIDE R28, R13, R14, c[0x0][0x180] ;  /* 0x000060000d1c7625 */ /* 0x000fcc00078e020e */
[----:B------:R-:W5:Y:S02]  /*0980*/  LDG.E.128 R28, [R28.64] ;  /* 0x000000241c1c7981 */ /* 0x000f64000c1e1d00 */
.L_x_1278:
[----:B------:R-:W-:Y:S05]  /*0990*/  BSYNC B0 ;  /* 0x0000000000007941 */ /* 0x000fea0003800000 */
.L_x_1277:
[----:B-----5:R-:W-:Y:S01]  /*09a0*/  @!P4 FADD.FTZ R24, R24, R28 ;  /* 0x0000001c1818c221 */ /* 0x020fe20000010000 */
[----:B------:R-:W-:Y:S01]  /*09b0*/  ULDC.U8 UR4, c[0x0][0x1e4] ;  /* 0x0000790000047ab9 */ /* 0x000fe20000000000 */
[----:B------:R-:W-:Y:S01]  /*09c0*/  @!P4 FADD.FTZ R25, R25, R29 ;  /* 0x0000001d1919c221 */ /* 0x000fe20000010000 */
[----:B------:R-:W-:Y:S01]  /*09d0*/  ISETP.NE.AND P1, PT, RZ, UR4, PT ;  /* 0x00000004ff007c0c */ /* 0x000fe2000bf25270 */
[----:B------:R-:W-:Y:S01]  /*09e0*/  @!P4 FADD.FTZ R26, R26, R30 ;  /* 0x0000001e1a1ac221 */ /* 0x000fe20000010000 */
[----:B------:R-:W-:Y:S01]  /*09f0*/  ISETP.GE.AND P0, PT, R52, 0x40, PT ;  /* 0x000000403400780c */ /* 0x000fe20003f06270 */
[----:B------:R-:W-:Y:S02]  /*0a00*/  @!P4 FADD.FTZ R27, R27, R31 ;  /* 0x0000001f1b1bc221 */ /* 0x000fe40000010000 */
[----:B------:R-:W-:Y:S02]  /*0a10*/  @P2 FMUL.FTZ R24, R24, R36 ;  /* 0x0000002418182220 */ /* 0x000fe40000410000 */
[----:B------:R-:W-:-:S02]  /*0a20*/  @P2 FMUL.FTZ R25, R25, R37 ;  /* 0x0000002519192220 */ /* 0x000fc40000410000 */
[----:B------:R-:W-:Y:S02]  /*0a30*/  @P2 FMUL.FTZ R26, R26, R38 ;  /* 0x000000261a1a2220 */ /* 0x000fe40000410000 */
[----:B------:R-:W-:Y:S01]  /*0a40*/  @P2 FMUL.FTZ R27, R27, R39 ;  /* 0x000000271b1b2220 */ /* 0x000fe20000410000 */
[----:B------:R-:W-:Y:S01]  /*0a50*/  ISETP.LT.AND P2, PT, RZ, c[0x0][0x1e0], PT ;  /* 0x00007800ff007a0c */ /* 0x000fe20003f41270 */
[----:B------:R-:W-:Y:S02]  /*0a60*/  IMAD R249, R16, c[0x0][0x1d8], RZ ;  /* 0x0000760010f97a24 */ /* 0x000fe400078e02ff */
[----:B------:R-:W-:Y:S02]  /*0a70*/  FADD.FTZ R32, R20, R32 ;  /* 0x0000002014207221 */ /* 0x000fe40000010000 */
[----:B------:R-:W-:Y:S02]  /*0a80*/  FADD.FTZ R33, R21, R33 ;  /* 0x0000002115217221 */ /* 0x000fe40000010000 */
[----:B------:R-:W-:-:S02]  /*0a90*/  FADD.FTZ R34, R22, R34 ;  /* 0x0000002216227221 */ /* 0x000fc40000010000 */
[----:B------:R-:W-:Y:S02]  /*0aa0*/  FADD.FTZ R35, R23, R35 ;  /* 0x0000002317237221 */ /* 0x000fe40000010000 */
[----:B------:R-:W-:Y:S02]  /*0ab0*/  IMAD R249, R249, c[0x0][0x1d0], R40 ;  /* 0x00007400f9f97a24 */ /* 0x000fe400078e0228 */
[----:B------:R-:W-:Y:S05]  /*0ac0*/  @!P1 BRA P2, `(.L_x_1279) ;  /* 0x00000be000009947 */ /* 0x000fea0001000000 */
[----:B------:R-:W-:-:S05]  /*0ad0*/  IMAD.MOV.U32 R0, RZ, RZ, c[0x0][0x1e0] ;  /* 0x00007800ff007624 */ /* 0x000fca00078e00ff */
[----:B------:R-:W-:-:S13]  /*0ae0*/  ISETP.LT.OR P1, PT, R0, 0x1, !P1 ;  /* 0x000000010000780c */ /* 0x000fda0004f21670 */
[----:B------:R-:W-:Y:S05]  /*0af0*/  @P1 BRA `(.L_x_1280) ;  /* 0x0000107000001947 */ /* 0x000fea0003800000 */
[----:B------:R-:W-:Y:S02]  /*0b00*/  LEA.HI R0, R0, c[0x0][0x1e0], RZ, 0x1 ;  /* 0x0000780000007a11 */ /* 0x000fe400078f08ff */
[----:B-1----:R-:W-:Y:S02]  /*0b10*/  IABS R8, R42 ;  /* 0x0000002a00087213 */ /* 0x002fe40000000000 */
[----:B------:R-:W-:-:S04]  /*0b20*/  SHF.R.S32.HI R19, RZ, 0x1, R0 ;  /* 0x00000001ff137819 */ /* 0x000fc80000011400 */
[-C--:B------:R-:W-:Y:S02]  /*0b30*/  IABS R3, R19.reuse ;  /* 0x0000001300037213 */ /* 0x080fe40000000000 */
[----:B------:R-:W-:Y:S02]  /*0b40*/  IABS R9, R19 ;  /* 0x0000001300097213 */ /* 0x000fe40000000000 */
[----:B------:R-:W0:Y:S08]  /*0b50*/  I2F.RP R0, R3 ;  /* 0x0000000300007306 */ /* 0x000e300000209400 */
[----:B0-----:R-:W0:Y:S02]  /*0b60*/  MUFU.RCP R0, R0 ;  /* 0x0000000000007308 */ /* 0x001e240000001000 */
[----:B0-----:R-:W-:-:S02]  /*0b70*/  IADD3 R4, R0, 0xffffffe, RZ ;  /* 0x0ffffffe00047810 */ /* 0x001fc40007ffe0ff */
[----:B------:R-:W-:-:S04]  /*0b80*/  IADD3 R0, RZ, -R9, RZ ;  /* 0x80000009ff007210 */ /* 0x000fc80007ffe0ff */
[----:B------:R0:W1:Y:S02]  /*0b90*/  F2I.FTZ.U32.TRUNC.NTZ R5, R4 ;  /* 0x0000000400057305 */ /* 0x000064000021f000 */
[----:B0-----:R-:W-:Y:S01]  /*0ba0*/  HFMA2.MMA R4, -RZ, RZ, 0, 0 ;  /* 0x00000000ff047435 */ /* 0x001fe200000001ff */
[----:B-1----:R-:W-:-:S05]  /*0bb0*/  IADD3 R6, RZ, -R5, RZ ;  /* 0x80000005ff067210 */ /* 0x002fca0007ffe0ff */
[----:B------:R-:W-:Y:S01]  /*0bc0*/  IMAD R7, R6, R3, RZ ;  /* 0x0000000306077224 */ /* 0x000fe200078e02ff */
[----:B------:R-:W-:-:S03]  /*0bd0*/  MOV R6, R8 ;  /* 0x0000000800067202 */ /* 0x000fc60000000f00 */
[----:B------:R-:W-:-:S06]  /*0be0*/  IMAD.HI.U32 R5, R5, R7, R4 ;  /* 0x0000000705057227 */ /* 0x000fcc00078e0004 */
[----:B------:R-:W-:-:S04]  /*0bf0*/  IMAD.HI.U32 R5, R5, R6, RZ ;  /* 0x0000000605057227 */ /* 0x000fc800078e00ff */
[----:B------:R-:W-:-:S05]  /*0c00*/  IMAD R0, R5, R0, R6 ;  /* 0x0000000005007224 */ /* 0x000fca00078e0206 */
[----:B------:R-:W-:-:S13]  /*0c10*/  ISETP.GT.U32.AND P1, PT, R3, R0, PT ;  /* 0x000000000300720c */ /* 0x000fda0003f24070 */
[----:B------:R-:W-:Y:S01]  /*0c20*/  @!P1 IMAD.IADD R0, R0, 0x1, -R3 ;  /* 0x0000000100009824 */ /* 0x000fe200078e0a03 */
[----:B------:R-:W-:-:S04]  /*0c30*/  @!P1 IADD3 R5, R5, 0x1, RZ ;  /* 0x0000000105059810 */ /* 0x000fc80007ffe0ff */
[----:B------:R-:W-:Y:S02]  /*0c40*/  ISETP.GE.U32.AND P2, PT, R0, R3, PT ;  /* 0x000000030000720c */ /* 0x000fe40003f46070 */
[----:B------:R-:W-:-:S04]  /*0c50*/  LOP3.LUT R0, R42, R19, RZ, 0x3c, !PT ;  /* 0x000000132a007212 */ /* 0x000fc800078e3cff */
[----:B------:R-:W-:-:S07]  /*0c60*/  ISETP.GE.AND P1, PT, R0, RZ, PT ;  /* 0x000000ff0000720c */ /* 0x000fce0003f26270 */
[----:B------:R-:W-:Y:S02]  /*0c70*/  @P2 IADD3 R5, R5, 0x1, RZ ;  /* 0x0000000105052810 */ /* 0x000fe40007ffe0ff */
[----:B------:R-:W-:Y:S02]  /*0c80*/  ISETP.NE.AND P2, PT, R19, RZ, PT ;  /* 0x000000ff1300720c */ /* 0x000fe40003f45270 */
[----:B------:R-:W-:-:S04]  /*0c90*/  MOV R22, R5 ;  /* 0x0000000500167202 */ /* 0x000fc80000000f00 */
[----:B------:R-:W-:Y:S02]  /*0ca0*/  @!P1 IADD3 R22, -R22, RZ, RZ ;  /* 0x000000ff16169210 */ /* 0x000fe40007ffe1ff */
[----:B------:R-:W-:Y:S02]  /*0cb0*/  ISETP.LT.AND P1, PT, R42, c[0x0][0x1e0], !P0 ;  /* 0x000078002a007a0c */ /* 0x000fe40004721270 */
[----:B------:R-:W-:Y:S02]  /*0cc0*/  LOP3.LUT P0, RZ, R19, 0x3, RZ, 0xc0, !PT ;  /* 0x0000000313ff7812 */ /* 0x000fe4000780c0ff */
[----:B------:R-:W-:Y:S02]  /*0cd0*/  P2R R36, PR, RZ, 0x2 ;  /* 0x00000002ff247803 */ /* 0x000fe40000000000 */
[----:B------:R-:W-:-:S04]  /*0ce0*/  @!P2 LOP3.LUT R22, RZ, R19, RZ, 0x33, !PT ;  /* 0x00000013ff16a212 */ /* 0x000fc800078e33ff */
[----:B------:R-:W-:-:S05]  /*0cf0*/  IADD3 R0, -R22, RZ, RZ ;  /* 0x000000ff16007210 */ /* 0x000fca0007ffe1ff */
[----:B------:R-:W-:Y:S01]  /*0d00*/  IMAD R23, R19, R0, R42 ;  /* 0x0000000013177224 */ /* 0x000fe200078e022a */
[----:B------:R-:W-:Y:S05]  /*0d10*/  @!P0 BRA `(.L_x_1281) ;  /* 0x0000013000008947 */ /* 0x000fea0003800000 */
[----:B------:R-:W-:Y:S01]  /*0d20*/  MOV R0, 0x0 ;  /* 0x0000000000007802 */ /* 0x000fe20000000f00 */
[----:B------:R-:W-:Y:S01]  /*0d30*/  IMAD.MOV.U32 R5, RZ, RZ, c[0x4][0xcc] ;  /* 0x01003300ff057624 */ /* 0x000fe200078e00ff */
[----:B------:R-:W-:Y:S01]  /*0d40*/  MOV R4, c[0x4][0xc8] ;  /* 0x0100320000047a02 */ /* 0x000fe20000000f00 */
[----:B------:R-:W-:Y:S01]  /*0d50*/  IMAD.MOV.U32 R11, RZ, RZ, c[0x4][0x94] ;  /* 0x01002500ff0b7624 */ /* 0x000fe200078e00ff */
[----:B------:R0:W1:Y:S01]  /*0d60*/  LDC.64 R14, c[0x4][R0] ;  /* 0x01000000000e7b82 */ /* 0x0000620000000a00 */
[----:B------:R-:W-:Y:S02]  /*0d70*/  MOV R6, c[0x4][0xd0] ;  /* 0x0100340000067a02 */ /* 0x000fe40000000f00 */
[----:B------:R-:W-:Y:S02]  /*0d80*/  MOV R7, c[0x4][0xd4] ;  /* 0x0100350000077a02 */ /* 0x000fe40000000f00 */
[----:B------:R-:W-:-:S02]  /*0d90*/  MOV R8, 0x53f ;  /* 0x0000053f00087802 */ /* 0x000fc40000000f00 */
[----:B------:R-:W-:Y:S02]  /*0da0*/  MOV R10, c[0x4][0x90] ;  /* 0x01002400000a7a02 */ /* 0x000fe40000000f00 */
[----:B------:R-:W-:Y:S02]  /*0db0*/  MOV R12, 0x1 ;  /* 0x00000001000c7802 */ /* 0x000fe40000000f00 */
[----:B------:R-:W-:Y:S02]  /*0dc0*/  MOV R13, RZ ;  /* 0x000000ff000d7202 */ /* 0x000fe40000000f00 */
[----:B0-----:R-:W-:Y:S01]  /*0dd0*/  LEPC R16 ;  /* 0x000000000010734e */ /* 0x001fe20000000000 */
[----:B------:R-:W-:Y:S02]  /*0de0*/  MOV R3, 0xe50 ;  /* 0x00000e5000037802 */ /* 0x000fe40000000f00 */
[----:B------:R-:W-:Y:S02]  /*0df0*/  MOV R20, 0xdd0 ;  /* 0x00000dd000147802 */ /* 0x000fe40000000f00 */
[----:B------:R-:W-:Y:S02]  /*0e00*/  MOV R21, 0x0 ;  /* 0x0000000000157802 */ /* 0x000fe40000000f00 */
[----:B------:R-:W-:-:S02]  /*0e10*/  MOV R0, 0x0 ;  /* 0x0000000000007802 */ /* 0x000fc40000000f00 */
[----:B------:R-:W-:-:S04]  /*0e20*/  IADD3 R20, P0, P1, -R20, R3, R16 ;  /* 0x0000000314147210 */ /* 0x000fc8000791e110 */
[----:B------:R-:W-:-:S04]  /*0e30*/  IADD3.X R21, ~R0, R21, R17, P0, P1 ;  /* 0x0000001500157210 */ /* 0x000fc800007e2511 */
[----:B-1----:R-:W-:Y:S05]  /*0e40*/  CALL.ABS.NOINC R14 ;  /* 0x000000000e007343 */ /* 0x002fea0003c00000 */
.L_x_1281:
[----:B------:R-:W-:Y:S01]  /*0e50*/  ISETP.NE.AND P6, PT, R36, RZ, PT ;  /* 0x000000ff2400720c */ /* 0x000fe20003fc5270 */
[----:B------:R-:W-:Y:S01]  /*0e60*/  IMAD R0, R19, R22, R23 ;  /* 0x0000001613007224 */ /* 0x000fe200078e0217 */
[----:B------:R-:W-:-:S04]  /*0e70*/  MOV R5, c[0x0][0x1e0] ;  /* 0x0000780000057a02 */ /* 0x000fc80000000f00 */
[----:B------:R-:W-:-:S04]  /*0e80*/  LEA R14, R0, 0x840, 0x2 ;  /* 0x00000840000e7811 */ /* 0x000fc800078e10ff */
[----:B------:R-:W-:-:S03]  /*0e90*/  LEA R15, R5, R14, 0x2 ;  /* 0x0000000e050f7211 */ /* 0x000fc600078e10ff */
[----:B------:R-:W-:Y:S05]  /*0ea0*/  @!P6 BRA `(.L_x_1282) ;  /* 0x000000300000e947 */ /* 0x000fea0003800000 */
[----:B------:R-:W-:Y:S01]  /*0eb0*/  ISETP.NE.AND P5, PT, RZ, c[0x0][0x1ec], PT ;  /* 0x00007b00ff007a0c */ /* 0x000fe20003fa5270 */
[----:B------:R0:W-:-:S12]  /*0ec0*/  STS.128 [R14], R32 ;  /* 0x000000200e007388 */ /* 0x0001d80000000c00 */
[----:B------:R0:W-:Y:S02]  /*0ed0*/  @!P5 STS.128 [R15], R24 ;  /* 0x000000180f00d388 */ /* 0x0001e40000000c00 */
.L_x_1282:
        /* <DEDUP_REMOVED lines=11> */
[----:B------:R-:W-:Y:S01]  /*0f90*/  LEA R17, R0, 0x840, 0x2 ;  /* 0x0000084000117811 */ /* 0x000fe200078e10ff */
[----:B0-----:R0:W1:Y:S01]  /*0fa0*/  LDS R32, [R0.X4+0x840] ;  /* 0x0008400000207984 */ /* 0x0010620000004800 */
[----:B------:R-:W-:Y:S01]  /*0fb0*/  ISETP.NE.AND P0, PT, RZ, c[0x0][0x1ec], PT ;  /* 0x00007b00ff007a0c */ /* 0x000fe20003f05270 */
[----:B------:R-:W-:Y:S02]  /*0fc0*/  BSSY B1, `(.L_x_1285) ;  /* 0x0000060000017945 */ /* 0x000fe40003800000 */
[----:B------:R-:W-:Y:S01]  /*0fd0*/  IMAD R16, R19, 0x4, R17 ;  /* 0x0000000413107824 */ /* 0x000fe200078e0211 */
[----:B------:R0:W2:Y:S04]  /*0fe0*/  LDS R34, [R0.X4+0x844] ;  /* 0x0008440000227984 */ /* 0x0000a80000004800 */
[----:B------:R0:W3:Y:S04]  /*0ff0*/  LDS R33, [R16] ;  /* 0x0000000010217984 */ /* 0x0000e80000000800 */
[----:B------:R0:W4:Y:S01]  /*1000*/  LDS R35, [R16+0x4] ;  /* 0x0000040010237984 */ /* 0x0001220000000800 */
[----:B------:R-:W-:Y:S05]  /*1010*/  @!P0 BRA `(.L_x_1286) ;  /* 0x0000022000008947 */ /* 0x000fea0003800000 */
[----:B0-----:R-:W-:-:S04]  /*1020*/  LEA.HI R0, R0, R0, RZ, 0x1 ;  /* 0x0000000000007211 */ /* 0x001fc800078f08ff */
[----:B------:R-:W-:-:S04]  /*1030*/  SHF.L.U32 R0, R0, 0x1, RZ ;  /* 0x0000000100007819 */ /* 0x000fc800000006ff */
[----:B------:R-:W-:-:S04]  /*1040*/  LOP3.LUT R8, R0, 0xfffffffc, RZ, 0xc0, !PT ;  /* 0xfffffffc00087812 */ /* 0x000fc800078ec0ff */
[----:B------:R-:W-:-:S13]  /*1050*/  ISETP.GE.AND P0, PT, R8, c[0x0][0x1e0], PT ;  /* 0x0000780008007a0c */ /* 0x000fda0003f06270 */
[----:B------:R-:W-:Y:S05]  /*1060*/  @P0 BRA `(.L_x_1287) ;  /* 0x0000055000000947 */ /* 0x000fea0003800000 */
[----:B------:R-:W0:Y:S01]  /*1070*/  I2F R3, c[0x0][0x1e0] ;  /* 0x0000780000037b06 */ /* 0x000e220000201400 */
[----:B------:R-:W-:-:S07]  /*1080*/  IADD3 R5, R8, 0x2, RZ ;  /* 0x0000000208057810 */ /* 0x000fce0007ffe0ff */
[----:B------:R-:W-:Y:S08]  /*1090*/  I2F R5, R5 ;  /* 0x0000000500057306 */ /* 0x000ff00000201400 */
[----:B0-----:R-:W0:Y:S08]  /*10a0*/  MUFU.RCP R3, R3 ;  /* 0x0000000300037308 */ /* 0x001e300000001000 */
[----:B------:R-:W5:Y:S01]  /*10b0*/  I2F R4, R8 ;  /* 0x0000000800047306 */ /* 0x000f620000201400 */
[----:B0-----:R-:W-:-:S07]  /*10c0*/  FMUL.FTZ R6, R5, R3 ;  /* 0x0000000305067220 */ /* 0x001fce0000410000 */
[----:B------:R-:W-:Y:S01]  /*10d0*/  I2F R0, c[0x0][0x1ec] ;  /* 0x00007b0000007b06 */ /* 0x000fe20000201400 */
[----:B------:R-:W-:Y:S02]  /*10e0*/  FMUL.FTZ R6, R6, 13.28771209716796875 ;  /* 0x41549a7806067820 */ /* 0x000fe40000410000 */
[----:B-----5:R-:W-:-:S05]  /*10f0*/  FMUL.FTZ R4, R4, R3 ;  /* 0x0000000304047220 */ /* 0x020fca0000410000 */
[----:B------:R-:W0:Y:S01]  /*1100*/  MUFU.EX2 R7, -R6 ;  /* 0x8000000600077308 */ /* 0x000e220000000800 */
[----:B------:R-:W-:-:S07]  /*1110*/  FMUL.FTZ R4, R4, 13.28771209716796875 ;  /* 0x41549a7804047820 */ /* 0x000fce0000410000 */
[----:B------:R-:W5:Y:S01]  /*1120*/  MUFU.EX2 R9, -R4 ;  /* 0x8000000400097308 */ /* 0x000f620000000800 */
[----:B0-----:R-:W-:-:S04]  /*1130*/  FMUL.FTZ R3, R0, R7 ;  /* 0x0000000700037220 */ /* 0x001fc80000410000 */
[----:B------:R-:W-:Y:S02]  /*1140*/  FMUL.RZ R10, R3, 0.15915493667125701904 ;  /* 0x3e22f983030a7820 */ /* 0x000fe4000040c000 */
[----:B-----5:R-:W-:Y:S02]  /*1150*/  FMUL.FTZ R0, R0, R9 ;  /* 0x0000000900007220 */ /* 0x020fe40000410000 */
[----:B------:R-:W0:Y:S02]  /*1160*/  MUFU.SIN R8, R10 ;  /* 0x0000000a00087308 */ /* 0x000e240000000400 */
[----:B------:R-:W-:-:S06]  /*1170*/  FMUL.RZ R9, R0, 0.15915493667125701904 ;  /* 0x3e22f98300097820 */ /* 0x000fcc000040c000 */
[----:B------:R-:W5:Y:S08]  /*1180*/  MUFU.SIN R3, R9 ;  /* 0x0000000900037308 */ /* 0x000f700000000400 */
[----:B------:R-:W4:Y:S02]  /*1190*/  MUFU.COS R7, R10 ;  /* 0x0000000a00077308 */ /* 0x000f240000000000 */
[----:B0---4-:R-:W-:-:S02]  /*11a0*/  FMUL.FTZ R6, R35, R8 ;  /* 0x0000000823067220 */ /* 0x011fc40000410000 */
[----:B--2---:R-:W-:-:S04]  /*11b0*/  FMUL.FTZ R8, R34, R8 ;  /* 0x0000000822087220 */ /* 0x004fc80000410000 */
[----:B------:R-:W0:Y:S01]  /*11c0*/  MUFU.COS R0, R9 ;  /* 0x0000000900007308 */ /* 0x000e220000000000 */
[-C--:B---3-5:R-:W-:Y:S02]  /*11d0*/  FMUL.FTZ R5, R33, R3.reuse ;  /* 0x0000000321057220 */ /* 0x0a8fe40000410000 */
[----:B-1----:R-:W-:Y:S02]  /*11e0*/  FMUL.FTZ R3, R32, R3 ;  /* 0x0000000320037220 */ /* 0x002fe40000410000 */
[-C--:B------:R-:W-:Y:S02]  /*11f0*/  FFMA.FTZ R34, R34, R7.reuse, -R6 ;  /* 0x0000000722227223 */ /* 0x080fe40000010806 */
[----:B------:R-:W-:Y:S02]  /*1200*/  FFMA.FTZ R35, R35, R7, R8 ;  /* 0x0000000723237223 */ /* 0x000fe40000010008 */
[-C--:B0-----:R-:W-:Y:S02]  /*1210*/  FFMA.FTZ R32, R32, R0.reuse, -R5 ;  /* 0x0000000020207223 */ /* 0x081fe40000010805 */
[----:B------:R-:W-:Y:S01]  /*1220*/  FFMA.FTZ R33, R33, R0, R3 ;  /* 0x0000000021217223 */ /* 0x000fe20000010003 */
[----:B------:R-:W-:Y:S05]  /*1230*/  BRA `(.L_x_1287) ;  /* 0x0000038000007947 */ /* 0x000fea0003800000 */
.L_x_1286:
[C---:B------:R-:W-:Y:S01]  /*1240*/  LEA R19, R5.reuse, R17, 0x2 ;  /* 0x0000001105137211 */ /* 0x040fe200078e10ff */
[----:B------:R-:W-:Y:S01]  /*1250*/  BSSY B2, `(.L_x_1288) ;  /* 0x0000032000027945 */ /* 0x000fe20003800000 */
[----:B------:R-:W-:-:S02]  /*1260*/  LEA R20, R5, R16, 0x2 ;  /* 0x0000001005147211 */ /* 0x000fc400078e10ff */
[----:B0-----:R-:W-:Y:S01]  /*1270*/  LEA.HI R0, R0, R0, RZ, 0x1 ;  /* 0x0000000000007211 */ /* 0x001fe200078f08ff */
[----:B------:R0:W4:Y:S03]  /*1280*/  LDS R24, [R19] ;  /* 0x0000000013187984 */ /* 0x0001260000000800 */
[----:B------:R-:W-:Y:S01]  /*1290*/  SHF.L.U32 R0, R0, 0x1, RZ ;  /* 0x0000000100007819 */ /* 0x000fe200000006ff */
[----:B------:R0:W3:Y:S03]  /*12a0*/  LDS R26, [R19+0x4] ;  /* 0x00000400131a7984 */ /* 0x0000e60000000800 */
[----:B------:R-:W-:Y:S01]  /*12b0*/  LOP3.LUT R7, R0, 0xfffffffc, RZ, 0xc0, !PT ;  /* 0xfffffffc00077812 */ /* 0x000fe200078ec0ff */
[----:B------:R0:W2:Y:S03]  /*12c0*/  LDS R25, [R20] ;  /* 0x0000000014197984 */ /* 0x0000a60000000800 */
[----:B------:R-:W-:Y:S01]  /*12d0*/  ISETP.GE.AND P0, PT, R7, c[0x0][0x1e0], PT ;  /* 0x0000780007007a0c */ /* 0x000fe20003f06270 */
[----:B------:R0:W1:-:S12]  /*12e0*/  LDS R27, [R20+0x4] ;  /* 0x00000400141b7984 */ /* 0x0000580000000800 */
[----:B------:R-:W-:Y:S05]  /*12f0*/  @P0 BRA `(.L_x_1289) ;  /* 0x0000027000000947 */ /* 0x000fea0003800000 */
[----:B0-----:R-:W0:Y:S01]  /*1300*/  I2F R6, c[0x0][0x1e0] ;  /* 0x0000780000067b06 */ /* 0x001e220000201400 */
[----:B------:R-:W-:Y:S02]  /*1310*/  IADD3 R4, R7, 0x2, RZ ;  /* 0x0000000207047810 */ /* 0x000fe40007ffe0ff */
[----:B------:R-:W-:-:S05]  /*1320*/  IADD3 R0, -R41, c[0x0][0x1ec], RZ ;  /* 0x00007b0029007a10 */ /* 0x000fca0007ffe1ff */
[----:B------:R-:W-:Y:S08]  /*1330*/  I2F R4, R4 ;  /* 0x0000000400047306 */ /* 0x000ff00000201400 */
[----:B0-----:R-:W0:Y:S08]  /*1340*/  MUFU.RCP R6, R6 ;  /* 0x0000000600067308 */ /* 0x001e300000001000 */
[----:B------:R-:W5:Y:S01]  /*1350*/  I2F R3, R7 ;  /* 0x0000000700037306 */ /* 0x000f620000201400 */
[----:B0-----:R-:W-:-:S07]  /*1360*/  FMUL.FTZ R5, R4, R6 ;  /* 0x0000000604057220 */ /* 0x001fce0000410000 */
[----:B------:R-:W-:Y:S01]  /*1370*/  I2F R0, R0 ;  /* 0x0000000000007306 */ /* 0x000fe20000201400 */
        /* <DEDUP_REMOVED lines=13> */
[-C--:B-1----:R-:W-:Y:S02]  /*1450*/  FMUL.FTZ R11, R27, R7.reuse ;  /* 0x000000071b0b7220 */ /* 0x082fe40000410000 */
[-C--:B--2---:R-:W-:Y:S02]  /*1460*/  FMUL.FTZ R9, R34, R7.reuse ;  /* 0x0000000722097220 */ /* 0x084fe40000410000 */
[----:B---3--:R-:W-:Y:S01]  /*1470*/  FMUL.FTZ R10, R26, R7 ;  /* 0x000000071a0a7220 */ /* 0x008fe20000410000 */
[----:B------:R-:W0:Y:S01]  /*1480*/  MUFU.COS R0, R12 ;  /* 0x0000000c00007308 */ /* 0x000e220000000000 */
[-C--:B-----5:R-:W-:Y:S02]  /*1490*/  FMUL.FTZ R3, R33, R4.reuse ;  /* 0x0000000421037220 */ /* 0x0a0fe40000410000 */
[----:B------:R-:W-:Y:S02]  /*14a0*/  FMUL.FTZ R7, R25, R4 ;  /* 0x0000000419077220 */ /* 0x000fe40000410000 */
[----:B------:R-:W-:-:S02]  /*14b0*/  FFMA.FTZ R8, R34, R6, -R5 ;  /* 0x0000000622087223 */ /* 0x000fc40000010805 */
[-C--:B------:R-:W-:Y:S02]  /*14c0*/  FMUL.FTZ R5, R32, R4.reuse ;  /* 0x0000000420057220 */ /* 0x080fe40000410000 */
[----:B------:R-:W-:Y:S02]  /*14d0*/  FMUL.FTZ R4, R24, R4 ;  /* 0x0000000418047220 */ /* 0x000fe40000410000 */
[----:B------:R-:W-:Y:S02]  /*14e0*/  FFMA.FTZ R26, R26, R6, -R11 ;  /* 0x000000061a1a7223 */ /* 0x000fe4000001080b */
[-C--:B0-----:R-:W-:Y:S02]  /*14f0*/  FFMA.FTZ R3, R32, R0.reuse, -R3 ;  /* 0x0000000020037223 */ /* 0x081fe40000010803 */
[----:B------:R-:W-:Y:S02]  /*1500*/  FFMA.FTZ R24, R24, R0, -R7 ;  /* 0x0000000018187223 */ /* 0x000fe40000010807 */
[-C--:B------:R-:W-:Y:S01]  /*1510*/  FFMA.FTZ R35, R35, R6.reuse, R9 ;  /* 0x0000000623237223 */ /* 0x080fe20000010009 */
[----:B------:R-:W-:Y:S01]  /*1520*/  MOV R32, R3 ;  /* 0x0000000300207202 */ /* 0x000fe20000000f00 */
[----:B------:R-:W-:-:S02]  /*1530*/  FFMA.FTZ R27, R27, R6, R10 ;  /* 0x000000061b1b7223 */ /* 0x000fc4000001000a */
[-C--:B------:R-:W-:Y:S02]  /*1540*/  FFMA.FTZ R33, R33, R0.reuse, R5 ;  /* 0x0000000021217223 */ /* 0x080fe40000010005 */
[----:B------:R-:W-:Y:S02]  /*1550*/  FFMA.FTZ R25, R25, R0, R4 ;  /* 0x0000000019197223 */ /* 0x000fe40000010004 */
[----:B------:R-:W-:Y:S02]  /*1560*/  IMAD.MOV.U32 R34, RZ, RZ, R8 ;  /* 0x000000ffff227224 */ /* 0x000fe400078e0008 */
.L_x_1289:
[----:B0-----:R-:W-:Y:S05]  /*1570*/  BSYNC B2 ;  /* 0x0000000000027941 */ /* 0x001fea0003800000 */
.L_x_1288:
[----:B----4-:R0:W-:Y:S04]  /*1580*/  STS [R19], R24 ;  /* 0x0000001813007388 */ /* 0x0101e80000000800 */
[----:B---3--:R0:W-:Y:S04]  /*1590*/  STS [R19+0x4], R26 ;  /* 0x0000041a13007388 */ /* 0x0081e80000000800 */
[----:B--2---:R0:W-:Y:S04]  /*15a0*/  STS [R20], R25 ;  /* 0x0000001914007388 */ /* 0x0041e80000000800 */
[----:B-1----:R0:W-:Y:S02]  /*15b0*/  STS [R20+0x4], R27 ;  /* 0x0000041b14007388 */ /* 0x0021e40000000800 */
.L_x_1287:
[----:B------:R-:W-:Y:S05]  /*15c0*/  BSYNC B1 ;  /* 0x0000000000017941 */ /* 0x000fea0003800000 */
.L_x_1285:
[----:B-1----:R1:W-:Y:S04]  /*15d0*/  STS [R17], R32 ;  /* 0x0000002011007388 */ /* 0x0023e80000000800 */
[----:B--2---:R1:W-:Y:S04]  /*15e0*/  STS [R17+0x4], R34 ;  /* 0x0000042211007388 */ /* 0x0043e80000000800 */
[----:B---3--:R1:W-:Y:S04]  /*15f0*/  STS [R16], R33 ;  /* 0x0000002110007388 */ /* 0x0083e80000000800 */
[----:B----4-:R1:W-:Y:S02]  /*1600*/  STS [R16+0x4], R35 ;  /* 0x0000042310007388 */ /* 0x0103e40000000800 */
.L_x_1284:
[----:B------:R-:W-:Y:S05]  /*1610*/  BSYNC B0 ;  /* 0x0000000000007941 */ /* 0x000fea0003800000 */
.L_x_1283:
[----:B------:R-:W-:Y:S06]  /*1620*/  BAR.SYNC.DEFER_BLOCKING 0x0 ;  /* 0x0000000000007b1d */ /* 0x000fec0000010000 */
[----:B------:R-:W-:Y:S01]  /*1630*/  BSSY B0, `(.L_x_1290) ;  /* 0x0000005000007945 */ /* 0x000fe20003800000 */
[----:B------:R-:W-:Y:S05]  /*1640*/  @!P6 BRA `(.L_x_1291) ;  /* 0x000000300000e947 */ /* 0x000fea0003800000 */
[----:B------:R-:W-:Y:S01]  /*1650*/  ISETP.NE.AND P0, PT, RZ, c[0x0][0x1ec], PT ;  /* 0x00007b00ff007a0c */ /* 0x000fe20003f05270 */
[----:B01----:R0:W1:-:S12]  /*1660*/  LDS.128 R32, [R14] ;  /* 0x000000000e207984 */ /* 0x0030580000000c00 */
[----:B------:R0:W2:Y:S02]  /*1670*/  @!P0 LDS.128 R24, [R15] ;  /* 0x000000000f188984 */ /* 0x0000a40000000c00 */
.L_x_1291:
[----:B------:R-:W-:Y:S05]  /*1680*/  BSYNC B0 ;  /* 0x0000000000007941 */ /* 0x000fea0003800000 */
.L_x_1290:
[----:B------:R-:W-:Y:S06]  /*1690*/  BAR.SYNC.DEFER_BLOCKING 0x0 ;  /* 0x0000000000007b1d */ /* 0x000fec0000010000 */
[----:B------:R-:W-:Y:S05]  /*16a0*/  BRA `(.L_x_1280) ;  /* 0x000004c000007947 */ /* 0x000fea0003800000 */
.L_x_1279:
[----:B------:R-:W-:Y:S01]  /*16b0*/  ISETP.NE.AND P0, PT, RZ, c[0x0][0x1ec], PT ;  /* 0x00007b00ff007a0c */ /* 0x000fe20003f05270 */
[----:B------:R-:W-:Y:S01]  /*16c0*/  BSSY B0, `(.L_x_1280) ;  /* 0x000004a000007945 */ /* 0x000fe20003800000 */
[----:B-1----:R-:W-:-:S11]  /*16d0*/  IADD3 R7, -R41, c[0x0][0x1ec], RZ ;  /* 0x00007b0029077a10 */ /* 0x002fd60007ffe1ff */
[----:B------:R-:W-:Y:S05]  /*16e0*/  @!P0 BRA `(.L_x_1292) ;  /* 0x000001f000008947 */ /* 0x000fea0003800000 */
[----:B------:R-:W-:-:S13]  /*16f0*/  ISETP.GE.AND P0, PT, R42, c[0x0][0x1e0], PT ;  /* 0x000078002a007a0c */ /* 0x000fda0003f06270 */
[----:B------:R-:W-:Y:S05]  /*1700*/  @P0 BRA `(.L_x_1293) ;  /* 0x0000045000000947 */ /* 0x000fea0003800000 */
[----:B------:R-:W0:Y:S01]  /*1710*/  I2F R6, c[0x0][0x1e0] ;  /* 0x0000780000067b06 */ /* 0x000e220000201400 */
[----:B------:R-:W-:-:S07]  /*1720*/  IADD3 R4, R42, 0x2, RZ ;  /* 0x000000022a047810 */ /* 0x000fce0007ffe0ff */
[----:B------:R-:W-:Y:S08]  /*1730*/  I2F R4, R4 ;  /* 0x0000000400047306 */ /* 0x000ff00000201400 */
[----:B0-----:R-:W0:Y:S08]  /*1740*/  MUFU.RCP R6, R6 ;  /* 0x0000000600067308 */ /* 0x001e300000001000 */
[----:B------:R-:W1:Y:S01]  /*1750*/  I2F R3, R42 ;  /* 0x0000002a00037306 */ /* 0x000e620000201400 */
[----:B0-----:R-:W-:-:S07]  /*1760*/  FMUL.FTZ R5, R4, R6 ;  /* 0x0000000604057220 */ /* 0x001fce0000410000 */
[----:B------:R-:W-:Y:S01]  /*1770*/  I2F R0, R7 ;  /* 0x0000000700007306 */ /* 0x000fe20000201400 */
[----:B------:R-:W-:Y:S02]  /*1780*/  FMUL.FTZ R5, R5, 13.28771209716796875 ;  /* 0x41549a7805057820 */ /* 0x000fe40000410000 */
[----:B-1----:R-:W-:-:S05]  /*1790*/  FMUL.FTZ R3, R3, R6 ;  /* 0x0000000603037220 */ /* 0x002fca0000410000 */
[----:B------:R-:W0:Y:S01]  /*17a0*/  MUFU.EX2 R5, -R5 ;  /* 0x8000000500057308 */ /* 0x000e220000000800 */
[----:B------:R-:W-:-:S07]  /*17b0*/  FMUL.FTZ R3, R3, 13.28771209716796875 ;  /* 0x41549a7803037820 */ /* 0x000fce0000410000 */
[----:B------:R-:W1:Y:S01]  /*17c0*/  MUFU.EX2 R3, -R3 ;  /* 0x8000000300037308 */ /* 0x000e620000000800 */
[----:B0-----:R-:W-:-:S04]  /*17d0*/  FMUL.FTZ R6, R0, R5 ;  /* 0x0000000500067220 */ /* 0x001fc80000410000 */
[----:B------:R-:W-:Y:S02]  /*17e0*/  FMUL.RZ R10, R6, 0.15915493667125701904 ;  /* 0x3e22f983060a7820 */ /* 0x000fe4000040c000 */
[----:B-1----:R-:W-:Y:S02]  /*17f0*/  FMUL.FTZ R0, R0, R3 ;  /* 0x0000000300007220 */ /* 0x002fe40000410000 */
[----:B------:R-:W0:Y:S02]  /*1800*/  MUFU.SIN R7, R10 ;  /* 0x0000000a00077308 */ /* 0x000e240000000400 */
[----:B------:R-:W-:-:S06]  /*1810*/  FMUL.RZ R8, R0, 0.15915493667125701904 ;  /* 0x3e22f98300087820 */ /* 0x000fcc000040c000 */
[----:B------:R-:W1:Y:S08]  /*1820*/  MUFU.SIN R4, R8 ;  /* 0x0000000800047308 */ /* 0x000e700000000400 */
[----:B------:R-:W2:Y:S01]  /*1830*/  MUFU.COS R6, R10 ;  /* 0x0000000a00067308 */ /* 0x000ea20000000000 */
[-C--:B0-----:R-:W-:Y:S02]  /*1840*/  FMUL.FTZ R9, R35, R7.reuse ;  /* 0x0000000723097220 */ /* 0x081fe40000410000 */
[----:B------:R-:W-:-:S05]  /*1850*/  FMUL.FTZ R7, R34, R7 ;  /* 0x0000000722077220 */ /* 0x000fca0000410000 */
[----:B------:R-:W0:Y:S01]  /*1860*/  MUFU.COS R0, R8 ;  /* 0x0000000800007308 */ /* 0x000e220000000000 */
[-C--:B-1----:R-:W-:Y:S02]  /*1870*/  FMUL.FTZ R5, R33, R4.reuse ;  /* 0x0000000421057220 */ /* 0x082fe40000410000 */
[----:B------:R-:W-:Y:S02]  /*1880*/  FMUL.FTZ R4, R32, R4 ;  /* 0x0000000420047220 */ /* 0x000fe40000410000 */
[-C--:B--2---:R-:W-:Y:S02]  /*1890*/  FFMA.FTZ R34, R34, R6.reuse, -R9 ;  /* 0x0000000622227223 */ /* 0x084fe40000010809 */
[----:B------:R-:W-:Y:S02]  /*18a0*/  FFMA.FTZ R35, R35, R6, R7 ;  /* 0x0000000623237223 */ /* 0x000fe40000010007 */
[-C--:B0-----:R-:W-:Y:S02]  /*18b0*/  FFMA.FTZ R32, R32, R0.reuse, -R5 ;  /* 0x0000000020207223 */ /* 0x081fe40000010805 */
[----:B------:R-:W-:Y:S01]  /*18c0*/  FFMA.FTZ R33, R33, R0, R4 ;  /* 0x0000000021217223 */ /* 0x000fe20000010004 */
[----:B------:R-:W-:Y:S05]  /*18d0*/  BRA `(.L_x_1293) ;  /* 0x0000028000007947 */ /* 0x000fea0003800000 */
.L_x_1292:
        /* <DEDUP_REMOVED lines=19> */
[----:B------:R-:W1:Y:S08]  /*1a10*/  MUFU.COS R10, R9 ;  /* 0x00000009000a7308 */ /* 0x000e700000000000 */
[----:B------:R-:W2:Y:S01]  /*1a20*/  MUFU.SIN R6, R0 ;  /* 0x0000000000067308 */ /* 0x000ea20000000400 */
[-C--:B0-----:R-:W-:Y:S02]  /*1a30*/  FMUL.FTZ R7, R35, R11.reuse ;  /* 0x0000000b23077220 */ /* 0x081fe40000410000 */
[----:B------:R-:W-:-:S02]  /*1a40*/  FMUL.FTZ R3, R27, R11 ;  /* 0x0000000b1b037220 */ /* 0x000fc40000410000 */
[-C--:B------:R-:W-:Y:S02]  /*1a50*/  FMUL.FTZ R4, R26, R11.reuse ;  /* 0x0000000b1a047220 */ /* 0x080fe40000410000 */
[C---:B------:R-:W-:Y:S01]  /*1a60*/  FMUL.FTZ R13, R34.reuse, R11 ;  /* 0x0000000b220d7220 */ /* 0x040fe20000410000 */
[----:B------:R0:W3:Y:S01]  /*1a70*/  MUFU.COS R5, R0 ;  /* 0x0000000000057308 */ /* 0x0000e20000000000 */
[-C--:B-1----:R-:W-:Y:S02]  /*1a80*/  FFMA.FTZ R12, R34, R10.reuse, -R7 ;  /* 0x0000000a220c7223 */ /* 0x082fe40000010807 */
[-C--:B------:R-:W-:Y:S02]  /*1a90*/  FFMA.FTZ R26, R26, R10.reuse, -R3 ;  /* 0x0000000a1a1a7223 */ /* 0x080fe40000010803 */
[----:B------:R-:W-:Y:S01]  /*1aa0*/  FFMA.FTZ R35, R35, R10, R13 ;  /* 0x0000000a23237223 */ /* 0x000fe2000001000d */
[----:B------:R-:W-:Y:S01]  /*1ab0*/  MOV R34, R12 ;  /* 0x0000000c00227202 */ /* 0x000fe20000000f00 */
[----:B------:R-:W-:-:S02]  /*1ac0*/  FFMA.FTZ R27, R27, R10, R4 ;  /* 0x0000000a1b1b7223 */ /* 0x000fc40000010004 */
[-C--:B--2---:R-:W-:Y:S02]  /*1ad0*/  FMUL.FTZ R7, R33, R6.reuse ;  /* 0x0000000621077220 */ /* 0x084fe40000410000 */
[-C--:B------:R-:W-:Y:S02]  /*1ae0*/  FMUL.FTZ R3, R25, R6.reuse ;  /* 0x0000000619037220 */ /* 0x080fe40000410000 */
[-C--:B------:R-:W-:Y:S02]  /*1af0*/  FMUL.FTZ R8, R32, R6.reuse ;  /* 0x0000000620087220 */ /* 0x080fe40000410000 */
[----:B0-----:R-:W-:Y:S02]  /*1b00*/  FMUL.FTZ R0, R24, R6 ;  /* 0x0000000618007220 */ /* 0x001fe40000410000 */
[-C--:B---3--:R-:W-:Y:S02]  /*1b10*/  FFMA.FTZ R7, R32, R5.reuse, -R7 ;  /* 0x0000000520077223 */ /* 0x088fe40000010807 */
[----:B------:R-:W-:-:S02]  /*1b20*/  FFMA.FTZ R24, R24, R5, -R3 ;  /* 0x0000000518187223 */ /* 0x000fc40000010803 */
[----:B------:R-:W-:Y:S01]  /*1b30*/  FFMA.FTZ R33, R33, R5, R8 ;  /* 0x0000000521217223 */ /* 0x000fe20000010008 */
[----:B------:R-:W-:Y:S01]  /*1b40*/  MOV R32, R7 ;  /* 0x0000000700207202 */ /* 0x000fe20000000f00 */
[----:B------:R-:W-:Y:S02]  /*1b50*/  FFMA.FTZ R25, R25, R5, R0 ;  /* 0x0000000519197223 */ /* 0x000fe40000010000 */
.L_x_1293:
[----:B------:R-:W-:Y:S05]  /*1b60*/  BSYNC B0 ;  /* 0x0000000000007941 */ /* 0x000fea0003800000 */
.L_x_1280:
[----:B------:R-:W-:Y:S01]  /*1b70*/  ISETP.GT.AND P0, PT, R52, 0x3f, PT ;  /* 0x0000003f3400780c */ /* 0x000fe20003f04270 */
[----:B------:R-:W-:Y:S01]  /*1b80*/  BSSY B0, `(.L_x_1294) ;  /* 0x0000012000007945 */ /* 0x000fe20003800000 */
[----:B------:R-:W-:-:S11]  /*1b90*/  HFMA2.MMA R0, -RZ, RZ, 0, 0 ;  /* 0x00000000ff007435 */ /* 0x000fd600000001ff */
[----:B------:R-:W-:Y:S05]  /*1ba0*/  @P0 BRA `(.L_x_1295) ;  /* 0x000000f000000947 */ /* 0x000fea0003800000 */
[----:B------:R-:W-:Y:S01]  /*1bb0*/  ISETP.GT.AND P1, PT, R52, 0x2f, PT ;  /* 0x0000002f3400780c */ /* 0x000fe20003f24270 */
[----:B------:R-:W-:Y:S01]  /*1bc0*/  IMAD.U32 R3, RZ, RZ, UR38 ;  /* 0x00000026ff037e24 */ /* 0x000fe2000f8e00ff */
[----:B-1----:R1:W-:Y:S02]  /*1bd0*/  STS.128 [R52.X16+0x40], R32 ;  /* 0x0000402034007388 */ /* 0x0023e4000000cc00 */
[----:B------:R-:W-:Y:S02]  /*1be0*/  ISETP.NE.OR P0, PT, RZ, c[0x0][0x1ec], P1 ;  /* 0x00007b00ff007a0c */ /* 0x000fe40000f05670 */
[----:B------:R-:W-:-:S11]  /*1bf0*/  ISETP.NE.AND P1, PT, RZ, c[0x0][0x1ec], PT ;  /* 0x00007b00ff007a0c */ /* 0x000fd60003f25270 */
[----:B------:R-:W-:Y:S02]  /*1c00*/  @!P0 SHF.L.U32 R3, R3, 0x2, RZ ;  /* 0x0000000203038819 */ /* 0x000fe400000006ff */
[----:B------:R-:W-:Y:S01]  /*1c10*/  @!P0 MOV R4, 0x4 ;  /* 0x0000000400048802 */ /* 0x000fe20000000f00 */
[----:B------:R1:W-:Y:S02]  /*1c20*/  @!P1 STS.128 [R52.X16+0x440], R28 ;  /* 0x0004401c34009388 */ /* 0x0003e4000000cc00 */
[----:B------:R-:W-:-:S04]  /*1c30*/  @!P0 IMAD R3, R18, c[0x0][0x1d4], R3 ;  /* 0x0000750012038a24 */ /* 0x000fc800078e0203 */
[----:B------:R-:W-:-:S04]  /*1c40*/  @!P0 IMAD.WIDE R4, R3, R4, c[0x0][0x198] ;  /* 0x0000660003048625 */ /* 0x000fc800078e0204 */
[----:B--2---:R-:W-:Y:S01]  /*1c50*/  FMUL.FTZ R3, R33, R25 ;  /* 0x0000001921037220 */ /* 0x004fe20000410000 */
[----:B------:R1:W-:Y:S03]  /*1c60*/  @!P0 STG.E.128 [R4.64], R24 ;  /* 0x0000001804008986 */ /* 0x0003e6000c101d24 */
[----:B------:R-:W-:-:S04]  /*1c70*/  FFMA.FTZ R3, R32, R24, R3 ;  /* 0x0000001820037223 */ /* 0x000fc80000010003 */
[----:B------:R-:W-:-:S04]  /*1c80*/  FFMA.FTZ R0, R34, R26, R3 ;  /* 0x0000001a22007223 */ /* 0x000fc80000010003 */
[----:B------:R-:W-:Y:S02]  /*1c90*/  FFMA.FTZ R0, R35, R27, R0 ;  /* 0x0000001b23007223 */ /* 0x000fe40000010000 */
.L_x_1295:
[----:B------:R-:W-:Y:S05]  /*1ca0*/  BSYNC B0 ;  /* 0x0000000000007941 */ /* 0x000fea0003800000 */
.L_x_1294:
[----:B------:R-:W3:Y:S01]  /*1cb0*/  SHFL.BFLY PT, R3, R0, 0x10, 0x1f ;  /* 0x0e001f0000037f89 */ /* 0x000ee200000e0000 */
[----:B-1----:R-:W-:Y:S01]  /*1cc0*/  LOP3.LUT P0, R8, R52, 0x1f, RZ, 0xc0, !PT ;  /* 0x0000001f34087812 */ /* 0x002fe2000780c0ff */
[----:B------:R-:W-:Y:S03]  /*1cd0*/  BSSY B0, `(.L_x_1296) ;  /* 0x000002f000007945 */ /* 0x000fe60003800000 */
[----:B------:R-:W-:Y:S01]  /*1ce0*/  ISETP.GT.U32.AND P1, PT, R8, 0x1, PT ;  /* 0x000000010800780c */ /* 0x000fe20003f24070 */
[----:B---3--:R-:W-:-:S08]  /*1cf0*/  FADD.FTZ R3, R3, R0 ;  /* 0x0000000003037221 */ /* 0x008fd00000010000 */
[----:B------:R-:W-:Y:S01]  /*1d00*/  @!P0 SHF.R.U32.HI R0, RZ, 0x3, R52 ;  /* 0x00000003ff008819 */ /* 0x000fe20000011634 */
[----:B------:R-:W1:Y:S03]  /*1d10*/  SHFL.BFLY PT, R4, R3, 0x8, 0x1f ;  /* 0x0d001f0003047f89 */ /* 0x000e6600000e0000 */
[----:B------:R-:W-:Y:S01]  /*1d20*/  @!P0 LOP3.LUT R0, R0, 0x1ffffffc, RZ, 0xc0, !PT ;  /* 0x1ffffffc00008812 */ /* 0x000fe200078ec0ff */
[----:B-1----:R-:W-:Y:S01]  /*1d30*/  FADD.FTZ R4, R3, R4 ;  /* 0x0000000403047221 */ /* 0x002fe20000010000 */
[----:B------:R-:W-:-:S04]  /*1d40*/  MOV R3, UR40 ;  /* 0x0000002800037c02 */ /* 0x000fc80008000f00 */
[----:B------:R-:W1:Y:S01]  /*1d50*/  SHFL.BFLY PT, R5, R4, 0x4, 0x1f ;  /* 0x0c801f0004057f89 */ /* 0x000e6200000e0000 */
[----:B------:R-:W-:-:S04]  /*1d60*/  IADD3 R3, R3, -c[0x0][0x1d4], RZ ;  /* 0x8000750003037a10 */ /* 0x000fc80007ffe0ff */
[----:B------:R-:W3:Y:S01]  /*1d70*/  R2UR UR4, R3 ;  /* 0x00000000030473c2 */ /* 0x000ee200000e0000 */
[----:B-1----:R-:W-:-:S05]  /*1d80*/  FADD.FTZ R5, R4, R5 ;  /* 0x0000000504057221 */ /* 0x002fca0000010000 */
[----:B------:R-:W1:Y:S01]  /*1d90*/  SHFL.BFLY PT, R6, R5, 0x2, 0x1f ;  /* 0x0c401f0005067f89 */ /* 0x000e6200000e0000 */
[----:B---3--:R-:W-:-:S04]  /*1da0*/  UISETP.LT.AND UP0, UPT, URZ, UR4, UPT ;  /* 0x000000043f00728c */ /* 0x008fc8000bf01270 */
[----:B------:R-:W-:Y:S01]  /*1db0*/  USEL UR4, URZ, UR4, !UP0 ;  /* 0x000000043f047287 */ /* 0x000fe2000c000000 */
[----:B-1----:R-:W-:-:S05]  /*1dc0*/  FADD.FTZ R6, R5, R6 ;  /* 0x0000000605067221 */ /* 0x002fca0000010000 */
[----:B------:R-:W1:Y:S02]  /*1dd0*/  SHFL.BFLY PT, R7, R6, 0x1, 0x1f ;  /* 0x0c201f0006077f89 */ /* 0x000e6400000e0000 */
[----:B-1----:R-:W-:-:S05]  /*1de0*/  FADD.FTZ R7, R6, R7 ;  /* 0x0000000706077221 */ /* 0x002fca0000010000 */
[----:B------:R1:W-:Y:S04]  /*1df0*/  @!P0 STS [R0+0x8], R7 ;  /* 0x0000080700008388 */ /* 0x0003e80000000800 */
[----:B------:R-:W-:Y:S01]  /*1e00*/  BAR.SYNC.DEFER_BLOCKING 0x0 ;  /* 0x0000000000007b1d */ /* 0x000fe20000010000 */
[----:B------:R-:W-:Y:S02]  /*1e10*/  ISETP.NE.AND P0, PT, R52, RZ, PT ;  /* 0x000000ff3400720c */ /* 0x000fe40003f05270 */
[----:B-1----:R-:W-:-:S05]  /*1e20*/  MOV R0, 0xff7fffff ;  /* 0xff7fffff00007802 */ /* 0x002fca0000000f00 */
[----:B------:R-:W-:Y:S04]  /*1e30*/  STL [R1+0x38], R0 ;  /* 0x0000380001007387 */ /* 0x000fe80000100800 */
[----:B------:R-:W1:Y:S04]  /*1e40*/  @!P1 LDS R7, [R8.X4+0x8] ;  /* 0x0000080008079984 */ /* 0x000e680000004800 */
[----:B-1----:R-:W1:Y:S02]  /*1e50*/  SHFL.BFLY PT, R4, R7, 0x1, 0x1f ;  /* 0x0c201f0007047f89 */ /* 0x002e6400000e0000 */
[----:B-1----:R-:W-:-:S06]  /*1e60*/  FADD.FTZ R4, R4, R7 ;  /* 0x0000000704047221 */ /* 0x002fcc0000010000 */
[----:B------:R-:W1:Y:S01]  /*1e70*/  SHFL.IDX PT, R4, R4, RZ, 0x1f ;  /* 0x00001fff04047589 */ /* 0x000e6200000e0000 */
[----:B------:R-:W-:Y:S05]  /*1e80*/  @P0 BRA `(.L_x_1297) ;  /* 0x0000013000000947 */ /* 0x000fea0003800000 */
[----:B-1----:R-:W-:Y:S01]  /*1e90*/  FMUL.FTZ R0, R4, c[0x0][0x1f0] ;  /* 0x00007c0004007a20 */ /* 0x002fe20000410000 */
[----:B------:R-:W-:Y:S01]  /*1ea0*/  ISETP.NE.U32.AND P0, PT, RZ, c[0x0][0x218], PT ;  /* 0x00008600ff007a0c */ /* 0x000fe20003f05070 */
[----:B------:R-:W-:Y:S01]  /*1eb0*/  IMAD.U32 R6, RZ, RZ, UR4 ;  /* 0x00000004ff067e24 */ /* 0x000fe2000f8e00ff */
[----:B------:R-:W-:Y:S02]  /*1ec0*/  MOV R3, UR40 ;  /* 0x0000002800037c02 */ /* 0x000fe40008000f00 */
[----:B------:R1:W-:Y:S01]  /*1ed0*/  STL [R1+0x38], R0 ;  /* 0x0000380001007387 */ /* 0x0003e20000100800 */
[----:B------:R-:W-:Y:S02]  /*1ee0*/  ISETP.NE.AND.EX P0, PT, RZ, c[0x0][0x21c], PT, P0 ;  /* 0x00008700ff007a0c */ /* 0x000fe40003f05300 */
[----:B------:R-:W-:-:S11]  /*1ef0*/  IADD3 R6, -R6, -0x1, R3 ;  /* 0xffffffff06067810 */ /* 0x000fd60007ffe103 */
[----:B------:R-:W-:Y:S05]  /*1f00*/  @!P0 BRA `(.L_x_1298) ;  /* 0x0000009000008947 */ /* 0x000fea0003800000 */
[----:B-1----:R-:W-:Y:S01]  /*1f10*/  MOV R7, R0 ;  /* 0x0000000000077202 */ /* 0x002fe20000000f00 */
[----:B------:R-:W-:Y:S01]  /*1f20*/  HFMA2.MMA R4, -RZ, RZ, 0, 2.384185791015625e-07 ;  /* 0x00000004ff047435 */ /* 0x000fe200000001ff */
[----:B------:R-:W-:-:S05]  /*1f30*/  IADD3 R0, -R41, UR39, RZ ;  /* 0x0000002729007c10 */ /* 0x000fca000fffe1ff */
[----:B------:R-:W-:-:S04]  /*1f40*/  IMAD R3, R40, c[0x0][0x220], R0 ;  /* 0x0000880028037a24 */ /* 0x000fc800078e0200 */
[----:B------:R-:W-:-:S04]  /*1f50*/  IMAD R3, R3, c[0x0][0x220], R0 ;  /* 0x0000880003037a24 */ /* 0x000fc800078e0200 */
[----:B------:R-:W-:-:S06]  /*1f60*/  IMAD.WIDE R4, R3, R4, c[0x0][0x218] ;  /* 0x0000860003047625 */ /* 0x000fcc00078e0204 */
[----:B------:R-:W3:Y:S02]  /*1f70*/  LDG.E R4, [R4.64] ;  /* 0x0000002404047981 */ /* 0x000ee4000c1e1900 */
[----:B---3--:R-:W-:-:S05]  /*1f80*/  FADD.FTZ R7, R7, R4 ;  /* 0x0000000407077221 */ /* 0x008fca0000010000 */
[----:B------:R1:W-:Y:S02]  /*1f90*/  STL [R1+0x38], R7 ;  /* 0x0000380701007387 */ /* 0x0003e40000100800 */
.L_x_1298:
[----:B-1----:R-:W3:Y:S04]  /*1fa0*/  LDL R0, [R1+0x38] ;  /* 0x0000380001007983 */ /* 0x002ee80000100800 */
[----:B---3--:R1:W-:Y:S02]  /*1fb0*/  STS [R6.X4+0x840], R0 ;  /* 0x0008400006007388 */ /* 0x0083e40000004800 */
.L_x_1297:
[----:B------:R-:W-:Y:S05]  /*1fc0*/  BSYNC B0 ;  /* 0x0000000000007941 */ /* 0x000fea0003800000 */
.L_x_1296:
[----:B------:R-:W-:Y:S01]  /*1fd0*/  BAR.SYNC.DEFER_BLOCKING 0x0 ;  /* 0x0000000000007b1d */ /* 0x000fe20000010000 */
[----:B------:R-:W-:Y:S01]  /*1fe0*/  UIADD3 UR5, UR39, 0x1f, -UR4 ;  /* 0x0000001f27057890 */ /* 0x000fe2000fffe804 */
[----:B------:R-:W-:-:S03]  /*1ff0*/  ISETP.NE.AND P0, PT, RZ, c[0x0][0x1ec], PT ;  /* 0x00007b00ff007a0c */ /* 0x000fc60003f05270 */
[----:B------:R-:W-:-:S04]  /*2000*/  USHF.R.S32.HI UR6, URZ, 0x1f, UR5 ;  /* 0x0000001f3f067899 */ /* 0x000fc80008011405 */
[----:B------:R-:W-:-:S04]  /*2010*/  ULEA.HI UR6, UR6, UR5, URZ, 0x5 ;  /* 0x0000000506067291 */ /* 0x000fc8000f8f283f */
[----:B------:R-:W-:-:S04]  /*2020*/  ULOP3.LUT UR6, UR6, 0xffffffe0, URZ, 0xc0, !UPT ;  /* 0xffffffe006067892 */ /* 0x000fc8000f8ec03f */
[----:B------:R-:W-:Y:S01]  /*2030*/  UIADD3 UR6, UR6, UR4, URZ ;  /* 0x0000000406067290 */ /* 0x000fe2000fffe03f */
[----:B0-----:R-:W0:Y:S04]  /*2040*/  LDS.128 R12, [0x410] ;  /* 0x00041000ff0c7984 */ /* 0x001e280000000c00 */
[----:B------:R-:W-:Y:S04]  /*2050*/  LDS.128 R8, [0x390] ;  /* 0x00039000ff087984 */ /* 0x000fe80000000c00 */
[----:B-1----:R-:W-:Y:S04]  /*2060*/  LDS.128 R4, [0x380] ;  /* 0x00038000ff047984 */ /* 0x002fe80000000c00 */
[----:B------:R-:W1:Y:S04]  /*2070*/  LDS.128 R56, [0x370] ;  /* 0x00037000ff387984 */ /* 0x000e680000000c00 */
[----:B--2---:R-:W-:Y:S04]  /*2080*/  LDS.128 R24, [0x3a0] ;  /* 0x0003a000ff187984 */ /* 0x004fe80000000c00 */
[----:B------:R-:W-:Y:S04]  /*2090*/  LDS.128 R28, [0x3b0] ;  /* 0x0003b000ff1c7984 */ /* 0x000fe80000000c00 */
[----:B------:R-:W-:Y:S04]  /*20a0*/  LDS.128 R32, [0x3c0] ;  /* 0x0003c000ff207984 */ /* 0x000fe80000000c00 */
[----:B------:R-:W-:Y:S04]  /*20b0*/  LDS.128 R36, [0x3d0] ;  /* 0x0003d000ff247984 */ /* 0x000fe80000000c00 */
[----:B------:R-:W-:Y:S04]  /*20c0*/  LDS.128 R40, [0x3e0] ;  /* 0x0003e000ff287984 */ /* 0x000fe80000000c00 */
[----:B------:R-:W-:Y:S01]  /*20d0*/  LDS.128 R44, [0x3f0] ;  /* 0x0003f000ff2c7984 */ /* 0x000fe20000000c00 */
[----:B0-----:R0:W2:Y:S03]  /*20e0*/  R2UR UR48, R15 ;  /* 0x000000000f3073c2 */ /* 0x0010a600000e0000 */
[----:B------:R-:W-:Y:S04]  /*20f0*/  LDS.128 R48, [0x400] ;  /* 0x00040000ff307984 */ /* 0x000fe80000000c00 */
[----:B------:R-:W-:Y:S01]  /*2100*/  LDS.128 R16, [0x420] ;  /* 0x00042000ff107984 */ /* 0x000fe20000000c00 */
[----:B------:R0:W3:Y:S03]  /*2110*/  R2UR UR49, R14 ;  /* 0x000000000e3173c2 */ /* 0x0000e600000e0000 */
[----:B------:R-:W-:Y:S01]  /*2120*/  LDS.128 R20, [0x430] ;  /* 0x00043000ff147984 */ /* 0x000fe20000000c00 */
[----:B-1----:R-:W-:-:S03]  /*2130*/  MOV R3, R59 ;  /* 0x0000003b00037202 */ /* 0x002fc60000000f00 */
[----:B------:R-:W-:Y:S01]  /*2140*/  STL.64 [R1+0x780], R56 ;  /* 0x0007803801007387 */ /* 0x000fe20000100a00 */
[----:B------:R-:W-:Y:S01]  /*2150*/  IMAD.MOV.U32 R0, RZ, RZ, R58 ;  /* 0x000000ffff007224 */ /* 0x000fe200078e003a */
[----:B------:R0:W1:Y:S08]  /*2160*/  R2UR UR50, R13 ;  /* 0x000000000d3273c2 */ /* 0x00007000000e0000 */
[----:B------:R0:W4:Y:S02]  /*2170*/  R2UR UR51, R12 ;  /* 0x000000000c3373c2 */ /* 0x00012400000e0000 */
[----:B0-----:R-:W0:Y:S06]  /*2180*/  LDS.128 R12, [0x40] ;  /* 0x00004000ff0c7984 */ /* 0x001e2c0000000c00 */
[----:B------:R5:W0:Y:S08]  /*2190*/  R2UR UR11, R11 ;  /* 0x000000000b0b73c2 */ /* 0x000a3000000e0000 */
[----:B------:R5:W0:Y:S08]  /*21a0*/  R2UR UR12, R10 ;  /* 0x000000000a0c73c2 */ /* 0x000a3000000e0000 */
[----:B------:R5:W1:Y:S08]  /*21b0*/  R2UR UR13, R9 ;  /* 0x00000000090d73c2 */ /* 0x000a7000000e0000 */
[----:B------:R5:W1:Y:S02]  /*21c0*/  R2UR UR14, R8 ;  /* 0x00000000080e73c2 */ /* 0x000a6400000e0000 */
[----:B-----5:R-:W5:Y:S06]  /*21d0*/  LDS.128 R8, [0x50] ;  /* 0x00005000ff087984 */ /* 0x020f6c0000000c00 */
[----:B------:R1:W1:Y:S01]  /*21e0*/  R2UR UR7, R7 ;  /* 0x00000000070773c2 */ /* 0x00026200000e0000 */
[----:B0-----:R-:W-:Y:S07]  /*21f0*/  STL.64 [R1+0x760], R12 ;  /* 0x0007600c01007387 */ /* 0x001fee0000100a00 */
[----:B------:R1:W0:Y:S01]  /*2200*/  R2UR UR8, R6 ;  /* 0x00000000060873c2 */ /* 0x00022200000e0000 */
[----:B------:R-:W-:Y:S04]  /*2210*/  STL.64 [R1+0x768], R14 ;  /* 0x0007680e01007387 */ /* 0x000fe80000100a00 */
[----:B------:R-:W-:Y:S03]  /*2220*/  LDS.128 R12, [0x70] ;  /* 0x00007000ff0c7984 */ /* 0x000fe60000000c00 */
[----:B------:R1:W0:Y:S08]  /*2230*/  R2UR UR9, R5 ;  /* 0x00000000050973c2 */ /* 0x00023000000e0000 */
[----:B------:R1:W0:Y:S02]  /*2240*/  R2UR UR10, R4 ;  /* 0x00000000040a73c2 */ /* 0x00022400000e0000 */
[----:B-1----:R-:W1:Y:S06]  /*2250*/  LDS.128 R4, [0x60] ;  /* 0x00006000ff047984 */ /* 0x002e6c0000000c00 */
[----:B------:R0:W0:Y:S01]  /*2260*/  R2UR UR15, R27 ;  /* 0x000000001b0f73c2 */ /* 0x00002200000e0000 */
[----:B-----5:R-:W-:Y:S07]  /*2270*/  STL.64 [R1+0x750], R8 ;  /* 0x0007500801007387 */ /* 0x020fee0000100a00 */
[----:B------:R0:W0:Y:S01]  /*2280*/  R2UR UR16, R26 ;  /* 0x000000001a1073c2 */ /* 0x00002200000e0000 */
[----:B------:R-:W-:Y:S04]  /*2290*/  STL.64 [R1+0x758], R10 ;  /* 0x0007580a01007387 */ /* 0x000fe80000100a00 */
[----:B------:R-:W5:Y:S03]  /*22a0*/  LDS.128 R8, [0x80] ;  /* 0x00008000ff087984 */ /* 0x000f660000000c00 */
[----:B------:R0:W0:Y:S08]  /*22b0*/  R2UR UR17, R25 ;  /* 0x00000000191173c2 */ /* 0x00003000000e0000 */
[----:B------:R0:W0:Y:S08]  /*22c0*/  R2UR UR18, R24 ;  /* 0x00000000181273c2 */ /* 0x00003000000e0000 */
[----:B------:R0:W0:Y:S01]  /*22d0*/  R2UR UR19, R31 ;  /* 0x000000001f1373c2 */ /* 0x00002200000e0000 */
[----:B-1----:R-:W-:Y:S07]  /*22e0*/  STL.64 [R1+0x740], R4 ;  /* 0x0007400401007387 */ /* 0x002fee0000100a00 */
[----:B------:R1:W0:Y:S01]  /*22f0*/  R2UR UR20, R30 ;  /* 0x000000001e1473c2 */ /* 0x00022200000e0000 */
[----:B------:R-:W-:Y:S04]  /*2300*/  STL.64 [R1+0x748], R6 ;  /* 0x0007480601007387 */ /* 0x000fe80000100a00 */
[----:B------:R-:W0:Y:S03]  /*2310*/  LDS.128 R4, [0x90] ;  /* 0x00009000ff047984 */ /* 0x000e260000000c00 */
[----:B------:R1:W0:Y:S01]  /*2320*/  R2UR UR21, R29 ;  /* 0x000000001d1573c2 */ /* 0x00022200000e0000 */
[----:B------:R-:W-:Y:S04]  /*2330*/  STL.64 [R1+0x730], R12 ;  /* 0x0007300c01007387 */ /* 0x000fe80000100a00 */
[----:B------:R-:W-:Y:S03]  /*2340*/  STL.64 [R1+0x738], R14 ;  /* 0x0007380e01007387 */ /* 0x000fe60000100a00 */
[----:B------:R1:W0:Y:S01]  /*2350*/  R2UR UR22, R28 ;  /* 0x000000001c1673c2 */ /* 0x00022200000e0000 */
[----:B------:R-:W1:Y:S04]  /*2360*/  LDS.128 R12, [0xa0] ;  /* 0x0000a000ff0c7984 */ /* 0x000e680000000c00 */
[----:B-----5:R-:W-:Y:S03]  /*2370*/  STL.64 [R1+0x720], R8 ;  /* 0x0007200801007387 */ /* 0x020fe60000100a00 */
[----:B------:R0:W1:Y:S01]  /*2380*/  R2UR UR23, R35 ;  /* 0x00000000231773c2 */ /* 0x00006200000e0000 */
[----:B------:R-:W-:Y:S04]  /*2390*/  STL.64 [R1+0x728], R10 ;  /* 0x0007280a01007387 */ /* 0x000fe80000100a00 */
[----:B------:R-:W5:Y:S03]  /*23a0*/  LDS.128 R8, [0xb0] ;  /* 0x0000b000ff087984 */ /* 0x000f660000000c00 */
[----:B------:R0:W1:Y:S08]  /*23b0*/  R2UR UR24, R34 ;  /* 0x00000000221873c2 */ /* 0x00007000000e0000 */
[----:B------:R1:W2:Y:S01]  /*23c0*/  R2UR UR25, R33 ;  /* 0x00000000211973c2 */ /* 0x0002a200000e0000 */
[----:B0-----:R-:W-:Y:S07]  /*23d0*/  STL.64 [R1+0x710], R4 ;  /* 0x0007100401007387 */ /* 0x001fee0000100a00 */
[----:B------:R0:W0:Y:S01]  /*23e0*/  R2UR UR26, R32 ;  /* 0x00000000201a73c2 */ /* 0x00002200000e0000 */
[----:B------:R-:W-:Y:S04]  /*23f0*/  STL.64 [R1+0x718], R6 ;  /* 0x0007180601007387 */ /* 0x000fe80000100a00 */
[----:B------:R-:W0:Y:S03]  /*2400*/  LDS.128 R4, [0xc0] ;  /* 0x0000c000ff047984 */ /* 0x000e260000000c00 */
[----:B------:R0:W0:Y:S01]  /*2410*/  R2UR UR27, R39 ;  /* 0x00000000271b73c2 */ /* 0x00002200000e0000 */
[----:B-1----:R-:W-:Y:S04]  /*2420*/  STL.64 [R1+0x700], R12 ;  /* 0x0007000c01007387 */ /* 0x002fe80000100a00 */
        /* <DEDUP_REMOVED lines=63> */
[----:B-----5:R-:W-:Y:S04]  /*2820*/  STL.64 [R1+0x630], R8 ;  /* 0x0006300801007387 */ /* 0x020fe80000100a00 */
[----:B------:R-:W-:Y:S04]  /*2830*/  STL.64 [R1+0x638], R10 ;  /* 0x0006380a01007387 */ /* 0x000fe80000100a00 */
[----:B------:R-:W5:Y:S04]  /*2840*/  LDS.128 R8, [0x1a0] ;  /* 0x0001a000ff087984 */ /* 0x000f680000000c00 */
[----:B0-----:R-:W-:Y:S04]  /*2850*/  STL.64 [R1+0x620], R4 ;  /* 0x0006200401007387 */ /* 0x001fe80000100a00 */
[----:B------:R-:W-:Y:S04]  /*2860*/  STL.64 [R1+0x628], R6 ;  /* 0x0006280601007387 */ /* 0x000fe80000100a00 */
[----:B------:R-:W0:Y:S04]  /*2870*/  LDS.128 R4, [0x1b0] ;  /* 0x0001b000ff047984 */ /* 0x000e280000000c00 */
[----:B-1----:R-:W-:Y:S04]  /*2880*/  STL.64 [R1+0x610], R12 ;  /* 0x0006100c01007387 */ /* 0x002fe80000100a00 */
[----:B------:R-:W-:Y:S04]  /*2890*/  STL.64 [R1+0x618], R14 ;  /* 0x0006180e01007387 */ /* 0x000fe80000100a00 */
        /* <DEDUP_REMOVED lines=79> */
[----:B-1----:R1:W-:Y:S04]  /*2d90*/  STL.64 [R1+0x460], R12 ;  /* 0x0004600c01007387 */ /* 0x0023e80000100a00 */
[----:B------:R1:W-:Y:S04]  /*2da0*/  STL.64 [R1+0x468], R14 ;  /* 0x0004680e01007387 */ /* 0x0003e80000100a00 */
[----:B-----5:R1:W-:Y:S04]  /*2db0*/  STL.64 [R1+0x450], R8 ;  /* 0x0004500801007387 */ /* 0x0203e80000100a00 */
[----:B------:R1:W-:Y:S04]  /*2dc0*/  STL.64 [R1+0x458], R10 ;  /* 0x0004580a01007387 */ /* 0x0003e80000100a00 */
[----:B0-----:R1:W-:Y:S04]  /*2dd0*/  STL.64 [R1+0x440], R4 ;  /* 0x0004400401007387 */ /* 0x0013e80000100a00 */
[----:B------:R1:W-:Y:S01]  /*2de0*/  STL.64 [R1+0x448], R6 ;  /* 0x0004480601007387 */ /* 0x0003e20000100a00 */
[----:B------:R-:W-:Y:S05]  /*2df0*/  @P0 BRA `(.L_x_1299) ;  /* 0x00000c0000000947 */ /* 0x000fea0003800000 */
[----:B-1234-:R-:W0:Y:S04]  /*2e00*/  LDS.128 R4, [0x440] ;  /* 0x00044000ff047984 */ /* 0x01ee280000000c00 */
[----:B------:R-:W1:Y:S04]  /*2e10*/  LDS.128 R12, [0x450] ;  /* 0x00045000ff0c7984 */ /* 0x000e680000000c00 */
[----:B------:R-:W2:Y:S04]  /*2e20*/  LDS.128 R8, [0x460] ;  /* 0x00046000ff087984 */ /* 0x000ea80000000c00 */
[----:B0-----:R-:W-:Y:S04]  /*2e30*/  STL.64 [R1+0x430], R4 ;  /* 0x0004300401007387 */ /* 0x001fe80000100a00 */
[----:B------:R-:W-:Y:S04]  /*2e40*/  STL.64 [R1+0x438], R6 ;  /* 0x0004380601007387 */ /* 0x000fe80000100a00 */
[----:B------:R-:W0:Y:S04]  /*2e50*/  LDS.128 R4, [0x470] ;  /* 0x00047000ff047984 */ /* 0x000e280000000c00 */
[----:B-1----:R-:W-:Y:S04]  /*2e60*/  STL.64 [R1+0x420], R12 ;  /* 0x0004200c01007387 */ /* 0x002fe80000100a00 */
[----:B------:R-:W-:Y:S04]  /*2e70*/  STL.64 [R1+0x428], R14 ;  /* 0x0004280e01007387 */ /* 0x000fe80000100a00 */
[----:B------:R-:W1:Y:S04]  /*2e80*/  LDS.128 R12, [0x480] ;  /* 0x00048000ff0c7984 */ /* 0x000e680000000c00 */
[----:B--2---:R-:W-:Y:S04]  /*2e90*/  STL.64 [R1+0x410], R8 ;  /* 0x0004100801007387 */ /* 0x004fe80000100a00 */
[----:B------:R-:W-:Y:S04]  /*2ea0*/  STL.64 [R1+0x418], R10 ;  /* 0x0004180a01007387 */ /* 0x000fe80000100a00 */
        /* <DEDUP_REMOVED lines=171> */
[----:B------:R-:W-:Y:S04]  /*3960*/  LDS.128 R8, [0x820] ;  /* 0x00082000ff087984 */ /* 0x000fe80000000c00 */
[----:B0-----:R-:W-:Y:S04]  /*3970*/  STL.64 [R1+0x70], R4 ;  /* 0x0000700401007387 */ /* 0x001fe80000100a00 */
[----:B------:R-:W-:Y:S04]  /*3980*/  STL.64 [R1+0x78], R6 ;  /* 0x0000780601007387 */ /* 0x000fe80000100a00 */
[----:B------:R-:W0:Y:S04]  /*3990*/  LDS.128 R4, [0x830] ;  /* 0x00083000ff047984 */ /* 0x000e280000000c00 */
[----:B-1----:R1:W-:Y:S04]  /*39a0*/  STL.64 [R1+0x60], R12 ;  /* 0x0000600c01007387 */ /* 0x0023e80000100a00 */
[----:B------:R1:W-:Y:S04]  /*39b0*/  STL.64 [R1+0x68], R14 ;  /* 0x0000680e01007387 */ /* 0x0003e80000100a00 */
[----:B0-----:R1:W-:Y:S04]  /*39c0*/  STL.64 [R1+0x40], R4 ;  /* 0x0000400401007387 */ /* 0x0013e80000100a00 */
[----:B------:R1:W-:Y:S04]  /*39d0*/  STL.64 [R1+0x50], R8 ;  /* 0x0000500801007387 */ /* 0x0003e80000100a00 */
[----:B------:R1:W-:Y:S04]  /*39e0*/  STL.64 [R1+0x58], R10 ;  /* 0x0000580a01007387 */ /* 0x0003e80000100a00 */
[----:B------:R1:W-:Y:S02]  /*39f0*/  STL.64 [R1+0x48], R6 ;  /* 0x0000480601007387 */ /* 0x0003e40000100a00 */
.L_x_1299:
[----:B--234-:R-:W-:Y:S01]  /*3a00*/  IADD3 R3, R52, UR4, RZ ;  /* 0x0000000434037c10 */ /* 0x01cfe2000fffe0ff */
[----:B------:R-:W-:Y:S03]  /*3a10*/  BSSY B0, `(.L_x_1300) ;  /* 0x000157d000007945 */ /* 0x000fe60003800000 */
[----:B------:R-:W-:-:S13]  /*3a20*/  ISETP.GE.AND P0, PT, R3, UR6, PT ;  /* 0x0000000603007c0c */ /* 0x000fda000bf06270 */
[----:B------:R-:W-:Y:S05]  /*3a30*/  @P0 BRA `(.L_x_1301) ;  /* 0x000157a000000947 */ /* 0x000fea0003800000 */
[----:B------:R-:W-:Y:S01]  /*3a40*/  IABS R0, c[0x0][0x1d4] ;  /* 0x0000750000007a13 */ /* 0x000fe20000000000 */
[----:B------:R-:W-:Y:S02]  /*3a50*/  IMAD R249, R249, 0xc0, RZ ;  /* 0x000000c0f9f97824 */ /* 0x000fe400078e02ff */
[----:B------:R-:W-:Y:S01]  /*3a60*/  IMAD R252, R252, c[0x0][0x1d4], RZ ;  /* 0x00007500fcfc7a24 */ /* 0x000fe200078e02ff */
[----:B-1----:R-:W-:Y:S01]  /*3a70*/  MOV R6, R0 ;  /* 0x0000000000067202 */ /* 0x002fe20000000f00 */
[----:B------:R-:W-:-:S03]  /*3a80*/  IMAD R249, R249, c[0x0][0x1d4], RZ ;  /* 0x00007500f9f97a24 */ /* 0x000fc600078e02ff */
[----:B------:R-:W0:Y:S08]  /*3a90*/  I2F.RP R4, R6 ;  /* 0x0000000600047306 */ /* 0x000e300000209400 */
[----:B0-----:R-:W0:Y:S02]  /*3aa0*/  MUFU.RCP R4, R4 ;  /* 0x0000000400047308 */ /* 0x001e240000001000 */
[----:B0-----:R-:W-:-:S06]  /*3ab0*/  IADD3 R4, R4, 0xffffffe, RZ ;  /* 0x0ffffffe04047810 */ /* 0x001fcc0007ffe0ff */
[----:B------:R0:W1:Y:S02]  /*3ac0*/  F2I.FTZ.U32.TRUNC.NTZ R5, R4 ;  /* 0x0000000400057305 */ /* 0x000064000021f000 */
[----:B0-----:R-:W-:Y:S01]  /*3ad0*/  HFMA2.MMA R4, -RZ, RZ, 0, 0 ;  /* 0x00000000ff047435 */ /* 0x001fe200000001ff */
[----:B-1----:R-:W-:-:S05]  /*3ae0*/  IADD3 R0, RZ, -R5, RZ ;  /* 0x80000005ff007210 */ /* 0x002fca0007ffe0ff */
[----:B------:R-:W-:-:S04]  /*3af0*/  IMAD R0, R0, R6, RZ ;  /* 0x0000000600007224 */ /* 0x000fc800078e02ff */
[----:B------:R-:W-:-:S05]  /*3b00*/  IMAD.HI.U32 R0, R5, R0, R4 ;  /* 0x0000000005007227 */ /* 0x000fca00078e0004 */
[----:B------:R0:W-:Y:S04]  /*3b10*/  STL [R1+0x788], R0 ;  /* 0x0007880001007387 */ /* 0x0001e80000100800 */
[----:B------:R1:W-:Y:S01]  /*3b20*/  STL [R1+0x34], R3 ;  /* 0x0000340301007387 */ /* 0x0003e20000100800 */
[----:B0-----:R-:W-:Y:S02]  /*3b30*/  SHF.R.S32.HI R0, RZ, 0x1f, R252 ;  /* 0x0000001fff007819 */ /* 0x001fe400000114fc */
[----:B-1----:R-:W-:Y:S02]  /*3b40*/  SHF.R.S32.HI R3, RZ, 0x1f, R249 ;  /* 0x0000001fff037819 */ /* 0x002fe400000114f9 */
.L_x_1432:
[----:B-----5:R0:W-:Y:S04]  /*3b50*/  STL [R1+0x7b0], R5 ;  /* 0x0007b00501007387 */ /* 0x0201e80000100800 */
[----:B0-----:R-:W2:Y:S04]  /*3b60*/  LDL R5, [R1+0x788] ;  /* 0x0007880001057983 */ /* 0x001ea80000100800 */
[----:B------:R-:W-:Y:S04]  /*3b70*/  STL [R1+0x7ac], R4 ;  /* 0x0007ac0401007387 */ /* 0x000fe80000100800 */
[----:B------:R0:W-:Y:S04]  /*3b80*/  STL [R1+0x7a8], R3 ;  /* 0x0007a80301007387 */ /* 0x0001e80000100800 */
[----:B0--3--:R-:W3:Y:S01]  /*3b90*/  LDL R3, [R1+0x34] ;  /* 0x0000340001037983 */ /* 0x009ee20000100800 */
[----:B------:R-:W-:-:S03]  /*3ba0*/  ISETP.NE.U32.AND P0, PT, RZ, c[0x0][0x200], PT ;  /* 0x00008000ff007a0c */ /* 0x000fc60003f05070 */
[----:B------:R-:W0:Y:S01]  /*3bb0*/  S2R R0, SR_CTAID.Y ;  /* 0x0000000000007919 */ /* 0x000e220000002600 */
[----:B------:R-:W-:-:S03]  /*3bc0*/  ISETP.NE.AND.EX P0, PT, RZ, c[0x0][0x204], PT, P0 ;  /* 0x00008100ff007a0c */ /* 0x000fc60003f05300 */
[----:B------:R0:W-:Y:S02]  /*3bd0*/  STL [R1+0x7a4], R2 ;  /* 0x0007a40201007387 */ /* 0x0001e40000100800 */
[----:B0-----:R-:W-:-:S08]  /*3be0*/  IMAD R2, R0, c[0x0][0x1d4], RZ ;  /* 0x0000750000027a24 */ /* 0x001fd000078e02ff */
[--C-:B------:R-:W-:Y:S02]  /*3bf0*/  @P0 SHF.R.S32.HI R251, RZ, 0x1f, R2.reuse ;  /* 0x0000001ffffb0819 */ /* 0x100fe40000011402 */
[----:B------:R-:W-:Y:S02]  /*3c00*/  IABS R4, c[0x0][0x1d4] ;  /* 0x0000750000047a13 */ /* 0x000fe40000000000 */
[----:B---3--:R-:W-:Y:S02]  /*3c10*/  @P0 SHF.R.S32.HI R0, RZ, 0x1f, R3 ;  /* 0x0000001fff000819 */ /* 0x008fe40000011403 */
[----:B------:R-:W-:-:S04]  /*3c20*/  @P0 IADD3 R250, P1, P2, R3, c[0x0][0x200], R2 ;  /* 0x0000800003fa0a10 */ /* 0x000fc80007a3e002 */
[----:B------:R-:W-:-:S06]  /*3c30*/  @P0 IADD3.X R251, R0, c[0x0][0x204], R251, P1, P2 ;  /* 0x0000810000fb0a10 */ /* 0x000fcc0000fe44fb */
[----:B------:R2:W3:Y:S01]  /*3c40*/  @P0 LDG.E.U8 R251, [R250.64] ;  /* 0x00000024fafb0981 */ /* 0x0004e2000c1e1100 */
[----:B------:R-:W-:-:S05]  /*3c50*/  IABS R0, R3 ;  /* 0x0000000300007213 */ /* 0x000fca0000000000 */
[----:B--2---:R-:W-:Y:S01]  /*3c60*/  IMAD.HI.U32 R250, R5, R0, RZ ;  /* 0x0000000005fa7227 */ /* 0x004fe200078e00ff */
[----:B------:R-:W-:-:S03]  /*3c70*/  MOV R5, R4 ;  /* 0x0000000400057202 */ /* 0x000fc60000000f00 */
[----:B------:R-:W-:-:S04]  /*3c80*/  IMAD.MOV R250, RZ, RZ, -R250 ;  /* 0x000000fffffa7224 */ /* 0x000fc800078e0afa */
[----:B------:R-:W-:Y:S01]  /*3c90*/  IMAD R0, R5, R250, R0 ;  /* 0x000000fa05007224 */ /* 0x000fe200078e0200 */
[----:B------:R-:W-:Y:S01]  /*3ca0*/  ISETP.GE.AND P2, PT, R3, RZ, PT ;  /* 0x000000ff0300720c */ /* 0x000fe20003f46270 */
[----:B------:R0:W5:Y:S01]  /*3cb0*/  LDL.LU R5, [R1+0x7b0] ;  /* 0x0007b00001057983 */ /* 0x0001620000300800 */
[----:B------:R-:W-:Y:S02]  /*3cc0*/  IABS R250, c[0x0][0x1d4] ;  /* 0x0000750000fa7a13 */ /* 0x000fe40000000000 */
[----:B------:R-:W-:-:S13]  /*3cd0*/  ISETP.GT.U32.AND P1, PT, R4, R0, PT ;  /* 0x000000000400720c */ /* 0x000fda0003f24070 */
[----:B------:R-:W-:-:S04]  /*3ce0*/  @!P1 IADD3 R0, R0, -R250, RZ ;  /* 0x800000fa00009210 */ /* 0x000fc80007ffe0ff */
[----:B------:R-:W-:Y:S02]  /*3cf0*/  ISETP.GT.U32.AND P1, PT, R4, R0, PT ;  /* 0x000000000400720c */ /* 0x000fe40003f24070 */
[----:B------:R0:W5:Y:S11]  /*3d00*/  LDL.LU R4, [R1+0x7ac] ;  /* 0x0007ac0001047983 */ /* 0x0001760000300800 */
[----:B------:R-:W-:-:S02]  /*3d10*/  @!P1 IADD3 R0, R0, -R250, RZ ;  /* 0x800000fa00009210 */ /* 0x000fc40007ffe0ff */
[----:B------:R-:W-:Y:S02]  /*3d20*/  ISETP.NE.AND P1, PT, RZ, c[0x0][0x1d4], PT ;  /* 0x00007500ff007a0c */ /* 0x000fe40003f25270 */
[----:B------:R-:W-:-:S11]  /*3d30*/  @!P2 IADD3 R0, -R0, RZ, RZ ;  /* 0x000000ff0000a210 */ /* 0x000fd60007ffe1ff */
[----:B------:R-:W-:-:S04]  /*3d40*/  @!P1 LOP3.LUT R0, RZ, c[0x0][0x1d4], RZ, 0x33, !PT ;  /* 0x00007500ff009a12 */ /* 0x000fc800078e33ff */
[----:B------:R-:W-:Y:S02]  /*3d50*/  SHF.R.S32.HI R250, RZ, 0x1f, R0 ;  /* 0x0000001ffffa7819 */ /* 0x000fe40000011400 */
[----:B---3--:R-:W-:Y:S02]  /*3d60*/  ISETP.NE.AND P0, PT, R251, RZ, P0 ;  /* 0x000000fffb00720c */ /* 0x008fe40000705270 */
[----:B------:R-:W-:-:S04]  /*3d70*/  IADD3 R251, P1, R0, R2, RZ ;  /* 0x0000000200fb7210 */ /* 0x000fc80007f3e0ff */
[----:B------:R-:W-:Y:S02]  /*3d80*/  LEA.HI.X.SX32 R2, R2, R250, 0x1, P1 ;  /* 0x000000fa02027211 */ /* 0x000fe400008f0eff */
[----:B------:R-:W-:Y:S02]  /*3d90*/  LEA R250, P2, R251, c[0x0][0x1a8], 0x2 ;  /* 0x00006a00fbfa7a11 */ /* 0x000fe400078410ff */
[----:B------:R-:W-:Y:S02]  /*3da0*/  ISETP.GE.AND P1, PT, R3, UR39, PT ;  /* 0x0000002703007c0c */ /* 0x000fe4000bf26270 */
[----:B------:R0:W5:Y:S01]  /*3db0*/  LDL.LU R3, [R1+0x7a8] ;  /* 0x0007a80001037983 */ /* 0x0001620000300800 */
[----:B------:R-:W-:-:S03]  /*3dc0*/  LEA.HI.X R251, R251, c[0x0][0x1ac], R2, 0x2, P2 ;  /* 0x00006b00fbfb7a11 */ /* 0x000fc600010f1402 */
[----:B------:R0:W5:Y:S01]  /*3dd0*/  LDL.LU R2, [R1+0x7a4] ;  /* 0x0007a40001027983 */ /* 0x0001620000300800 */
[----:B------:R-:W-:Y:S06]  /*3de0*/  BSSY B1, `(.L_x_1302) ;  /* 0x000005e000017945 */ /* 0x000fec0003800000 */
[----:B-1----:R-:W-:Y:S05]  /*3df0*/  @P1 BRA `(.L_x_1303) ;  /* 0x000005c000001947 */ /* 0x002fea0003800000 */
[----:B------:R1:W-:Y:S04]  /*3e00*/  STL.64 [R1+0x7b8], R8 ;  /* 0x0007b80801007387 */ /* 0x0003e80000100a00 */
[----:B------:R-:W-:Y:S04]  /*3e10*/  STL.64 [R1+0x7b0], R6 ;  /* 0x0007b00601007387 */ /* 0x000fe80000100a00 */
[----:B-----5:R2:W-:Y:S01]  /*3e20*/  STL.64 [R1+0x7a8], R4 ;  /* 0x0007a80401007387 */ /* 0x0205e20000100a00 */
[----:B-1----:R-:W-:-:S05]  /*3e30*/  MOV R9, c[0x0][0x1d4] ;  /* 0x0000750000097a02 */ /* 0x002fca0000000f00 */
[----:B------:R-:W-:Y:S02]  /*3e40*/  IMAD R8, R9, 0xc0, RZ ;  /* 0x000000c009087824 */ /* 0x000fe400078e02ff */
[----:B------:R-:W-:-:S05]  /*3e50*/  IMAD.SHL.U32 R9, R0, 0x4, RZ ;  /* 0x0000000400097824 */ /* 0x000fca00078e00ff */
[----:B------:R-:W-:Y:S01]  /*3e60*/  ISETP.GE.AND P2, PT, R9, R8, PT ;  /* 0x000000080900720c */ /* 0x000fe20003f46270 */
[----:B------:R1:W-:-:S12]  /*3e70*/  STL [R1+0x30], R9 ;  /* 0x0000300901007387 */ /* 0x0003d80000100800 */
[----:B--2---:R-:W2:Y:S01]  /*3e80*/  @!P2 LDG.E R4, [R250.64] ;  /* 0x00000024fa04a981 */ /* 0x004ea2000c1e1900 */
[----:B------:R-:W-:Y:S01]  /*3e90*/  CS2R R6, SRZ ;  /* 0x0000000000067805 */ /* 0x000fe2000001ff00 */
[----:B--2---:R-:W-:-:S04]  /*3ea0*/  @!P2 IMAD R4, R4, c[0x0][0x1d8], RZ ;  /* 0x000076000404aa24 */ /* 0x004fc800078e02ff */
[----:B------:R-:W-:-:S04]  /*3eb0*/  @!P2 IMAD R4, R4, 0xc0, RZ ;  /* 0x000000c00404a824 */ /* 0x000fc800078e02ff */
[----:B------:R-:W-:-:S05]  /*3ec0*/  @!P2 IMAD R5, R4, c[0x0][0x1d4], R9 ;  /* 0x000075000405aa24 */ /* 0x000fca00078e0209 */
[----:B------:R-:W-:-:S04]  /*3ed0*/  @!P2 IADD3 R4, P3, R249, R5, RZ ;  /* 0x00000005f904a210 */ /* 0x000fc80007f7e0ff */
[----:B------:R-:W-:Y:S02]  /*3ee0*/  @!P2 LEA.HI.X.SX32 R5, R5, R3, 0x1, P3 ;  /* 0x000000030505a211 */ /* 0x000fe400018f0eff */
[----:B------:R-:W-:-:S04]  /*3ef0*/  @!P2 LEA R8, P3, R4, c[0x0][0x198], 0x2 ;  /* 0x000066000408aa11 */ /* 0x000fc800078610ff */
[----:B-1----:R-:W-:Y:S02]  /*3f00*/  @!P2 LEA.HI.X R9, R4, c[0x0][0x19c], R5, 0x2, P3 ;  /* 0x000067000409aa11 */ /* 0x002fe400018f1405 */
[----:B------:R-:W-:-:S06]  /*3f10*/  CS2R R4, SRZ ;  /* 0x0000000000047805 */ /* 0x000fcc000001ff00 */
[----:B------:R1:W2:Y:S04]  /*3f20*/  @!P2 LDG.E.128 R4, [R8.64] ;  /* 0x000000240804a981 */ /* 0x0002a8000c1e1d00 */
[----:B-1----:R1:W5:Y:S01]  /*3f30*/  LDL.LU.64 R8, [R1+0x7b8] ;  /* 0x0007b80001087983 */ /* 0x0023620000300a00 */
[----:B------:R-:W-:-:S03]  /*3f40*/  ISETP.NE.AND P3, PT, RZ, c[0x0][0x1ec], PT ;  /* 0x00007b00ff007a0c */ /* 0x000fc60003f65270 */
[----:B--2---:R-:W-:Y:S04]  /*3f50*/  STL.64 [R1+0x20], R4 ;  /* 0x0000200401007387 */ /* 0x004fe80000100a00 */
[----:B------:R2:W-:Y:S04]  /*3f60*/  STL.64 [R1+0x28], R6 ;  /* 0x0000280601007387 */ /* 0x0005e80000100a00 */
[----:B--2---:R1:W5:Y:S04]  /*3f70*/  LDL.LU.64 R6, [R1+0x7b0] ;  /* 0x0007b00001067983 */ /* 0x0043680000300a00 */
[----:B------:R1:W5:Y:S01]  /*3f80*/  LDL.LU.64 R4, [R1+0x7a8] ;  /* 0x0007a80001047983 */ /* 0x0003620000300a00 */
[----:B------:R-:W-:Y:S05]  /*3f90*/  @P3 BRA `(.L_x_1303) ;  /* 0x0000042000003947 */ /* 0x000fea0003800000 */
[----:B------:R2:W-:Y:S04]  /*3fa0*/  STL.64 [R1+0x7e8], R18 ;  /* 0x0007e81201007387 */ /* 0x0005e80000100a00 */
[----:B--2---:R-:W2:Y:S04]  /*3fb0*/  LDL.LU R19, [R1+0x28] ;  /* 0x0000280001137983 */ /* 0x004ea80000300800 */
[----:B------:R-:W3:Y:S04]  /*3fc0*/  LDL.LU R18, [R1+0x2c] ;  /* 0x00002c0001127983 */ /* 0x000ee80000300800 */
[----:B------:R4:W-:Y:S04]  /*3fd0*/  STL.64 [R1+0x7e0], R16 ;  /* 0x0007e01001007387 */ /* 0x0009e80000100a00 */
[----:B----4-:R-:W4:Y:S04]  /*3fe0*/  LDL.LU R16, [R1+0x20] ;  /* 0x0000200001107983 */ /* 0x010f280000300800 */
[----:B------:R-:W4:Y:S04]  /*3ff0*/  LDL.LU R17, [R1+0x24] ;  /* 0x0000240001117983 */ /* 0x000f280000300800 */
[----:B------:R0:W-:Y:S04]  /*4000*/  STL [R1+0x7d8], R14 ;  /* 0x0007d80e01007387 */ /* 0x0001e80000100800 */
[----:B0-----:R-:W4:Y:S04]  /*4010*/  LDL R14, [R1+0x430] ;  /* 0x00043000010e7983 */ /* 0x001f280000100800 */
[----:B------:R0:W-:Y:S04]  /*4020*/  STL [R1+0x7d4], R13 ;  /* 0x0007d40d01007387 */ /* 0x0001e80000100800 */
[----:B0-----:R-:W4:Y:S04]  /*4030*/  LDL R13, [R1+0x434] ;  /* 0x00043400010d7983 */ /* 0x001f280000100800 */
[----:B------:R0:W-:Y:S04]  /*4040*/  STL [R1+0x7d0], R12 ;  /* 0x0007d00c01007387 */ /* 0x0001e80000100800 */
[----:B0-----:R-:W4:Y:S04]  /*4050*/  LDL R12, [R1+0x438] ;  /* 0x00043800010c7983 */ /* 0x001f280000100800 */
[----:B------:R-:W-:Y:S04]  /*4060*/  STL [R1+0x7cc], R11 ;  /* 0x0007cc0b01007387 */ /* 0x000fe80000100800 */
[----:B------:R0:W-:Y:S04]  /*4070*/  STL [R1+0x7c8], R10 ;  /* 0x0007c80a01007387 */ /* 0x0001e80000100800 */
[----:B0-----:R-:W4:Y:S04]  /*4080*/  LDL.LU R10, [R1+0x30] ;  /* 0x00003000010a7983 */ /* 0x001f280000300800 */
[----:B------:R-:W-:Y:S04]  /*4090*/  STL [R1+0x7c4], R3 ;  /* 0x0007c40301007387 */ /* 0x000fe80000100800 */
[----:B------:R-:W-:Y:S04]  /*40a0*/  STL [R1+0x7c0], R0 ;  /* 0x0007c00001007387 */ /* 0x000fe80000100800 */
[----:B-----5:R0:W-:Y:S04]  /*40b0*/  STL.64 [R1+0x7b8], R8 ;  /* 0x0007b80801007387 */ /* 0x0201e80000100a00 */
[----:B------:R2:W-:Y:S01]  /*40c0*/  STL.64 [R1+0x7b0], R6 ;  /* 0x0007b00601007387 */ /* 0x0005e20000100a00 */
[----:B------:R-:W-:-:S03]  /*40d0*/  ISETP.NE.AND P4, PT, R248, RZ, PT ;  /* 0x000000fff800720c */ /* 0x000fc60003f85270 */
[----:B------:R4:W-:Y:S04]  /*40e0*/  STL.64 [R1+0x7a8], R4 ;  /* 0x0007a80401007387 */ /* 0x0009e80000100a00 */
[----:B0-----:R-:W4:Y:S06]  /*40f0*/  LDL R9, [R1+0x43c] ;  /* 0x00043c0001097983 */ /* 0x001f2c0000100800 */
[----:B------:R-:W-:Y:S01]  /*4100*/  @P4 IMAD.MOV.U32 R3, RZ, RZ, 0x4 ;  /* 0x00000004ff034424 */ /* 0x000fe200078e00ff */
[----:B--2---:R-:W-:-:S02]  /*4110*/  MOV R6, R19 ;  /* 0x0000001300067202 */ /* 0x004fc40000000f00 */
[----:B------:R-:W0:Y:S01]  /*4120*/  S2R R19, SR_CTAID.X ;  /* 0x0000000000137919 */ /* 0x000e220000002500 */
[----:B---3--:R-:W-:Y:S02]  /*4130*/  MOV R7, R18 ;  /* 0x0000001200077202 */ /* 0x008fe40000000f00 */
[----:B----4-:R-:W-:Y:S02]  /*4140*/  MOV R4, R16 ;  /* 0x0000001000047202 */ /* 0x010fe40000000f00 */
[----:B------:R-:W-:Y:S01]  /*4150*/  MOV R5, R17 ;  /* 0x0000001100057202 */ /* 0x000fe20000000f00 */
[----:B0-----:R-:W-:-:S04]  /*4160*/  @P4 IMAD R0, R2, c[0x0][0x1d8], R19 ;  /* 0x0000760002004a24 */ /* 0x001fc800078e0213 */
[----:B------:R-:W-:-:S04]  /*4170*/  @P4 IMAD R0, R0, 0xc0, RZ ;  /* 0x000000c000004824 */ /* 0x000fc800078e02ff */
[----:B------:R-:W-:-:S06]  /*4180*/  @P4 IMAD.WIDE R16, R0, R3, c[0x0][0x230] ;  /* 0x00008c0000104625 */ /* 0x000fcc00078e0203 */
[----:B------:R-:W2:Y:S01]  /*4190*/  @P4 LDG.E.128 R16, [R16.64] ;  /* 0x0000002410104981 */ /* 0x000ea2000c1e1d00 */
[----:B------:R-:W-:Y:S02]  /*41a0*/  FADD.FTZ R4, R14, R4 ;  /* 0x000000040e047221 */ /* 0x000fe40000010000 */
[----:B------:R-:W-:Y:S02]  /*41b0*/  FADD.FTZ R5, R13, R5 ;  /* 0x000000050d057221 */ /* 0x000fe40000010000 */
[----:B------:R-:W-:Y:S02]  /*41c0*/  FADD.FTZ R6, R12, R6 ;  /* 0x000000060c067221 */ /* 0x000fe40000010000 */
[----:B------:R-:W-:Y:S01]  /*41d0*/  FADD.FTZ R7, R9, R7 ;  /* 0x0000000709077221 */ /* 0x000fe20000010000 */
[----:B--2---:R-:W-:Y:S02]  /*41e0*/  MOV R8, R17 ;  /* 0x0000001100087202 */ /* 0x004fe40000000f00 */
[----:B------:R-:W-:-:S02]  /*41f0*/  MOV R3, R18 ;  /* 0x0000001200037202 */ /* 0x000fc40000000f00 */
[----:B------:R-:W-:Y:S01]  /*4200*/  MOV R11, R16 ;  /* 0x00000010000b7202 */ /* 0x000fe20000000f00 */
[----:B------:R-:W-:Y:S01]  /*4210*/  @P4 FMUL.FTZ R5, R5, R8 ;  /* 0x0000000805054220 */ /* 0x000fe20000410000 */
[----:B------:R-:W-:Y:S01]  /*4220*/  SHF.R.S32.HI R8, RZ, 0x1f, R252 ;  /* 0x0000001fff087819 */ /* 0x000fe200000114fc */
[----:B------:R-:W-:Y:S01]  /*4230*/  @P4 FMUL.FTZ R6, R6, R3 ;  /* 0x0000000306064220 */ /* 0x000fe20000410000 */
[----:B------:R-:W-:Y:S02]  /*4240*/  @!P2 IADD3 R3, P3, R252, R10, RZ ;  /* 0x0000000afc03a210 */ /* 0x000fe40007f7e0ff */
[----:B------:R-:W-:Y:S01]  /*4250*/  MOV R0, R19 ;  /* 0x0000001300007202 */ /* 0x000fe20000000f00 */
[----:B------:R-:W-:Y:S01]  /*4260*/  @P4 FMUL.FTZ R4, R4, R11 ;  /* 0x0000000b04044220 */ /* 0x000fe20000410000 */
[----:B------:R0:W5:Y:S01]  /*4270*/  LDL.LU.64 R18, [R1+0x7e8] ;  /* 0x0007e80001127983 */ /* 0x0001620000300a00 */
[----:B------:R-:W-:-:S03]  /*4280*/  @!P2 LEA.HI.X.SX32 R10, R10, R8, 0x1, P3 ;  /* 0x000000080a0aa211 */ /* 0x000fc600018f0eff */
[----:B------:R0:W5:Y:S01]  /*4290*/  LDL.LU.64 R16, [R1+0x7e0] ;  /* 0x0007e00001107983 */ /* 0x0001620000300a00 */
[----:B------:R-:W-:-:S03]  /*42a0*/  @!P2 LEA R8, P3, R3, c[0x0][0x198], 0x2 ;  /* 0x000066000308aa11 */ /* 0x000fc600078610ff */
[----:B------:R0:W5:Y:S04]  /*42b0*/  LDL.LU R14, [R1+0x7d8] ;  /* 0x0007d800010e7983 */ /* 0x0001680000300800 */
[----:B------:R0:W5:Y:S01]  /*42c0*/  LDL.LU R13, [R1+0x7d4] ;  /* 0x0007d400010d7983 */ /* 0x0001620000300800 */
[----:B------:R-:W-:-:S03]  /*42d0*/  @!P2 LEA.HI.X R9, R3, c[0x0][0x19c], R10, 0x2, P3 ;  /* 0x000067000309aa11 */ /* 0x000fc600018f140a */
[----:B------:R0:W5:Y:S01]  /*42e0*/  LDL.LU R12, [R1+0x7d0] ;  /* 0x0007d000010c7983 */ /* 0x0001620000300800 */
[----:B------:R-:W-:-:S03]  /*42f0*/  @P4 FMUL.FTZ R7, R7, R0 ;  /* 0x0000000007074220 */ /* 0x000fc60000410000 */
[----:B------:R0:W5:Y:S04]  /*4300*/  LDL.LU R11, [R1+0x7cc] ;  /* 0x0007cc00010b7983 */ /* 0x0001680000300800 */
[----:B------:R-:W-:Y:S04]  /*4310*/  STL [R1+0x20], R4 ;  /* 0x0000200401007387 */ /* 0x000fe80000100800 */
[----:B------:R-:W-:Y:S04]  /*4320*/  STL [R1+0x24], R5 ;  /* 0x0000240501007387 */ /* 0x000fe80000100800 */
[----:B------:R-:W-:Y:S04]  /*4330*/  STL [R1+0x28], R6 ;  /* 0x0000280601007387 */ /* 0x000fe80000100800 */
[----:B------:R0:W5:Y:S04]  /*4340*/  LDL.LU R10, [R1+0x7c8] ;  /* 0x0007c800010a7983 */ /* 0x0001680000300800 */
[----:B------:R0:W5:Y:S04]  /*4350*/  LDL.LU R3, [R1+0x7c4] ;  /* 0x0007c40001037983 */ /* 0x0001680000300800 */
[----:B------:R0:W5:Y:S04]  /*4360*/  LDL.LU R0, [R1+0x7c0] ;  /* 0x0007c00001007983 */ /* 0x0001680000300800 */
[----:B------:R-:W-:Y:S04]  /*4370*/  STL [R1+0x2c], R7 ;  /* 0x00002c0701007387 */ /* 0x000fe80000100800 */
[----:B------:R2:W-:Y:S04]  /*4380*/  @!P2 STG.E.128 [R8.64], R4 ;  /* 0x000000040800a986 */ /* 0x0005e8000c101d24 */
[----:B--2---:R0:W5:Y:S04]  /*4390*/  LDL.LU.64 R8, [R1+0x7b8] ;  /* 0x0007b80001087983 */ /* 0x0041680000300a00 */
[----:B------:R0:W5:Y:S04]  /*43a0*/  LDL.LU.64 R6, [R1+0x7b0] ;  /* 0x0007b00001067983 */ /* 0x0001680000300a00 */
[----:B------:R0:W5:Y:S02]  /*43b0*/  LDL.LU.64 R4, [R1+0x7a8] ;  /* 0x0007a80001047983 */ /* 0x0001640000300a00 */
.L_x_1303:
[----:B------:R-:W-:Y:S05]  /*43c0*/  BSYNC B1 ;  /* 0x0000000000017941 */ /* 0x000fea0003800000 */
.L_x_1302:
[----:B------:R-:W-:Y:S01]  /*43d0*/  BSSY B1, `(.L_x_1304) ;  /* 0x0000060000017945 */ /* 0x000fe20003800000 */
[----:B------:R-:W-:Y:S05]  /*43e0*/  @P1 BRA `(.L_x_1305) ;  /* 0x000005e000001947 */ /* 0x000fea0003800000 */
[----:B-----5:R2:W-:Y:S04]  /*43f0*/  STL.64 [R1+0x7b8], R8 ;  /* 0x0007b80801007387 */ /* 0x0205e80000100a00 */
[----:B------:R-:W-:Y:S04]  /*4400*/  STL.64 [R1+0x7b0], R6 ;  /* 0x0007b00601007387 */ /* 0x000fe80000100a00 */
[----:B------:R3:W-:Y:S01]  /*4410*/  STL.64 [R1+0x7a8], R4 ;  /* 0x0007a80401007387 */ /* 0x0007e20000100a00 */
[----:B--2---:R-:W-:-:S04]  /*4420*/  IMAD.MOV.U32 R9, RZ, RZ, c[0x0][0x1d4] ;  /* 0x00007500ff097624 */ /* 0x004fc800078e00ff */
[----:B------:R-:W-:Y:S01]  /*4430*/  IMAD R9, R9, 0xc0, RZ ;  /* 0x000000c009097824 */ /* 0x000fe200078e02ff */
[----:B---3--:R-:W-:-:S04]  /*4440*/  IADD3 R4, R0, c[0x0][0x1d4], RZ ;  /* 0x0000750000047a10 */ /* 0x008fc80007ffe0ff */
[----:B------:R-:W-:-:S04]  /*4450*/  SHF.L.U32 R5, R4, 0x2, RZ ;  /* 0x0000000204057819 */ /* 0x000fc800000006ff */
[----:B------:R-:W-:Y:S01]  /*4460*/  ISETP.GE.AND P2, PT, R5, R9, PT ;  /* 0x000000090500720c */ /* 0x000fe20003f46270 */
[----:B------:R2:W-:-:S12]  /*4470*/  STL [R1+0x30], R5 ;  /* 0x0000300501007387 */ /* 0x0005d80000100800 */
[----:B------:R-:W3:Y:S01]  /*4480*/  @!P2 LDG.E R4, [R250.64] ;  /* 0x00000024fa04a981 */ /* 0x000ee2000c1e1900 */
[----:B------:R-:W-:Y:S01]  /*4490*/  CS2R R6, SRZ ;  /* 0x0000000000067805 */ /* 0x000fe2000001ff00 */
[----:B---3--:R-:W-:-:S04]  /*44a0*/  @!P2 IMAD R4, R4, c[0x0][0x1d8], RZ ;  /* 0x000076000404aa24 */ /* 0x008fc800078e02ff */
[----:B------:R-:W-:-:S04]  /*44b0*/  @!P2 IMAD R4, R4, 0xc0, RZ ;  /* 0x000000c00404a824 */ /* 0x000fc800078e02ff */
[----:B--2---:R-:W-:-:S05]  /*44c0*/  @!P2 IMAD R5, R4, c[0x0][0x1d4], R5 ;  /* 0x000075000405aa24 */ /* 0x004fca00078e0205 */
[----:B------:R-:W-:-:S04]  /*44d0*/  @!P2 IADD3 R4, P3, R249, R5, RZ ;  /* 0x00000005f904a210 */ /* 0x000fc80007f7e0ff */
[----:B------:R-:W-:Y:S02]  /*44e0*/  @!P2 LEA.HI.X.SX32 R5, R5, R3, 0x1, P3 ;  /* 0x000000030505a211 */ /* 0x000fe400018f0eff */
[----:B------:R-:W-:-:S04]  /*44f0*/  @!P2 LEA R8, P3, R4, c[0x0][0x198], 0x2 ;  /* 0x000066000408aa11 */ /* 0x000fc800078610ff */
[----:B------:R-:W-:Y:S02]  /*4500*/  @!P2 LEA.HI.X R9, R4, c[0x0][0x19c], R5, 0x2, P3 ;  /* 0x000067000409aa11 */ /* 0x000fe400018f1405 */
[----:B------:R-:W-:-:S06]  /*4510*/  CS2R R4, SRZ ;  /* 0x0000000000047805 */ /* 0x000fcc000001ff00 */
[----:B------:R2:W3:Y:S04]  /*4520*/  @!P2 LDG.E.128 R4, [R8.64] ;  /* 0x000000240804a981 */ /* 0x0004e8000c1e1d00 */
[----:B--2---:R2:W5:Y:S01]  /*4530*/  LDL.LU.64 R8, [R1+0x7b8] ;  /* 0x0007b80001087983 */ /* 0x0045620000300a00 */
[----:B------:R-:W-:-:S03]  /*4540*/  ISETP.NE.AND P3, PT, RZ, c[0x0][0x1ec], PT ;  /* 0x00007b00ff007a0c */ /* 0x000fc60003f65270 */
[----:B---3--:R-:W-:Y:S04]  /*4550*/  STL.64 [R1+0x10], R4 ;  /* 0x0000100401007387 */ /* 0x008fe80000100a00 */
[----:B------:R3:W-:Y:S04]  /*4560*/  STL.64 [R1+0x18], R6 ;  /* 0x0000180601007387 */ /* 0x0007e80000100a00 */
[----:B---3--:R2:W5:Y:S04]  /*4570*/  LDL.LU.64 R6, [R1+0x7b0] ;  /* 0x0007b00001067983 */ /* 0x0085680000300a00 */
[----:B------:R2:W5:Y:S01]  /*4580*/  LDL.LU.64 R4, [R1+0x7a8] ;  /* 0x0007a80001047983 */ /* 0x0005620000300a00 */
[----:B------:R-:W-:Y:S05]  /*4590*/  @P3 BRA `(.L_x_1305) ;  /* 0x0000043000003947 */ /* 0x000fea0003800000 */
[----:B------:R3:W-:Y:S04]  /*45a0*/  STL.64 [R1+0x7e8], R18 ;  /* 0x0007e81201007387 */ /* 0x0007e80000100a00 */
[----:B---3--:R-:W3:Y:S04]  /*45b0*/  LDL.LU R18, [R1+0x18] ;  /* 0x0000180001127983 */ /* 0x008ee80000300800 */
[----:B------:R-:W4:Y:S04]  /*45c0*/  LDL.LU R19, [R1+0x1c] ;  /* 0x00001c0001137983 */ /* 0x000f280000300800 */
[----:B------:R0:W-:Y:S04]  /*45d0*/  STL.64 [R1+0x7e0], R16 ;  /* 0x0007e01001007387 */ /* 0x0001e80000100a00 */
[----:B0-2---:R-:W2:Y:S04]  /*45e0*/  LDL.LU R16, [R1+0x10] ;  /* 0x0000100001107983 */ /* 0x005ea80000300800 */
[----:B------:R-:W2:Y:S04]  /*45f0*/  LDL.LU R17, [R1+0x14] ;  /* 0x0000140001117983 */ /* 0x000ea80000300800 */
[----:B------:R0:W-:Y:S04]  /*4600*/  STL [R1+0x7d8], R14 ;  /* 0x0007d80e01007387 */ /* 0x0001e80000100800 */
[----:B0-----:R-:W2:Y:S04]  /*4610*/  LDL R14, [R1+0x420] ;  /* 0x00042000010e7983 */ /* 0x001ea80000100800 */
[----:B------:R0:W-:Y:S04]  /*4620*/  STL [R1+0x7d4], R13 ;  /* 0x0007d40d01007387 */ /* 0x0001e80000100800 */
[----:B0-----:R-:W2:Y:S04]  /*4630*/  LDL R13, [R1+0x424] ;  /* 0x00042400010d7983 */ /* 0x001ea80000100800 */
[----:B------:R0:W-:Y:S04]  /*4640*/  STL [R1+0x7d0], R12 ;  /* 0x0007d00c01007387 */ /* 0x0001e80000100800 */
[----:B0-----:R-:W2:Y:S04]  /*4650*/  LDL R12, [R1+0x428] ;  /* 0x00042800010c7983 */ /* 0x001ea80000100800 */
[----:B------:R-:W-:Y:S04]  /*4660*/  STL [R1+0x7cc], R11 ;  /* 0x0007cc0b01007387 */ /* 0x000fe80000100800 */
[----:B------:R0:W-:Y:S04]  /*4670*/  STL [R1+0x7c8], R10 ;  /* 0x0007c80a01007387 */ /* 0x0001e80000100800 */
[----:B0-----:R-:W2:Y:S04]  /*4680*/  LDL.LU R10, [R1+0x30] ;  /* 0x00003000010a7983 */ /* 0x001ea80000300800 */
[----:B------:R0:W-:Y:S04]  /*4690*/  STL [R1+0x7c4], R3 ;  /* 0x0007c40301007387 */ /* 0x0001e80000100800 */
[----:B------:R-:W-:Y:S04]  /*46a0*/  STL [R1+0x7c0], R0 ;  /* 0x0007c00001007387 */ /* 0x000fe80000100800 */
[----:B-----5:R1:W-:Y:S04]  /*46b0*/  STL.64 [R1+0x7b8], R8 ;  /* 0x0007b80801007387 */ /* 0x0203e80000100a00 */
[----:B------:R3:W-:Y:S01]  /*46c0*/  STL.64 [R1+0x7b0], R6 ;  /* 0x0007b00601007387 */ /* 0x0007e20000100a00 */
[----:B------:R-:W-:Y:S01]  /*46d0*/  ISETP.NE.AND P4, PT, R248, RZ, PT ;  /* 0x000000fff800720c */ /* 0x000fe20003f85270 */
[----:B0-----:R-:W-:-:S02]  /*46e0*/  HFMA2.MMA R3, -RZ, RZ, 0, 1.1444091796875e-05 ;  /* 0x000000c0ff037435 */ /* 0x001fc400000001ff */
[----:B------:R2:W-:Y:S04]  /*46f0*/  STL.64 [R1+0x7a8], R4 ;  /* 0x0007a80401007387 */ /* 0x0005e80000100a00 */
[----:B-1----:R-:W2:Y:S01]  /*4700*/  LDL R8, [R1+0x42c] ;  /* 0x00042c0001087983 */ /* 0x002ea20000100800 */
[----:B---3--:R-:W-:Y:S01]  /*4710*/  MOV R6, R18 ;  /* 0x0000001200067202 */ /* 0x008fe20000000f00 */
[----:B----4-:R-:W-:Y:S02]  /*4720*/  IMAD.MOV.U32 R7, RZ, RZ, R19 ;  /* 0x000000ffff077224 */ /* 0x010fe400078e0013 */
[----:B------:R-:W0:Y:S01]  /*4730*/  S2R R19, SR_CTAID.X ;  /* 0x0000000000137919 */ /* 0x000e220000002500 */
[----:B--2---:R-:W-:Y:S02]  /*4740*/  MOV R4, R16 ;  /* 0x0000001000047202 */ /* 0x004fe40000000f00 */
[----:B------:R-:W-:Y:S01]  /*4750*/  MOV R5, R17 ;  /* 0x0000001100057202 */ /* 0x000fe20000000f00 */
[----:B0-----:R-:W-:-:S04]  /*4760*/  @P4 IMAD R0, R2, c[0x0][0x1d8], R19 ;  /* 0x0000760002004a24 */ /* 0x001fc800078e0213 */
[----:B------:R-:W-:Y:S01]  /*4770*/  @P4 IMAD R0, R0, R3, 0x4 ;  /* 0x0000000400004424 */ /* 0x000fe200078e0203 */
[----:B------:R-:W-:-:S05]  /*4780*/  @P4 MOV R3, 0x4 ;  /* 0x0000000400034802 */ /* 0x000fca0000000f00 */
[----:B------:R-:W-:-:S06]  /*4790*/  @P4 IMAD.WIDE R16, R0, R3, c[0x0][0x230] ;  /* 0x00008c0000104625 */ /* 0x000fcc00078e0203 */
[----:B------:R-:W2:Y:S01]  /*47a0*/  @P4 LDG.E.128 R16, [R16.64] ;  /* 0x0000002410104981 */ /* 0x000ea2000c1e1d00 */
[----:B------:R-:W-:Y:S02]  /*47b0*/  FADD.FTZ R4, R14, R4 ;  /* 0x000000040e047221 */ /* 0x000fe40000010000 */
[----:B------:R-:W-:Y:S02]  /*47c0*/  FADD.FTZ R5, R13, R5 ;  /* 0x000000050d057221 */ /* 0x000fe40000010000 */
[----:B------:R-:W-:Y:S02]  /*47d0*/  FADD.FTZ R6, R12, R6 ;  /* 0x000000060c067221 */ /* 0x000fe40000010000 */
[----:B------:R-:W-:Y:S01]  /*47e0*/  FADD.FTZ R7, R8, R7 ;  /* 0x0000000708077221 */ /* 0x000fe20000010000 */
[----:B--2---:R-:W-:Y:S01]  /*47f0*/  MOV R9, R17 ;  /* 0x0000001100097202 */ /* 0x004fe20000000f00 */
[----:B------:R-:W-:Y:S01]  /*4800*/  IMAD.MOV.U32 R3, RZ, RZ, R18 ;  /* 0x000000ffff037224 */ /* 0x000fe200078e0012 */
[----:B------:R-:W-:-:S03]  /*4810*/  MOV R11, R16 ;  /* 0x00000010000b7202 */ /* 0x000fc60000000f00 */
        /* <DEDUP_REMOVED lines=24> */
[----:B-1----:R0:W5:Y:S04]  /*49a0*/  LDL.LU.64 R8, [R1+0x7b8] ;  /* 0x0007b80001087983 */ /* 0x0021680000300a00 */
[----:B------:R0:W5:Y:S04]  /*49b0*/  LDL.LU.64 R6, [R1+0x7b0] ;  /* 0x0007b00001067983 */ /* 0x0001680000300a00 */
[----:B------:R0:W5:Y:S02]  /*49c0*/  LDL.LU.64 R4, [R1+0x7a8] ;  /* 0x0007a80001047983 */ /* 0x0001640000300a00 */
.L_x_1305:
[----:B------:R-:W-:Y:S05]  /*49d0*/  BSYNC B1 ;  /* 0x0000000000017941 */ /* 0x000fea0003800000 */
.L_x_1304:
[----:B------:R-:W-:Y:S01]  /*49e0*/  BSSY B1, `(.L_x_1306) ;  /* 0x0000060000017945 */ /* 0x000fe20003800000 */
[----:B------:R-:W-:Y:S05]  /*49f0*/  @P1 BRA `(.L_x_1307) ;  /* 0x000005e000001947 */ /* 0x000fea0003800000 */
[----:B-----5:R3:W-:Y:S04]  /*4a00*/  STL.64 [R1+0x7b8], R8 ;  /* 0x0007b80801007387 */ /* 0x0207e80000100a00 */
[----:B------:R-:W-:Y:S04]  /*4a10*/  STL.64 [R1+0x7b0], R6 ;  /* 0x0007b00601007387 */ /* 0x000fe80000100a00 */
[----:B------:R4:W-:Y:S01]  /*4a20*/  STL.64 [R1+0x7a8], R4 ;  /* 0x0007a80401007387 */ /* 0x0009e20000100a00 */
[----:B---3--:R-:W-:-:S05]  /*4a30*/  MOV R8, c[0x0][0x1d4] ;  /* 0x0000750000087a02 */ /* 0x008fca0000000f00 */
[C---:B------:R-:W-:Y:S01]  /*4a40*/  IMAD R9, R8.reuse, 0xc0, RZ ;  /* 0x000000c008097824 */ /* 0x040fe200078e02ff */
[----:B----4-:R-:W-:-:S04]  /*4a50*/  LEA R4, R8, R0, 0x1 ;  /* 0x0000000008047211 */ /* 0x010fc800078e08ff */
[----:B------:R-:W-:-:S04]  /*4a60*/  SHF.L.U32 R5, R4, 0x2, RZ ;  /* 0x0000000204057819 */ /* 0x000fc800000006ff */
[----:B------:R-:W-:Y:S01]  /*4a70*/  ISETP.GE.AND P2, PT, R5, R9, PT ;  /* 0x000000090500720c */ /* 0x000fe20003f46270 */
[----:B------:R3:W-:-:S12]  /*4a80*/  STL [R1+0x30], R5 ;  /* 0x0000300501007387 */ /* 0x0007d80000100800 */
[----:B------:R-:W4:Y:S01]  /*4a90*/  @!P2 LDG.E R4, [R250.64] ;  /* 0x00000024fa04a981 */ /* 0x000f22000c1e1900 */
[----:B------:R-:W-:Y:S01]  /*4aa0*/  CS2R R6, SRZ ;  /* 0x0000000000067805 */ /* 0x000fe2000001ff00 */
[----:B----4-:R-:W-:-:S04]  /*4ab0*/  @!P2 IMAD R4, R4, c[0x0][0x1d8], RZ ;  /* 0x000076000404aa24 */ /* 0x010fc800078e02ff */
[----:B------:R-:W-:-:S04]  /*4ac0*/  @!P2 IMAD R4, R4, 0xc0, RZ ;  /* 0x000000c00404a824 */ /* 0x000fc800078e02ff */
[----:B---3--:R-:W-:-:S05]  /*4ad0*/  @!P2 IMAD R5, R4, c[0x0][0x1d4], R5 ;  /* 0x000075000405aa24 */ /* 0x008fca00078e0205 */
[----:B------:R-:W-:-:S04]  /*4ae0*/  @!P2 IADD3 R4, P3, R249, R5, RZ ;  /* 0x00000005f904a210 */ /* 0x000fc80007f7e0ff */
[----:B------:R-:W-:Y:S02]  /*4af0*/  @!P2 LEA.HI.X.SX32 R5, R5, R3, 0x1, P3 ;  /* 0x000000030505a211 */ /* 0x000fe400018f0eff */
[----:B------:R-:W-:-:S04]  /*4b00*/  @!P2 LEA R8, P3, R4, c[0x0][0x198], 0x2 ;  /* 0x000066000408aa11 */ /* 0x000fc800078610ff */
[----:B------:R-:W-:Y:S02]  /*4b10*/  @!P2 LEA.HI.X R9, R4, c[0x0][0x19c], R5, 0x2, P3 ;  /* 0x000067000409aa11 */ /* 0x000fe400018f1405 */
[----:B------:R-:W-:-:S06]  /*4b20*/  CS2R R4, SRZ ;  /* 0x0000000000047805 */ /* 0x000fcc000001ff00 */
[----:B------:R3:W4:Y:S04]  /*4b30*/  @!P2 LDG.E.128 R4, [R8.64] ;  /* 0x000000240804a981 */ /* 0x000728000c1e1d00 */
[----:B---3--:R3:W5:Y:S01]  /*4b40*/  LDL.LU.64 R8, [R1+0x7b8] ;  /* 0x0007b80001087983 */ /* 0x0087620000300a00 */
[----:B------:R-:W-:-:S03]  /*4b50*/  ISETP.NE.AND P3, PT, RZ, c[0x0][0x1ec], PT ;  /* 0x00007b00ff007a0c */ /* 0x000fc60003f65270 */
[----:B----4-:R-:W-:Y:S04]  /*4b60*/  STL.64 [R1], R4 ;  /* 0x0000000401007387 */ /* 0x010fe80000100a00 */
[----:B------:R4:W-:Y:S04]  /*4b70*/  STL.64 [R1+0x8], R6 ;  /* 0x0000080601007387 */ /* 0x0009e80000100a00 */
[----:B----4-:R3:W5:Y:S04]  /*4b80*/  LDL.LU.64 R6, [R1+0x7b0] ;  /* 0x0007b00001067983 */ /* 0x0107680000300a00 */
[----:B------:R3:W5:Y:S01]  /*4b90*/  LDL.LU.64 R4, [R1+0x7a8] ;  /* 0x0007a80001047983 */ /* 0x0007620000300a00 */
[----:B------:R-:W-:Y:S05]  /*4ba0*/  @P3 BRA `(.L_x_1307) ;  /* 0x0000043000003947 */ /* 0x000fea0003800000 */
[----:B------:R4:W-:Y:S04]  /*4bb0*/  STL.64 [R1+0x7e8], R18 ;  /* 0x0007e81201007387 */ /* 0x0009e80000100a00 */
[----:B----4-:R-:W4:Y:S04]  /*4bc0*/  LDL.LU R18, [R1+0x8] ;  /* 0x0000080001127983 */ /* 0x010f280000300800 */
[----:B--2---:R-:W2:Y:S04]  /*4bd0*/  LDL.LU R19, [R1+0xc] ;  /* 0x00000c0001137983 */ /* 0x004ea80000300800 */
[----:B------:R0:W-:Y:S04]  /*4be0*/  STL.64 [R1+0x7e0], R16 ;  /* 0x0007e01001007387 */ /* 0x0001e80000100a00 */
[----:B0--3--:R-:W3:Y:S04]  /*4bf0*/  LDL.LU R16, [R1] ;  /* 0x0000000001107983 */ /* 0x009ee80000300800 */
[----:B------:R-:W3:Y:S04]  /*4c00*/  LDL.LU R17, [R1+0x4] ;  /* 0x0000040001117983 */ /* 0x000ee80000300800 */
[----:B------:R0:W-:Y:S04]  /*4c10*/  STL [R1+0x7d8], R14 ;  /* 0x0007d80e01007387 */ /* 0x0001e80000100800 */
[----:B0-----:R-:W3:Y:S04]  /*4c20*/  LDL R14, [R1+0x410] ;  /* 0x00041000010e7983 */ /* 0x001ee80000100800 */
[----:B------:R0:W-:Y:S04]  /*4c30*/  STL [R1+0x7d4], R13 ;  /* 0x0007d40d01007387 */ /* 0x0001e80000100800 */
[----:B0-----:R-:W3:Y:S04]  /*4c40*/  LDL R13, [R1+0x414] ;  /* 0x00041400010d7983 */ /* 0x001ee80000100800 */
[----:B------:R0:W-:Y:S04]  /*4c50*/  STL [R1+0x7d0], R12 ;  /* 0x0007d00c01007387 */ /* 0x0001e80000100800 */
[----:B0-----:R-:W3:Y:S04]  /*4c60*/  LDL R12, [R1+0x418] ;  /* 0x00041800010c7983 */ /* 0x001ee80000100800 */
[----:B------:R-:W-:Y:S04]  /*4c70*/  STL [R1+0x7cc], R11 ;  /* 0x0007cc0b01007387 */ /* 0x000fe80000100800 */
[----:B------:R0:W-:Y:S04]  /*4c80*/  STL [R1+0x7c8], R10 ;  /* 0x0007c80a01007387 */ /* 0x0001e80000100800 */
[----:B0-----:R-:W3:Y:S04]  /*4c90*/  LDL.LU R10, [R1+0x30] ;  /* 0x00003000010a7983 */ /* 0x001ee80000300800 */
[----:B------:R0:W-:Y:S04]  /*4ca0*/  STL [R1+0x7c4], R3 ;  /* 0x0007c40301007387 */ /* 0x0001e80000100800 */
[----:B------:R-:W-:Y:S04]  /*4cb0*/  STL [R1+0x7c0], R0 ;  /* 0x0007c00001007387 */ /* 0x000fe80000100800 */
[----:B-----5:R1:W-:Y:S04]  /*4cc0*/  STL.64 [R1+0x7b8], R8 ;  /* 0x0007b80801007387 */ /* 0x0203e80000100a00 */
[----:B------:R4:W-:Y:S01]  /*4cd0*/  STL.64 [R1+0x7b0], R6 ;  /* 0x0007b00601007387 */ /* 0x0009e20000100a00 */
[----:B------:R-:W-:Y:S01]  /*4ce0*/  ISETP.NE.AND P4, PT, R248, RZ, PT ;  /* 0x000000fff800720c */ /* 0x000fe20003f85270 */
[----:B0-----:R-:W-:-:S02]  /*4cf0*/  HFMA2.MMA R3, -RZ, RZ, 0, 1.1444091796875e-05 ;  /* 0x000000c0ff037435 */ /* 0x001fc400000001ff */
[----:B------:R3:W-:Y:S04]  /*4d00*/  STL.64 [R1+0x7a8], R4 ;  /* 0x0007a80401007387 */ /* 0x0007e80000100a00 */
[----:B-1----:R-:W3:Y:S01]  /*4d10*/  LDL R8, [R1+0x41c] ;  /* 0x00041c0001087983 */ /* 0x002ee20000100800 */
[----:B----4-:R-:W-:Y:S02]  /*4d20*/  MOV R6, R18 ;  /* 0x0000001200067202 */ /* 0x010fe40000000f00 */
[----:B--2---:R-:W-:Y:S02]  /*4d30*/  MOV R7, R19 ;  /* 0x0000001300077202 */ /* 0x004fe40000000f00 */
[----:B------:R-:W0:Y:S01]  /*4d40*/  S2R R19, SR_CTAID.X ;  /* 0x0000000000137919 */ /* 0x000e220000002500 */
[----:B---3--:R-:W-:Y:S01]  /*4d50*/  IMAD.MOV.U32 R4, RZ, RZ, R16 ;  /* 0x000000ffff047224 */ /* 0x008fe200078e0010 */
[----:B------:R-:W-:Y:S01]  /*4d60*/  MOV R5, R17 ;  /* 0x0000001100057202 */ /* 0x000fe20000000f00 */
[----:B0-----:R-:W-:-:S04]  /*4d70*/  @P4 IMAD R0, R2, c[0x0][0x1d8], R19 ;  /* 0x0000760002004a24 */ /* 0x001fc800078e0213 */
[----:B------:R-:W-:Y:S02]  /*4d80*/  @P4 IMAD R0, R0, R3, 0x8 ;  /* 0x0000000800004424 */ /* 0x000fe400078e0203 */
[----:B------:R-:W-:-:S04]  /*4d90*/  @P4 IMAD.MOV.U32 R3, RZ, RZ, 0x4 ;  /* 0x00000004ff034424 */ /* 0x000fc800078e00ff */
        /* <DEDUP_REMOVED lines=25> */
[----:B------:R-:W-:Y:S04]  /*4f30*/  STL [R1], R4 ;  /* 0x0000000401007387 */ /* 0x000fe80000100800 */
        /* <DEDUP_REMOVED lines=10> */
.L_x_1307:
[----:B------:R-:W-:Y:S05]  /*4fe0*/  BSYNC B1 ;  /* 0x0000000000017941 */ /* 0x000fea0003800000 */
.L_x_1306:
[----:B------:R-:W-:Y:S01]  /*4ff0*/  BSSY B1, `(.L_x_1308) ;  /* 0x000004a000017945 */ /* 0x000fe20003800000 */
[----:B------:R-:W-:Y:S05]  /*5000*/  @P1 BRA `(.L_x_1309) ;  /* 0x0000048000001947 */ /* 0x000fea0003800000 */
[----:B-----5:R-:W-:Y:S01]  /*5010*/  IMAD.MOV.U32 R4, RZ, RZ, c[0x0][0x1d4] ;  /* 0x00007500ff047624 */ /* 0x020fe200078e00ff */
[----:B------:R-:W-:Y:S03]  /*5020*/  STL.64 [R1+0x7a8], R8 ;  /* 0x0007a80801007387 */ /* 0x000fe60000100a00 */
[----:B------:R-:W-:-:S02]  /*5030*/  IMAD R6, R4, 0xc0, RZ ;  /* 0x000000c004067824 */ /* 0x000fc400078e02ff */
[----:B------:R-:W-:-:S05]  /*5040*/  IMAD R4, R4, 0x3, R0 ;  /* 0x0000000304047824 */ /* 0x000fca00078e0200 */
[----:B------:R-:W-:-:S04]  /*5050*/  SHF.L.U32 R5, R4, 0x2, RZ ;  /* 0x0000000204057819 */ /* 0x000fc800000006ff */
[----:B------:R-:W-:Y:S01]  /*5060*/  ISETP.GE.AND P2, PT, R5, R6, PT ;  /* 0x000000060500720c */ /* 0x000fe20003f46270 */
[----:B------:R4:W-:-:S12]  /*5070*/  STL [R1+0x30], R5 ;  /* 0x0000300501007387 */ /* 0x0009d80000100800 */
[----:B--2---:R-:W2:Y:S01]  /*5080*/  @!P2 LDG.E R4, [R250.64] ;  /* 0x00000024fa04a981 */ /* 0x004ea2000c1e1900 */
[----:B------:R-:W-:Y:S01]  /*5090*/  CS2R R6, SRZ ;  /* 0x0000000000067805 */ /* 0x000fe2000001ff00 */
[----:B--2---:R-:W-:-:S04]  /*50a0*/  @!P2 IMAD R4, R4, c[0x0][0x1d8], RZ ;  /* 0x000076000404aa24 */ /* 0x004fc800078e02ff */
[----:B------:R-:W-:-:S04]  /*50b0*/  @!P2 IMAD R4, R4, 0xc0, RZ ;  /* 0x000000c00404a824 */ /* 0x000fc800078e02ff */
[----:B------:R-:W-:-:S05]  /*50c0*/  @!P2 IMAD R4, R4, c[0x0][0x1d4], R5 ;  /* 0x000075000404aa24 */ /* 0x000fca00078e0205 */
[----:B----4-:R-:W-:-:S04]  /*50d0*/  @!P2 IADD3 R5, P3, R249, R4, RZ ;  /* 0x00000004f905a210 */ /* 0x010fc80007f7e0ff */
[----:B------:R-:W-:Y:S02]  /*50e0*/  @!P2 LEA.HI.X.SX32 R4, R4, R3, 0x1, P3 ;  /* 0x000000030404a211 */ /* 0x000fe400018f0eff */
[----:B------:R-:W-:-:S04]  /*50f0*/  @!P2 LEA R8, P3, R5, c[0x0][0x198], 0x2 ;  /* 0x000066000508aa11 */ /* 0x000fc800078610ff */
[----:B------:R-:W-:Y:S02]  /*5100*/  @!P2 LEA.HI.X R9, R5, c[0x0][0x19c], R4, 0x2, P3 ;  /* 0x000067000509aa11 */ /* 0x000fe400018f1404 */
[----:B------:R-:W-:-:S06]  /*5110*/  CS2R R4, SRZ ;  /* 0x0000000000047805 */ /* 0x000fcc000001ff00 */
[----:B------:R2:W5:Y:S04]  /*5120*/  @!P2 LDG.E.128 R4, [R8.64] ;  /* 0x000000240804a981 */ /* 0x000568000c1e1d00 */
[----:B--2---:R2:W5:Y:S01]  /*5130*/  LDL.LU.64 R8, [R1+0x7a8] ;  /* 0x0007a80001087983 */ /* 0x0045620000300a00 */
[----:B------:R-:W-:-:S13]  /*5140*/  ISETP.NE.AND P3, PT, RZ, c[0x0][0x1ec], PT ;  /* 0x00007b00ff007a0c */ /* 0x000fda0003f65270 */
[----:B------:R-:W-:Y:S05]  /*5150*/  @P3 BRA `(.L_x_1309) ;  /* 0x0000033000003947 */ /* 0x000fea0003800000 */
[----:B--2---:R2:W-:Y:S01]  /*5160*/  STL.64 [R1+0x7d8], R18 ;  /* 0x0007d81201007387 */ /* 0x0045e20000100a00 */
[----:B------:R-:W-:-:S03]  /*5170*/  ISETP.NE.AND P4, PT, R248, RZ, PT ;  /* 0x000000fff800720c */ /* 0x000fc60003f85270 */
[----:B------:R-:W-:Y:S04]  /*5180*/  STL.64 [R1+0x7d0], R16 ;  /* 0x0007d01001007387 */ /* 0x000fe80000100a00 */
[----:B------:R4:W-:Y:S04]  /*5190*/  STL [R1+0x7c8], R14 ;  /* 0x0007c80e01007387 */ /* 0x0009e80000100800 */
[----:B--2---:R-:W2:Y:S01]  /*51a0*/  S2R R18, SR_CTAID.X ;  /* 0x0000000000127919 */ /* 0x004ea20000002500 */
[----:B------:R-:W-:-:S03]  /*51b0*/  HFMA2.MMA R19, -RZ, RZ, 0, 1.1444091796875e-05 ;  /* 0x000000c0ff137435 */ /* 0x000fc600000001ff */
[----:B----4-:R-:W4:Y:S04]  /*51c0*/  LDL R14, [R1+0x400] ;  /* 0x00040000010e7983 */ /* 0x010f280000100800 */
[----:B------:R0:W-:Y:S04]  /*51d0*/  STL [R1+0x7c4], R13 ;  /* 0x0007c40d01007387 */ /* 0x0001e80000100800 */
[----:B0--3--:R-:W3:Y:S04]  /*51e0*/  LDL R13, [R1+0x404] ;  /* 0x00040400010d7983 */ /* 0x009ee80000100800 */
[----:B------:R0:W-:Y:S04]  /*51f0*/  STL [R1+0x7c0], R12 ;  /* 0x0007c00c01007387 */ /* 0x0001e80000100800 */
[----:B0-----:R-:W3:Y:S04]  /*5200*/  LDL R12, [R1+0x408] ;  /* 0x00040800010c7983 */ /* 0x001ee80000100800 */
[----:B------:R-:W-:Y:S04]  /*5210*/  STL [R1+0x7bc], R11 ;  /* 0x0007bc0b01007387 */ /* 0x000fe80000100800 */
[----:B------:R0:W-:Y:S04]  /*5220*/  STL [R1+0x7b8], R10 ;  /* 0x0007b80a01007387 */ /* 0x0001e80000100800 */
[----:B0-----:R-:W3:Y:S04]  /*5230*/  LDL.LU R10, [R1+0x30] ;  /* 0x00003000010a7983 */ /* 0x001ee80000300800 */
[----:B------:R0:W-:Y:S04]  /*5240*/  STL [R1+0x7b4], R3 ;  /* 0x0007b40301007387 */ /* 0x0001e80000100800 */
[----:B------:R2:W-:Y:S04]  /*5250*/  STL [R1+0x7b0], R0 ;  /* 0x0007b00001007387 */ /* 0x0005e80000100800 */
[----:B-----5:R1:W-:Y:S01]  /*5260*/  STL.64 [R1+0x7a8], R8 ;  /* 0x0007a80801007387 */ /* 0x0203e20000100a00 */
[----:B0-----:R-:W-:Y:S01]  /*5270*/  @P4 MOV R3, 0x4 ;  /* 0x0000000400034802 */ /* 0x001fe20000000f00 */
[----:B--2---:R-:W-:-:S04]  /*5280*/  @P4 IMAD R0, R2, c[0x0][0x1d8], R18 ;  /* 0x0000760002004a24 */ /* 0x004fc800078e0212 */
[----:B------:R-:W-:Y:S01]  /*5290*/  @P4 IMAD R0, R0, R19, 0xc ;  /* 0x0000000c00004424 */ /* 0x000fe200078e0213 */
[----:B-1----:R-:W2:Y:S03]  /*52a0*/  LDL R8, [R1+0x40c] ;  /* 0x00040c0001087983 */ /* 0x002ea60000100800 */
[----:B------:R-:W-:-:S06]  /*52b0*/  @P4 IMAD.WIDE R16, R0, R3, c[0x0][0x230] ;  /* 0x00008c0000104625 */ /* 0x000fcc00078e0203 */
[----:B------:R-:W2:Y:S01]  /*52c0*/  @P4 LDG.E.128 R16, [R16.64] ;  /* 0x0000002410104981 */ /* 0x000ea2000c1e1d00 */
[----:B----4-:R-:W-:Y:S02]  /*52d0*/  FADD.FTZ R4, R14, R4 ;  /* 0x000000040e047221 */ /* 0x010fe40000010000 */
[----:B---3--:R-:W-:Y:S02]  /*52e0*/  FADD.FTZ R5, R13, R5 ;  /* 0x000000050d057221 */ /* 0x008fe40000010000 */
[----:B------:R-:W-:Y:S01]  /*52f0*/  FADD.FTZ R6, R12, R6 ;  /* 0x000000060c067221 */ /* 0x000fe20000010000 */
[----:B--2---:R-:W-:Y:S01]  /*5300*/  MOV R3, R18 ;  /* 0x0000001200037202 */ /* 0x004fe20000000f00 */
[----:B------:R-:W-:Y:S01]  /*5310*/  IMAD.MOV.U32 R9, RZ, RZ, R17 ;  /* 0x000000ffff097224 */ /* 0x000fe200078e0011 */
[----:B------:R-:W-:Y:S01]  /*5320*/  MOV R11, R16 ;  /* 0x00000010000b7202 */ /* 0x000fe20000000f00 */
[----:B------:R-:W-:Y:S01]  /*5330*/  FADD.FTZ R7, R8, R7 ;  /* 0x0000000708077221 */ /* 0x000fe20000010000 */
[----:B------:R-:W-:Y:S01]  /*5340*/  MOV R0, R19 ;  /* 0x0000001300007202 */ /* 0x000fe20000000f00 */
[----:B------:R-:W-:Y:S01]  /*5350*/  @P4 FMUL.FTZ R5, R5, R9 ;  /* 0x0000000905054220 */ /* 0x000fe20000410000 */
[----:B------:R-:W-:Y:S01]  /*5360*/  SHF.R.S32.HI R9, RZ, 0x1f, R252 ;  /* 0x0000001fff097819 */ /* 0x000fe200000114fc */
[----:B------:R-:W-:Y:S01]  /*5370*/  @P4 FMUL.FTZ R6, R6, R3 ;  /* 0x0000000306064220 */ /* 0x000fe20000410000 */
[----:B------:R-:W-:Y:S01]  /*5380*/  @!P2 IADD3 R3, P3, R252, R10, RZ ;  /* 0x0000000afc03a210 */ /* 0x000fe20007f7e0ff */
[----:B------:R0:W5:Y:S03]  /*5390*/  LDL.LU.64 R18, [R1+0x7d8] ;  /* 0x0007d80001127983 */ /* 0x0001660000300a00 */
[----:B------:R-:W-:Y:S01]  /*53a0*/  @!P2 LEA.HI.X.SX32 R10, R10, R9, 0x1, P3 ;  /* 0x000000090a0aa211 */ /* 0x000fe200018f0eff */
[----:B------:R0:W5:Y:S01]  /*53b0*/  LDL.LU.64 R16, [R1+0x7d0] ;  /* 0x0007d00001107983 */ /* 0x0001620000300a00 */
[----:B------:R-:W-:Y:S01]  /*53c0*/  @!P2 LEA R8, P3, R3, c[0x0][0x198], 0x2 ;  /* 0x000066000308aa11 */ /* 0x000fe200078610ff */
[----:B------:R-:W-:-:S02]  /*53d0*/  @P4 FMUL.FTZ R4, R4, R11 ;  /* 0x0000000b04044220 */ /* 0x000fc40000410000 */
[----:B------:R0:W5:Y:S01]  /*53e0*/  LDL.LU R14, [R1+0x7c8] ;  /* 0x0007c800010e7983 */ /* 0x0001620000300800 */
[----:B------:R-:W-:Y:S01]  /*53f0*/  @!P2 LEA.HI.X R9, R3, c[0x0][0x19c], R10, 0x2, P3 ;  /* 0x000067000309aa11 */ /* 0x000fe200018f140a */
[----:B------:R-:W-:Y:S02]  /*5400*/  @P4 FMUL.FTZ R7, R7, R0 ;  /* 0x0000000007074220 */ /* 0x000fe40000410000 */
[----:B------:R0:W5:Y:S04]  /*5410*/  LDL.LU R13, [R1+0x7c4] ;  /* 0x0007c400010d7983 */ /* 0x0001680000300800 */
[----:B------:R0:W5:Y:S04]  /*5420*/  LDL.LU R12, [R1+0x7c0] ;  /* 0x0007c000010c7983 */ /* 0x0001680000300800 */
[----:B------:R0:W5:Y:S04]  /*5430*/  LDL.LU R11, [R1+0x7bc] ;  /* 0x0007bc00010b7983 */ /* 0x0001680000300800 */
[----:B------:R0:W5:Y:S04]  /*5440*/  LDL.LU R10, [R1+0x7b8] ;  /* 0x0007b800010a7983 */ /* 0x0001680000300800 */
[----:B------:R0:W5:Y:S04]  /*5450*/  LDL.LU R3, [R1+0x7b4] ;  /* 0x0007b40001037983 */ /* 0x0001680000300800 */
[----:B------:R0:W5:Y:S04]  /*5460*/  LDL.LU R0, [R1+0x7b0] ;  /* 0x0007b00001007983 */ /* 0x0001680000300800 */
[----:B------:R1:W-:Y:S04]  /*5470*/  @!P2 STG.E.128 [R8.64], R4 ;  /* 0x000000040800a986 */ /* 0x0003e8000c101d24 */
[----:B-1----:R0:W5:Y:S02]  /*5480*/  LDL.LU.64 R8, [R1+0x7a8] ;  /* 0x0007a80001087983 */ /* 0x0021640000300a00 */
.L_x_1309:
[----:B--2---:R-:W-:Y:S05]  /*5490*/  BSYNC B1 ;  /* 0x0000000000017941 */ /* 0x004fea0003800000 */
.L_x_1308:
[----:B------:R-:W-:Y:S01]  /*54a0*/  BSSY B1, `(.L_x_1310) ;  /* 0x000004a000017945 */ /* 0x000fe20003800000 */
[----:B------:R-:W-:Y:S05]  /*54b0*/  @P1 BRA `(.L_x_1311) ;  /* 0x0000048000001947 */ /* 0x000fea0003800000 */
[----:B-----5:R-:W-:Y:S01]  /*54c0*/  MOV R8, c[0x0][0x1d4] ;  /* 0x0000750000087a02 */ /* 0x020fe20000000f00 */
[----:B------:R2:W-:Y:S04]  /*54d0*/  STL.64 [R1+0x7a8], R4 ;  /* 0x0007a80401007387 */ /* 0x0005e80000100a00 */
[C---:B------:R-:W-:Y:S01]  /*54e0*/  IMAD R9, R8.reuse, 0xc0, RZ ;  /* 0x000000c008097824 */ /* 0x040fe200078e02ff */
[----:B------:R-:W-:-:S05]  /*54f0*/  LEA R8, R8, R0, 0x2 ;  /* 0x0000000008087211 */ /* 0x000fca00078e10ff */
[----:B--2---:R-:W-:-:S05]  /*5500*/  IMAD.SHL.U32 R4, R8, 0x4, RZ ;  /* 0x0000000408047824 */ /* 0x004fca00078e00ff */
[----:B------:R-:W-:Y:S01]  /*5510*/  ISETP.GE.AND P2, PT, R4, R9, PT ;  /* 0x000000090400720c */ /* 0x000fe20003f46270 */
[----:B------:R2:W-:-:S12]  /*5520*/  STL [R1+0x30], R4 ;  /* 0x0000300401007387 */ /* 0x0005d80000100800 */
[----:B------:R-:W4:Y:S01]  /*5530*/  @!P2 LDG.E R8, [R250.64] ;  /* 0x00000024fa08a981 */ /* 0x000f22000c1e1900 */
[----:B------:R-:W-:Y:S01]  /*5540*/  CS2R R10, SRZ ;  /* 0x00000000000a7805 */ /* 0x000fe2000001ff00 */
[----:B----4-:R-:W-:-:S04]  /*5550*/  @!P2 IMAD R8, R8, c[0x0][0x1d8], RZ ;  /* 0x000076000808aa24 */ /* 0x010fc800078e02ff */
[----:B------:R-:W-:-:S04]  /*5560*/  @!P2 IMAD R8, R8, 0xc0, RZ ;  /* 0x000000c00808a824 */ /* 0x000fc800078e02ff */
[----:B------:R-:W-:-:S05]  /*5570*/  @!P2 IMAD R8, R8, c[0x0][0x1d4], R4 ;  /* 0x000075000808aa24 */ /* 0x000fca00078e0204 */
[----:B------:R-:W-:-:S04]  /*5580*/  @!P2 IADD3 R9, P3, R249, R8, RZ ;  /* 0x00000008f909a210 */ /* 0x000fc80007f7e0ff */
[----:B------:R-:W-:Y:S02]  /*5590*/  @!P2 LEA.HI.X.SX32 R8, R8, R3, 0x1, P3 ;  /* 0x000000030808a211 */ /* 0x000fe400018f0eff */
[----:B--2---:R-:W-:-:S04]  /*55a0*/  @!P2 LEA R4, P3, R9, c[0x0][0x198], 0x2 ;  /* 0x000066000904aa11 */ /* 0x004fc800078610ff */
        /* <DEDUP_REMOVED lines=57> */
.L_x_1311:
[----:B--2---:R-:W-:Y:S05]  /*5940*/  BSYNC B1 ;  /* 0x0000000000017941 */ /* 0x004fea0003800000 */
.L_x_1310:
[----:B------:R-:W-:Y:S01]  /*5950*/  BSSY B1, `(.L_x_1312) ;  /* 0x000004a000017945 */ /* 0x000fe20003800000 */
[----:B------:R-:W-:Y:S05]  /*5960*/  @P1 BRA `(.L_x_1313) ;  /* 0x0000048000001947 */ /* 0x000fea0003800000 */
[----:B-----5:R-:W-:Y:S01]  /*5970*/  MOV R12, c[0x0][0x1d4] ;  /* 0x00007500000c7a02 */ /* 0x020fe20000000f00 */
[----:B------:R2:W-:Y:S04]  /*5980*/  STL.64 [R1+0x7a8], R4 ;  /* 0x0007a80401007387 */ /* 0x0005e80000100a00 */
[----:B------:R-:W-:-:S02]  /*5990*/  IMAD R13, R12, 0xc0, RZ ;  /* 0x000000c00c0d7824 */ /* 0x000fc400078e02ff */
[----:B------:R-:W-:-:S05]  /*59a0*/  IMAD R12, R12, 0x5, R0 ;  /* 0x000000050c0c7824 */ /* 0x000fca00078e0200 */
[----:B--2---:R-:W-:-:S04]  /*59b0*/  SHF.L.U32 R4, R12, 0x2, RZ ;  /* 0x000000020c047819 */ /* 0x004fc800000006ff */
        /* <DEDUP_REMOVED lines=33> */
[----:B0-----:R-:W-:-:S02]  /*5bd0*/  @P4 IMAD.MOV.U32 R3, RZ, RZ, 0x4 ;  /* 0x00000004ff034424 */ /* 0x001fc400078e00ff */
        /* <DEDUP_REMOVED lines=8> */
[----:B--2---:R-:W-:Y:S02]  /*5c60*/  MOV R5, R17 ;  /* 0x0000001100057202 */ /* 0x004fe40000000f00 */
[----:B------:R-:W-:Y:S01]  /*5c70*/  MOV R3, R18 ;  /* 0x0000001200037202 */ /* 0x000fe20000000f00 */
[----:B------:R-:W-:Y:S01]  /*5c80*/  FADD.FTZ R15, R4, R15 ;  /* 0x0000000f040f7221 */ /* 0x000fe20000010000 */
[----:B------:R-:W-:Y:S01]  /*5c90*/  MOV R7, R16 ;  /* 0x0000001000077202 */ /* 0x000fe20000000f00 */
[----:B------:R-:W-:Y:S01]  /*5ca0*/  @P4 FMUL.FTZ R13, R13, R5 ;  /* 0x000000050d0d4220 */ /* 0x000fe20000410000 */
[----:B------:R-:W-:Y:S01]  /*5cb0*/  SHF.R.S32.HI R5, RZ, 0x1f, R252 ;  /* 0x0000001fff057819 */ /* 0x000fe200000114fc */
[----:B------:R-:W-:Y:S01]  /*5cc0*/  @P4 FMUL.FTZ R14, R14, R3 ;  /* 0x000000030e0e4220 */ /* 0x000fe20000410000 */
[----:B------:R-:W-:-:S02]  /*5cd0*/  @!P2 IADD3 R3, P3, R252, R6, RZ ;  /* 0x00000006fc03a210 */ /* 0x000fc40007f7e0ff */
[----:B------:R-:W-:Y:S02]  /*5ce0*/  MOV R0, R19 ;  /* 0x0000001300007202 */ /* 0x000fe40000000f00 */
[----:B------:R-:W-:Y:S01]  /*5cf0*/  @!P2 LEA.HI.X.SX32 R6, R6, R5, 0x1, P3 ;  /* 0x000000050606a211 */ /* 0x000fe200018f0eff */
[----:B------:R0:W5:Y:S01]  /*5d00*/  LDL.LU.64 R18, [R1+0x7d8] ;  /* 0x0007d80001127983 */ /* 0x0001620000300a00 */
[C---:B------:R-:W-:Y:S01]  /*5d10*/  @!P2 LEA R4, P3, R3.reuse, c[0x0][0x198], 0x2 ;  /* 0x000066000304aa11 */ /* 0x040fe200078610ff */
[----:B------:R-:W-:Y:S02]  /*5d20*/  @P4 FMUL.FTZ R12, R12, R7 ;  /* 0x000000070c0c4220 */ /* 0x000fe40000410000 */
[----:B------:R0:W5:Y:S01]  /*5d30*/  LDL.LU.64 R16, [R1+0x7d0] ;  /* 0x0007d00001107983 */ /* 0x0001620000300a00 */
        /* <DEDUP_REMOVED lines=11> */
.L_x_1313:
[----:B--2---:R-:W-:Y:S05]  /*5df0*/  BSYNC B1 ;  /* 0x0000000000017941 */ /* 0x004fea0003800000 */
.L_x_1312:
[----:B------:R-:W-:Y:S01]  /*5e00*/  BSSY B1, `(.L_x_1314) ;  /* 0x000004a000017945 */ /* 0x000fe20003800000 */
[----:B------:R-:W-:Y:S05]  /*5e10*/  @P1 BRA `(.L_x_1315) ;  /* 0x0000048000001947 */ /* 0x000fea0003800000 */
[----:B-----5:R-:W-:Y:S01]  /*5e20*/  IMAD.MOV.U32 R16, RZ, RZ, c[0x0][0x1d4] ;  /* 0x00007500ff107624 */ /* 0x020fe200078e00ff */
[----:B------:R2:W-:Y:S03]  /*5e30*/  STL.64 [R1+0x7a8], R4 ;  /* 0x0007a80401007387 */ /* 0x0005e60000100a00 */
        /* <DEDUP_REMOVED lines=70> */
.L_x_1315:
[----:B--2---:R-:W-:Y:S05]  /*62a0*/  BSYNC B1 ;  /* 0x0000000000017941 */ /* 0x004fea0003800000 */
.L_x_1314:
[----:B------:R-:W-:Y:S01]  /*62b0*/  BSSY B1, `(.L_x_1316) ;  /* 0x000004a000017945 */ /* 0x000fe20003800000 */
[----:B------:R-:W-:Y:S05]  /*62c0*/  @P1 BRA `(.L_x_1317) ;  /* 0x0000048000001947 */ /* 0x000fea0003800000 */
[----:B------:R-:W-:Y:S01]  /*62d0*/  MOV R20, c[0x0][0x1d4] ;  /* 0x0000750000147a02 */ /* 0x000fe20000000f00 */
[----:B-----5:R2:W-:Y:S04]  /*62e0*/  STL.64 [R1+0x7a8], R4 ;  /* 0x0007a80401007387 */ /* 0x0205e80000100a00 */
        /* <DEDUP_REMOVED lines=23> */
[----:B--2---:R-:W2:Y:S04]  /*6460*/  S2R R14, SR_CTAID.X ;  /* 0x00000000000e7919 */ /* 0x004ea80000002500 */
[----:B----4-:R-:W4:Y:S04]  /*6470*/  LDL R10, [R1+0x3c0] ;  /* 0x0003c000010a7983 */ /* 0x010f280000100800 */
[----:B------:R0:W-:Y:S01]  /*6480*/  STL [R1+0x7c4], R9 ;  /* 0x0007c40901007387 */ /* 0x0001e20000100800 */
[----:B------:R-:W-:-:S03]  /*6490*/  IMAD.MOV.U32 R15, RZ, RZ, 0xc0 ;  /* 0x000000c0ff0f7424 */ /* 0x000fc600078e00ff */
        /* <DEDUP_REMOVED lines=19> */
[----:B------:R-:W-:Y:S01]  /*65d0*/  FADD.FTZ R23, R4, R23 ;  /* 0x0000001704177221 */ /* 0x000fe20000010000 */
[----:B------:R-:W-:Y:S01]  /*65e0*/  MOV R3, R14 ;  /* 0x0000000e00037202 */ /* 0x000fe20000000f00 */
[----:B------:R-:W-:Y:S01]  /*65f0*/  IMAD.MOV.U32 R0, RZ, RZ, R15 ;  /* 0x000000ffff007224 */ /* 0x000fe200078e000f */
        /* <DEDUP_REMOVED lines=21> */
.L_x_1317:
[----:B--2---:R-:W-:Y:S05]  /*6750*/  BSYNC B1 ;  /* 0x0000000000017941 */ /* 0x004fea0003800000 */
.L_x_1316:
[----:B------:R-:W-:Y:S01]  /*6760*/  BSSY B1, `(.L_x_1318) ;  /* 0x000004a000017945 */ /* 0x000fe20003800000 */
[----:B------:R-:W-:Y:S05]  /*6770*/  @P1 BRA `(.L_x_1319) ;  /* 0x0000048000001947 */ /* 0x000fea0003800000 */
[----:B------:R-:W-:Y:S01]  /*6780*/  MOV R24, c[0x0][0x1d4] ;  /* 0x0000750000187a02 */ /* 0x000fe20000000f00 */
[----:B-----5:R2:W-:Y:S04]  /*6790*/  STL.64 [R1+0x7a8], R4 ;  /* 0x0007a80401007387 */ /* 0x0205e80000100a00 */
[C---:B------:R-:W-:Y:S01]  /*67a0*/  IMAD R25, R24.reuse, 0xc0, RZ ;  /* 0x000000c018197824 */ /* 0x040fe200078e02ff */
[----:B------:R-:W-:-:S04]  /*67b0*/  LEA R24, R24, R0, 0x3 ;  /* 0x0000000018187211 */ /* 0x000fc800078e18ff */
        /* <DEDUP_REMOVED lines=68> */
.L_x_1319:
[----:B--2---:R-:W-:Y:S05]  /*6c00*/  BSYNC B1 ;  /* 0x0000000000017941 */ /* 0x004fea0003800000 */
.L_x_1318:
[----:B------:R-:W-:Y:S01]  /*6c10*/  BSSY B1, `(.L_x_1320) ;  /* 0x000004a000017945 */ /* 0x000fe20003800000 */
[----:B------:R-:W-:Y:S05]  /*6c20*/  @P1 BRA `(.L_x_1321) ;  /* 0x0000048000001947 */ /* 0x000fea0003800000 */
[----:B------:R-:W-:Y:S01]  /*6c30*/  IMAD.MOV.U32 R28, RZ, RZ, c[0x0][0x1d4] ;  /* 0x00007500ff1c7624 */ /* 0x000fe200078e00ff */
[----:B-----5:R2:W-:Y:S03]  /*6c40*/  STL.64 [R1+0x7a8], R4 ;  /* 0x0007a80401007387 */ /* 0x0205e60000100a00 */
        /* <DEDUP_REMOVED lines=70> */
.L_x_1321:
[----:B--2---:R-:W-:Y:S05]  /*70b0*/  BSYNC B1 ;  /* 0x0000000000017941 */ /* 0x004fea0003800000 */
.L_x_1320:
        /* <DEDUP_REMOVED lines=74> */
.L_x_1323:
[----:B--2---:R-:W-:Y:S05]  /*7560*/  BSYNC B1 ;  /* 0x0000000000017941 */ /* 0x004fea0003800000 */
.L_x_1322:
        /* <DEDUP_REMOVED lines=74> */
.L_x_1325:
[----:B--2---:R-:W-:Y:S05]  /*7a10*/  BSYNC B1 ;  /* 0x0000000000017941 */ /* 0x004fea0003800000 */
.L_x_1324:
[----:B------:R-:W-:Y:S01]  /*7a20*/  BSSY B1, `(.L_x_1326) ;  /* 0x000004a000017945 */ /* 0x000fe20003800000 */
[----:B------:R-:W-:Y:S05]  /*7a30*/  @P1 BRA `(.L_x_1327) ;  /* 0x0000048000001947 */ /* 0x000fea0003800000 */
[----:B------:R-:W-:Y:S01]  /*7a40*/  MOV R40, c[0x0][0x1d4] ;  /* 0x0000750000287a02 */ /* 0x000fe20000000f00 */
[----:B-----5:R2:W-:Y:S04]  /*7a50*/  STL.64 [R1+0x7a8], R4 ;  /* 0x0007a80401007387 */ /* 0x0205e80000100a00 */
[----:B------:R-:W-:-:S02]  /*7a60*/  IMAD R41, R40, 0xc0, RZ ;  /* 0x000000c028297824 */ /* 0x000fc400078e02ff */
[----:B------:R-:W-:-:S04]  /*7a70*/  IMAD R40, R40, 0xc, R0 ;  /* 0x0000000c28287824 */ /* 0x000fc800078e0200 */
        /* <DEDUP_REMOVED lines=68> */
.L_x_1327:
[----:B--2---:R-:W-:Y:S05]  /*7ec0*/  BSYNC B1 ;  /* 0x0000000000017941 */ /* 0x004fea0003800000 */
.L_x_1326:
        /* <DEDUP_REMOVED lines=74> */
.L_x_1329:
[----:B--2---:R-:W-:Y:S05]  /*8370*/  BSYNC B1 ;  /* 0x0000000000017941 */ /* 0x004fea0003800000 */
.L_x_1328:
        /* <DEDUP_REMOVED lines=74> */
.L_x_1331:
[----:B--2---:R-:W-:Y:S05]  /*8820*/  BSYNC B1 ;  /* 0x0000000000017941 */ /* 0x004fea0003800000 */
.L_x_1330:
        /* <DEDUP_REMOVED lines=74> */
.L_x_1333:
[----:B--2---:R-:W-:Y:S05]  /*8cd0*/  BSYNC B1 ;  /* 0x0000000000017941 */ /* 0x004fea0003800000 */
.L_x_1332:
[----:B------:R-:W-:Y:S01]  /*8ce0*/  BSSY B1, `(.L_x_1334) ;  /* 0x000004a000017945 */ /* 0x000fe20003800000 */
[----:B------:R-:W-:Y:S05]  /*8cf0*/  @P1 BRA `(.L_x_1335) ;  /* 0x0000048000001947 */ /* 0x000fea0003800000 */
[----:B------:R-:W-:Y:S01]  /*8d00*/  MOV R56, c[0x0][0x1d4] ;  /* 0x0000750000387a02 */ /* 0x000fe20000000f00 */
[----:B-----5:R2:W-:Y:S04]  /*8d10*/  STL.64 [R1+0x7a8], R4 ;  /* 0x0007a80401007387 */ /* 0x0205e80000100a00 */
        /* <DEDUP_REMOVED lines=26> */
[----:B------:R-:W-:-:S03]  /*8ec0*/  @P4 MOV R15, 0xc0 ;  /* 0x000000c0000f4802 */ /* 0x000fc60000000f00 */
        /* <DEDUP_REMOVED lines=43> */
.L_x_1335:
[----:B--2---:R-:W-:Y:S05]  /*9180*/  BSYNC B1 ;  /* 0x0000000000017941 */ /* 0x004fea0003800000 */
.L_x_1334:
        /* <DEDUP_REMOVED lines=74> */
.L_x_1337:
[----:B--2---:R-:W-:Y:S05]  /*9630*/  BSYNC B1 ;  /* 0x0000000000017941 */ /* 0x004fea0003800000 */
.L_x_1336:
        /* <DEDUP_REMOVED lines=74> */
.L_x_1339:
[----:B--2---:R-:W-:Y:S05]  /*9ae0*/  BSYNC B1 ;  /* 0x0000000000017941 */ /* 0x004fea0003800000 */
.L_x_1338:
        /* <DEDUP_REMOVED lines=74> */
.L_x_1341:
[----:B--2---:R-:W-:Y:S05]  /*9f90*/  BSYNC B1 ;  /* 0x0000000000017941 */ /* 0x004fea0003800000 */
.L_x_1340:
        /* <DEDUP_REMOVED lines=74> */
.L_x_1343:
[----:B--2---:R-:W-:Y:S05]  /*a440*/  BSYNC B1 ;  /* 0x0000000000017941 */ /* 0x004fea0003800000 */
.L_x_1342:
        /* <DEDUP_REMOVED lines=74> */
.L_x_1345:
[----:B--2---:R-:W-:Y:S05]  /*a8f0*/  BSYNC B1 ;  /* 0x0000000000017941 */ /* 0x004fea0003800000 */
.L_x_1344:
        /* <DEDUP_REMOVED lines=74> */
.L_x_1347:
[----:B--2---:R-:W-:Y:S05]  /*ada0*/  BSYNC B1 ;  /* 0x0000000000017941 */ /* 0x004fea0003800000 */
.L_x_1346:
        /* <DEDUP_REMOVED lines=74> */
.L_x_1349:
[----:B--2---:R-:W-:Y:S05]  /*b250*/  BSYNC B1 ;  /* 0x0000000000017941 */ /* 0x004fea0003800000 */
.L_x_1348:
        /* <DEDUP_REMOVED lines=74> */
.L_x_1351:
[----:B--2---:R-:W-:Y:S05]  /*b700*/  BSYNC B1 ;  /* 0x0000000000017941 */ /* 0x004fea0003800000 */
.L_x_1350:
        /* <DEDUP_REMOVED lines=74> */
.L_x_1353:
[----:B--2---:R-:W-:Y:S05]  /*bbb0*/  BSYNC B1 ;  /* 0x0000000000017941 */ /* 0x004fea0003800000 */
.L_x_1352:
        /* <DEDUP_REMOVED lines=74> */
.L_x_1355:
[----:B--2---:R-:W-:Y:S05]  /*c060*/  BSYNC B1 ;  /* 0x0000000000017941 */ /* 0x004fea0003800000 */
.L_x_1354:
        /* <DEDUP_REMOVED lines=74> */
.L_x_1357:
[----:B--2---:R-:W-:Y:S05]  /*c510*/  BSYNC B1 ;  /* 0x0000000000017941 */ /* 0x004fea0003800000 */
.L_x_1356:
        /* <DEDUP_REMOVED lines=74> */
.L_x_1359:
[----:B--2---:R-:W-:Y:S05]  /*c9c0*/  BSYNC B1 ;  /* 0x0000000000017941 */ /* 0x004fea0003800000 */
.L_x_1358:
        /* <DEDUP_REMOVED lines=74> */
.L_x_1361:
[----:B--2---:R-:W-:Y:S05]  /*ce70*/  BSYNC B1 ;  /* 0x0000000000017941 */ /* 0x004fea0003800000 */
.L_x_1360:
        /* <DEDUP_REMOVED lines=74> */
.L_x_1363:
[----:B--2---:R-:W-:Y:S05]  /*d320*/  BSYNC B1 ;  /* 0x0000000000017941 */ /* 0x004fea0003800000 */
.L_x_1362:
        /* <DEDUP_REMOVED lines=74> */
.L_x_1365:
[----:B--2---:R-:W-:Y:S05]  /*d7d0*/  BSYNC B1 ;  /* 0x0000000000017941 */ /* 0x004fea0003800000 */
.L_x_1364:
        /* <DEDUP_REMOVED lines=74> */
.L_x_1367:
[----:B--2---:R-:W-:Y:S05]  /*dc80*/  BSYNC B1 ;  /* 0x0000000000017941 */ /* 0x004fea0003800000 */
.L_x_1366:
        /* <DEDUP_REMOVED lines=30> */
[----:B------:R-:W-:-:S03]  /*de70*/  @P4 IMAD.MOV.U32 R15, RZ, RZ, 0xc0 ;  /* 0x000000c0ff0f4424 */ /* 0x000fc600078e00ff */
        /* <DEDUP_REMOVED lines=43> */
.L_x_1369:
[----:B--2---:R-:W-:Y:S05]  /*e130*/  BSYNC B1 ;  /* 0x0000000000017941 */ /* 0x004fea0003800000 */
.L_x_1368:
        /* <DEDUP_REMOVED lines=74> */
.L_x_1371:
[----:B--2---:R-:W-:Y:S05]  /*e5e0*/  BSYNC B1 ;  /* 0x0000000000017941 */ /* 0x004fea0003800000 */
.L_x_1370:
        /* <DEDUP_REMOVED lines=74> */
.L_x_1373:
[----:B--2---:R-:W-:Y:S05]  /*ea90*/  BSYNC B1 ;  /* 0x0000000000017941 */ /* 0x004fea0003800000 */
.L_x_1372:
        /* <DEDUP_REMOVED lines=74> */
.L_x_1375:
[----:B--2---:R-:W-:Y:S05]  /*ef40*/  BSYNC B1 ;  /* 0x0000000000017941 */ /* 0x004fea0003800000 */
.L_x_1374:
        /* <DEDUP_REMOVED lines=74> */
.L_x_1377:
[----:B--2---:R-:W-:Y:S05]  /*f3f0*/  BSYNC B1 ;  /* 0x0000000000017941 */ /* 0x004fea0003800000 */
.L_x_1376:
        /* <DEDUP_REMOVED lines=74> */
.L_x_1379:
[----:B--2---:R-:W-:Y:S05]  /*f8a0*/  BSYNC B1 ;  /* 0x0000000000017941 */ /* 0x004fea0003800000 */
.L_x_1378:
        /* <DEDUP_REMOVED lines=74> */
.L_x_1381:
[----:B--2---:R-:W-:Y:S05]  /*fd50*/  BSYNC B1 ;  /* 0x0000000000017941 */ /* 0x004fea0003800000 */
.L_x_1380:
        /* <DEDUP_REMOVED lines=74> */
.L_x_1383:
[----:B--2---:R-:W-:Y:S05]  /*10200*/  BSYNC B1 ;  /* 0x0000000000017941 */ /* 0x004fea0003800000 */
.L_x_1382:
        /* <DEDUP_REMOVED lines=74> */
.L_x_1385:
[----:B--2---:R-:W-:Y:S05]  /*106b0*/  BSYNC B1 ;  /* 0x0000000000017941 */ /* 0x004fea0003800000 */
.L_x_1384:
        /* <DEDUP_REMOVED lines=74> */
.L_x_1387:
[----:B--2---:R-:W-:Y:S05]  /*10b60*/  BSYNC B1 ;  /* 0x0000000000017941 */ /* 0x004fea0003800000 */
.L_x_1386:
        /* <DEDUP_REMOVED lines=74> */
.L_x_1389:
[----:B--2---:R-:W-:Y:S05]  /*11010*/  BSYNC B1 ;  /* 0x0000000000017941 */ /* 0x004fea0003800000 */
.L_x_1388:
        /* <DEDUP_REMOVED lines=74> */
.L_x_1391:
[----:B--2---:R-:W-:Y:S05]  /*114c0*/  BSYNC B1 ;  /* 0x0000000000017941 */ /* 0x004fea0003800000 */
.L_x_1390:
        /* <DEDUP_REMOVED lines=74> */
.L_x_1393:
[----:B--2---:R-:W-:Y:S05]  /*11970*/  BSYNC B1 ;  /* 0x0000000000017941 */ /* 0x004fea0003800000 */
.L_x_1392:
        /* <DEDUP_REMOVED lines=74> */
.L_x_1395:
[----:B--2---:R-:W-:Y:S05]  /*11e20*/  BSYNC B1 ;  /* 0x0000000000017941 */ /* 0x004fea0003800000 */
.L_x_1394:
        /* <DEDUP_REMOVED lines=74> */
.L_x_1397:
[----:B--2---:R-:W-:Y:S05]  /*122d0*/  BSYNC B1 ;  /* 0x0000000000017941 */ /* 0x004fea0003800000 */
.L_x_1396:
        /* <DEDUP_REMOVED lines=74> */
.L_x_1399:
[----:B--2---:R-:W-:Y:S05]  /*12780*/  BSYNC B1 ;  /* 0x0000000000017941 */ /* 0x004fea0003800000 */
.L_x_1398:
        /* <DEDUP_REMOVED lines=74> */
.L_x_1401:
[----:B--2---:R-:W-:Y:S05]  /*12c30*/  BSYNC B1 ;  /* 0x0000000000017941 */ /* 0x004fea0003800000 */
.L_x_1400:
        /* <DEDUP_REMOVED lines=74> */
.L_x_1403:
[----:B--2---:R-:W-:Y:S05]  /*130e0*/  BSYNC B1 ;  /* 0x0000000000017941 */ /* 0x004fea0003800000 */
.L_x_1402:
        /* <DEDUP_REMOVED lines=74> */
.L_x_1405:
[----:B--2---:R-:W-:Y:S05]  /*13590*/  BSYNC B1 ;  /* 0x0000000000017941 */ /* 0x004fea0003800000 */
.L_x_1404:
        /* <DEDUP_REMOVED lines=74> */
.L_x_1407:
[----:B--2---:R-:W-:Y:S05]  /*13a40*/  BSYNC B1 ;  /* 0x0000000000017941 */ /* 0x004fea0003800000 */
.L_x_1406:
        /* <DEDUP_REMOVED lines=74> */
.L_x_1409:
[----:B--2---:R-:W-:Y:S05]  /*13ef0*/  BSYNC B1 ;  /* 0x0000000000017941 */ /* 0x004fea0003800000 */
.L_x_1408:
        /* <DEDUP_REMOVED lines=74> */
.L_x_1411:
[----:B--2---:R-:W-:Y:S05]  /*143a0*/  BSYNC B1 ;  /* 0x0000000000017941 */ /* 0x004fea0003800000 */
.L_x_1410:
        /* <DEDUP_REMOVED lines=74> */
.L_x_1413:
[----:B--2---:R-:W-:Y:S05]  /*14850*/  BSYNC B1 ;  /* 0x0000000000017941 */ /* 0x004fea0003800000 */
.L_x_1412:
        /* <DEDUP_REMOVED lines=74> */
.L_x_1415:
[----:B--2---:R-:W-:Y:S05]  /*14d00*/  BSYNC B1 ;  /* 0x0000000000017941 */ /* 0x004fea0003800000 */
.L_x_1414:
        /* <DEDUP_REMOVED lines=74> */
.L_x_1417:
[----:B--2---:R-:W-:Y:S05]  /*151b0*/  BSYNC B1 ;  /* 0x0000000000017941 */ /* 0x004fea0003800000 */
.L_x_1416:
        /* <DEDUP_REMOVED lines=74> */
.L_x_1419:
[----:B--2---:R-:W-:Y:S05]  /*15660*/  BSYNC B1 ;  /* 0x0000000000017941 */ /* 0x004fea0003800000 */
.L_x_1418:
        /* <DEDUP_REMOVED lines=74> */
.L_x_1421:
[----:B--2---:R-:W-:Y:S05]  /*15b10*/  BSYNC B1 ;  /* 0x0000000000017941 */ /* 0x004fea0003800000 */
.L_x_1420:
        /* <DEDUP_REMOVED lines=74> */
.L_x_1423:
[----:B--2---:R-:W-:Y:S05]  /*15fc0*/  BSYNC B1 ;  /* 0x0000000000017941 */ /* 0x004fea0003800000 */
.L_x_1422:
        /* <DEDUP_REMOVED lines=74> */
.L_x_1425:
[----:B--2---:R-:W-:Y:S05]  /*16470*/  BSYNC B1 ;  /* 0x0000000000017941 */ /* 0x004fea0003800000 */
.L_x_1424:
        /* <DEDUP_REMOVED lines=74> */
.L_x_1427:
[----:B--2---:R-:W-:Y:S05]  /*16920*/  BSYNC B1 ;  /* 0x0000000000017941 */ /* 0x004fea0003800000 */
.L_x_1426:
[----:B-----5:R2:W-:Y:S02]  /*16930*/  STL [R1+0x7a4], R2 ;  /* 0x0007a40201007387 */ /* 0x0205e40000100800 */
[----:B--2---:R-:W-:-:S05]  /*16940*/  MOV R2, c[0x0][0x1d4] ;  /* 0x0000750000027a02 */ /* 0x004fca0000000f00 */
[----:B------:R-:W-:Y:S02]  /*16950*/  IMAD R0, R2, 0x3f, R0 ;  /* 0x0000003f02007824 */ /* 0x000fe400078e0200 */
[----:B------:R2:W5:Y:S01]  /*16960*/  LDL.LU R2, [R1+0x7a4] ;  /* 0x0007a40001027983 */ /* 0x0005620000300800 */
[----:B------:R-:W-:Y:S01]  /*16970*/  BSSY B1, `(.L_x_1428) ;  /* 0x0000043000017945 */ /* 0x000fe20003800000 */
[----:B------:R-:W-:Y:S05]  /*16980*/  @P1 BRA `(.L_x_1429) ;  /* 0x0000041000001947 */ /* 0x000fea0003800000 */
[----:B------:R-:W-:-:S05]  /*16990*/  MOV R244, c[0x0][0x1d4] ;  /* 0x0000750000f47a02 */ /* 0x000fca0000000f00 */
        /* <DEDUP_REMOVED lines=14> */
[----:B------:R2:W5:Y:S01]  /*16a80*/  @!P2 LDG.E.128 R244, [R250.64] ;  /* 0x00000024faf4a981 */ /* 0x000562000c1e1d00 */
[----:B------:R-:W-:-:S13]  /*16a90*/  ISETP.NE.AND P3, PT, RZ, c[0x0][0x1ec], PT ;  /* 0x00007b00ff007a0c */ /* 0x000fda0003f65270 */
[----:B------:R-:W-:Y:S05]  /*16aa0*/  @P3 BRA `(.L_x_1429) ;  /* 0x000002f000003947 */ /* 0x000fea0003800000 */
[----:B--2---:R-:W2:Y:S01]  /*16ab0*/  S2R R251, SR_CTAID.X ;  /* 0x0000000000fb7919 */ /* 0x004ea20000002500 */
[----:B------:R-:W-:-:S03]  /*16ac0*/  ISETP.NE.AND P4, PT, R248, RZ, PT ;  /* 0x000000fff800720c */ /* 0x000fc60003f85270 */
[----:B------:R-:W-:Y:S04]  /*16ad0*/  STL.64 [R1+0x7c8], R14 ;  /* 0x0007c80e01007387 */ /* 0x000fe80000100a00 */
[----:B------:R-:W-:Y:S04]  /*16ae0*/  STL.64 [R1+0x7c0], R12 ;  /* 0x0007c00c01007387 */ /* 0x000fe80000100a00 */
[----:B------:R4:W-:Y:S02]  /*16af0*/  STL [R1+0x7b8], R8 ;  /* 0x0007b80801007387 */ /* 0x0009e40000100800 */
[----:B------:R-:W-:-:S02]  /*16b00*/  @P4 MOV R0, 0xc0 ;  /* 0x000000c000004802 */ /* 0x000fc40000000f00 */
[----:B----4-:R-:W4:Y:S01]  /*16b10*/  LDL R8, [R1+0x40] ;  /* 0x0000400001087983 */ /* 0x010f220000100800 */
[----:B--2--5:R-:W-:-:S03]  /*16b20*/  @P4 IMAD R250, R2, c[0x0][0x1d8], R251 ;  /* 0x0000760002fa4a24 */ /* 0x024fc600078e02fb */
[----:B------:R2:W-:Y:S01]  /*16b30*/  STL [R1+0x7b4], R7 ;  /* 0x0007b40701007387 */ /* 0x0005e20000100800 */
[----:B------:R-:W-:Y:S01]  /*16b40*/  @P4 IMAD R250, R250, R0, 0xfc ;  /* 0x000000fcfafa4424 */ /* 0x000fe200078e0200 */
[----:B------:R-:W-:-:S05]  /*16b50*/  @P4 MOV R0, 0x4 ;  /* 0x0000000400004802 */ /* 0x000fca0000000f00 */
[----:B------:R-:W-:Y:S01]  /*16b60*/  @P4 IMAD.WIDE R250, R250, R0, c[0x0][0x230] ;  /* 0x00008c00fafa4625 */ /* 0x000fe200078e0200 */
[----:B--2---:R-:W2:Y:S04]  /*16b70*/  LDL R7, [R1+0x44] ;  /* 0x0000440001077983 */ /* 0x004ea80000100800 */
[----:B---3--:R-:W3:Y:S04]  /*16b80*/  @P4 LDG.E.128 R12, [R250.64] ;  /* 0x00000024fa0c4981 */ /* 0x008ee8000c1e1d00 */
[----:B------:R0:W-:Y:S04]  /*16b90*/  STL [R1+0x7b0], R6 ;  /* 0x0007b00601007387 */ /* 0x0001e80000100800 */
[----:B0-----:R-:W2:Y:S04]  /*16ba0*/  LDL R6, [R1+0x48] ;  /* 0x0000480001067983 */ /* 0x001ea80000100800 */
[----:B------:R-:W-:Y:S04]  /*16bb0*/  STL [R1+0x7ac], R5 ;  /* 0x0007ac0501007387 */ /* 0x000fe80000100800 */
[----:B------:R0:W-:Y:S04]  /*16bc0*/  STL [R1+0x7a8], R4 ;  /* 0x0007a80401007387 */ /* 0x0001e80000100800 */
[----:B0-----:R-:W2:Y:S04]  /*16bd0*/  LDL R4, [R1+0x4c] ;  /* 0x00004c0001047983 */ /* 0x001ea80000100800 */
[----:B------:R0:W-:Y:S01]  /*16be0*/  STL [R1+0x7a4], R3 ;  /* 0x0007a40301007387 */ /* 0x0001e20000100800 */
[----:B---3--:R-:W-:Y:S01]  /*16bf0*/  MOV R0, R14 ;  /* 0x0000000e00007202 */ /* 0x008fe20000000f00 */
[----:B0-----:R-:W-:Y:S01]  /*16c00*/  IMAD.MOV.U32 R3, RZ, RZ, R15 ;  /* 0x000000ffff037224 */ /* 0x001fe200078e000f */
[----:B------:R-:W-:Y:S01]  /*16c10*/  MOV R5, R12 ;  /* 0x0000000c00057202 */ /* 0x000fe20000000f00 */
[----:B------:R0:W5:Y:S01]  /*16c20*/  LDL.LU.64 R14, [R1+0x7c8] ;  /* 0x0007c800010e7983 */ /* 0x0001620000300a00 */
[----:B------:R-:W-:-:S03]  /*16c30*/  MOV R250, R13 ;  /* 0x0000000d00fa7202 */ /* 0x000fc60000000f00 */
[----:B------:R0:W5:Y:S04]  /*16c40*/  LDL.LU.64 R12, [R1+0x7c0] ;  /* 0x0007c000010c7983 */ /* 0x0001680000300a00 */
[----:B------:R-:W3:Y:S01]  /*16c50*/  LDL.LU R251, [R1+0x30] ;  /* 0x0000300001fb7983 */ /* 0x000ee20000300800 */
[----:B----4-:R-:W-:Y:S02]  /*16c60*/  FADD.FTZ R244, R8, R244 ;  /* 0x000000f408f47221 */ /* 0x010fe40000010000 */
[----:B--2---:R-:W-:Y:S01]  /*16c70*/  FADD.FTZ R245, R7, R245 ;  /* 0x000000f507f57221 */ /* 0x004fe20000010000 */
[----:B------:R0:W5:Y:S01]  /*16c80*/  LDL.LU R8, [R1+0x7b8] ;  /* 0x0007b80001087983 */ /* 0x0001620000300800 */
[----:B------:R-:W-:Y:S02]  /*16c90*/  FADD.FTZ R246, R6, R246 ;  /* 0x000000f606f67221 */ /* 0x000fe40000010000 */
[----:B------:R-:W-:Y:S01]  /*16ca0*/  @P4 FMUL.FTZ R244, R244, R5 ;  /* 0x00000005f4f44220 */ /* 0x000fe20000410000 */
[----:B------:R0:W5:Y:S04]  /*16cb0*/  LDL.LU R7, [R1+0x7b4] ;  /* 0x0007b40001077983 */ /* 0x0001680000300800 */
[----:B------:R0:W5:Y:S04]  /*16cc0*/  LDL.LU R6, [R1+0x7b0] ;  /* 0x0007b00001067983 */ /* 0x0001680000300800 */
[----:B------:R0:W5:Y:S01]  /*16cd0*/  LDL.LU R5, [R1+0x7ac] ;  /* 0x0007ac0001057983 */ /* 0x0001620000300800 */
[----:B------:R-:W-:-:S03]  /*16ce0*/  FADD.FTZ R247, R4, R247 ;  /* 0x000000f704f77221 */ /* 0x000fc60000010000 */
[----:B------:R0:W5:Y:S01]  /*16cf0*/  LDL.LU R4, [R1+0x7a8] ;  /* 0x0007a80001047983 */ /* 0x0001620000300800 */
[----:B------:R-:W-:-:S03]  /*16d00*/  @P4 FMUL.FTZ R247, R247, R3 ;  /* 0x00000003f7f74220 */ /* 0x000fc60000410000 */
[----:B------:R0:W5:Y:S01]  /*16d10*/  LDL.LU R3, [R1+0x7a4] ;  /* 0x0007a40001037983 */ /* 0x0001620000300800 */
[----:B------:R-:W-:Y:S01]  /*16d20*/  @P4 FMUL.FTZ R245, R245, R250 ;  /* 0x000000faf5f54220 */ /* 0x000fe20000410000 */
[----:B------:R-:W-:Y:S01]  /*16d30*/  SHF.R.S32.HI R250, RZ, 0x1f, R252 ;  /* 0x0000001ffffa7819 */ /* 0x000fe200000114fc */
[----:B------:R-:W-:Y:S01]  /*16d40*/  @P4 FMUL.FTZ R246, R246, R0 ;  /* 0x00000000f6f64220 */ /* 0x000fe20000410000 */
[----:B---3--:R-:W-:-:S04]  /*16d50*/  @!P2 IADD3 R0, P3, R252, R251, RZ ;  /* 0x000000fbfc00a210 */ /* 0x008fc80007f7e0ff */
[----:B------:R-:W-:Y:S02]  /*16d60*/  @!P2 LEA.HI.X.SX32 R251, R251, R250, 0x1, P3 ;  /* 0x000000fafbfba211 */ /* 0x000fe400018f0eff */
[----:B------:R-:W-:-:S04]  /*16d70*/  @!P2 LEA R250, P3, R0, c[0x0][0x198], 0x2 ;  /* 0x0000660000faaa11 */ /* 0x000fc800078610ff */
[----:B------:R-:W-:-:S05]  /*16d80*/  @!P2 LEA.HI.X R251, R0, c[0x0][0x19c], R251, 0x2, P3 ;  /* 0x0000670000fbaa11 */ /* 0x000fca00018f14fb */
[----:B------:R0:W-:Y:S04]  /*16d90*/  @!P2 STG.E.128 [R250.64], R244 ;  /* 0x000000f4fa00a986 */ /* 0x0001e8000c101d24 */
.L_x_1429:
[----:B--2---:R-:W-:Y:S05]  /*16da0*/  BSYNC B1 ;  /* 0x0000000000017941 */ /* 0x004fea0003800000 */
.L_x_1428:
[----:B------:R-:W-:Y:S01]  /*16db0*/  BSSY B1, `(.L_x_1430) ;  /* 0x000023c000017945 */ /* 0x000fe20003800000 */
[----:B------:R-:W-:Y:S05]  /*16dc0*/  @P1 BRA `(.L_x_1431) ;  /* 0x000023a000001947 */ /* 0x000fea0003800000 */
[----:B------:R2:W-:Y:S04]  /*16dd0*/  STL [R1+0x818], R191 ;  /* 0x000818bf01007387 */ /* 0x0005e80000100800 */
[----:B--2---:R-:W2:Y:S04]  /*16de0*/  LDL R191, [R1+0x714] ;  /* 0x0007140001bf7983 */ /* 0x004ea80000100800 */
[----:B------:R4:W-:Y:S04]  /*16df0*/  STL [R1+0x814], R210 ;  /* 0x000814d201007387 */ /* 0x0009e80000100800 */
[----:B----4-:R-:W4:Y:S04]  /*16e00*/  LDL R210, [R1+0x710] ;  /* 0x0007100001d27983 */ /* 0x010f280000100800 */
[----:B------:R0:W-:Y:S04]  /*16e10*/  STL [R1+0x810], R195 ;  /* 0x000810c301007387 */ /* 0x0001e80000100800 */
[----:B0--3--:R-:W3:Y:S04]  /*16e20*/  LDL R195, [R1+0x724] ;  /* 0x0007240001c37983 */ /* 0x009ee80000100800 */
[----:B------:R0:W-:Y:S04]  /*16e30*/  STL [R1+0x80c], R214 ;  /* 0x00080cd601007387 */ /* 0x0001e80000100800 */
[----:B0-----:R-:W2:Y:S04]  /*16e40*/  LDL R214, [R1+0x720] ;  /* 0x0007200001d67983 */ /* 0x001ea80000100800 */
        /* <DEDUP_REMOVED lines=11> */
[----:B0-----:R-:W2:Y:S04]  /*16f00*/  LDL R226, [R1] ;  /* 0x0000000001e27983 */ /* 0x001ea80000100800 */
        /* <DEDUP_REMOVED lines=17> */
[----:B-----5:R-:W-:Y:S04]  /*17020*/  STL [R1+0x7cc], R246 ;  /* 0x0007ccf601007387 */ /* 0x020fe80000100800 */
[----:B------:R-:W-:Y:S04]  /*17030*/  STL [R1+0x7c8], R231 ;  /* 0x0007c8e701007387 */ /* 0x000fe80000100800 */
[----:B------:R-:W-:Y:S04]  /*17040*/  STL [R1+0x7c4], R235 ;  /* 0x0007c4eb01007387 */ /* 0x000fe80000100800 */
[----:B------:R-:W-:Y:S04]  /*17050*/  STL [R1+0x7c0], R239 ;  /* 0x0007c0ef01007387 */ /* 0x000fe80000100800 */
[----:B------:R-:W-:Y:S04]  /*17060*/  STL [R1+0x7bc], R243 ;  /* 0x0007bcf301007387 */ /* 0x000fe80000100800 */
[----:B------:R-:W-:Y:S04]  /*17070*/  STL [R1+0x7b8], R247 ;  /* 0x0007b8f701007387 */ /* 0x000fe80000100800 */
[----:B------:R0:W-:Y:S04]  /*17080*/  STL [R1+0x7b4], R252 ;  /* 0x0007b4fc01007387 */ /* 0x0001e80000100800 */
[----:B------:R-:W-:Y:S04]  /*17090*/  STL [R1+0x7b0], R249 ;  /* 0x0007b0f901007387 */ /* 0x000fe80000100800 */
[----:B------:R-:W-:Y:S04]  /*170a0*/  STL [R1+0x7ac], R248 ;  /* 0x0007acf801007387 */ /* 0x000fe80000100800 */
[----:B------:R-:W-:Y:S04]  /*170b0*/  STL [R1+0x7a8], R3 ;  /* 0x0007a80301007387 */ /* 0x000fe80000100800 */
[----:B------:R1:W-:Y:S04]  /*170c0*/  STL [R1+0x7a4], R2 ;  /* 0x0007a40201007387 */ /* 0x0003e80000100800 */
[----:B------:R-:W4:Y:S01]  /*170d0*/  S2R R219, SR_CTAID.X ;  /* 0x0000000000db7919 */ /* 0x000f220000002500 */
[----:B------:R-:W-:-:S02]  /*170e0*/  ISETP.NE.U32.AND P1, PT, RZ, c[0x0][0x218], PT ;  /* 0x00008600ff007a0c */ /* 0x000fc40003f25070 */
[----:B------:R-:W-:Y:S01]  /*170f0*/  MOV R0, c[0x0][0x220] ;  /* 0x0000880000007a02 */ /* 0x000fe20000000f00 */
[----:B0-----:R-:W2:Y:S04]  /*17100*/  LDL R252, [R1+0x6f0] ;  /* 0x0006f00001fc7983 */ /* 0x001ea80000100800 */
[----:B-1----:R-:W2:Y:S01]  /*17110*/  LDL R2, [R1+0x34] ;  /* 0x0000340001027983 */ /* 0x002ea20000100800 */
[----:B------:R-:W-:-:S03]  /*17120*/  ISETP.NE.AND.EX P2, PT, RZ, c[0x0][0x21c], PT, P1 ;  /* 0x00008700ff007a0c */ /* 0x000fc60003f45310 */
[----:B------:R-:W3:Y:S04]  /*17130*/  LDL R247, [R1+0x6e4] ;  /* 0x0006e40001f77983 */ /* 0x000ee80000100800 */
[----:B------:R-:W3:Y:S04]  /*17140*/  LDL R249, [R1+0x6e0] ;  /* 0x0006e00001f97983 */ /* 0x000ee80000100800 */
[----:B------:R-:W3:Y:S02]  /*17150*/  LDL R243, [R1+0x6c4] ;  /* 0x0006c40001f37983 */ /* 0x000ee40000100800 */
[----:B------:R-:W-:Y:S01]  /*17160*/  @P2 MOV R250, 0x4 ;  /* 0x0000000400fa2802 */ /* 0x000fe20000000f00 */
[----:B----4-:R-:W-:Y:S01]  /*17170*/  @P2 IMAD R0, R219, R0, UR40 ;  /* 0x00000028db002e24 */ /* 0x010fe2000f8e0200 */
[----:B------:R-:W4:Y:S04]  /*17180*/  LDL R246, [R1+0x6c0] ;  /* 0x0006c00001f67983 */ /* 0x000f280000100800 */
[----:B------:R-:W-:Y:S01]  /*17190*/  @P2 IADD3 R0, R0, -0x1, RZ ;  /* 0xffffffff00002810 */ /* 0x000fe20007ffe0ff */
[----:B------:R-:W3:Y:S04]  /*171a0*/  LDL R239, [R1+0x6b4] ;  /* 0x0006b40001ef7983 */ /* 0x000ee80000100800 */
[----:B------:R-:W4:Y:S04]  /*171b0*/  LDL R235, [R1+0x6a4] ;  /* 0x0006a40001eb7983 */ /* 0x000f280000100800 */
[----:B------:R-:W4:Y:S04]  /*171c0*/  LDL R231, [R1+0x694] ;  /* 0x0006940001e77983 */ /* 0x000f280000100800 */
[----:B------:R-:W4:Y:S01]  /*171d0*/  LDL R3, [R1+0x634] ;  /* 0x0006340001037983 */ /* 0x000f220000100800 */
[----:B--2---:R-:W-:-:S04]  /*171e0*/  @P2 IMAD R0, R0, c[0x0][0x220], R2 ;  /* 0x0000880000002a24 */ /* 0x004fc800078e0202 */
[----:B------:R-:W-:-:S04]  /*171f0*/  @P2 IMAD.WIDE R250, R0, R250, c[0x0][0x218] ;  /* 0x0000860000fa2625 */ /* 0x000fc800078e02fa */
[----:B------:R-:W-:Y:S01]  /*17200*/  FMUL.FTZ R0, R238, R223 ;  /* 0x000000dfee007220 */ /* 0x000fe20000410000 */
[----:B------:R0:W2:Y:S03]  /*17210*/  @P2 LDG.E R248, [R250.64] ;  /* 0x00000024faf82981 */ /* 0x0000a6000c1e1900 */
[----:B------:R-:W-:Y:S01]  /*17220*/  FFMA.FTZ R0, R211, R230, R0 ;  /* 0x000000e6d3007223 */ /* 0x000fe20000010000 */
[----:B------:R-:W2:Y:S03]  /*17230*/  LDL R238, [R1+0x6a0] ;  /* 0x0006a00001ee7983 */ /* 0x000ea60000100800 */
[----:B------:R-:W-:Y:S01]  /*17240*/  FFMA.FTZ R0, R203, R222, R0 ;  /* 0x000000decb007223 */ /* 0x000fe20000010000 */
[----:B------:R-:W2:Y:S01]  /*17250*/  LDL R230, [R1+0x680] ;  /* 0x0006800001e67983 */ /* 0x000ea20000100800 */
[----:B0-----:R-:W-:-:S02]  /*17260*/  FMUL.FTZ R250, R242, R227 ;  /* 0x000000e3f2fa7220 */ /* 0x001fc40000410000 */
[----:B------:R-:W-:Y:S01]  /*17270*/  FFMA.FTZ R0, R199, R5, R0 ;  /* 0x00000005c7007223 */ /* 0x000fe20000010000 */
[----:B------:R-:W2:Y:S01]  /*17280*/  LDL R251, [R1+0x6f4] ;  /* 0x0006f40001fb7983 */ /* 0x000ea20000100800 */
[----:B------:R-:W-:Y:S02]  /*17290*/  FFMA.FTZ R250, R215, R234, R250 ;  /* 0x000000ead7fa7223 */ /* 0x000fe400000100fa */
[----:B---3--:R-:W-:Y:S01]  /*172a0*/  FFMA.FTZ R0, R195, R9, R0 ;  /* 0x00000009c3007223 */ /* 0x008fe20000010000 */
[----:B------:R-:W3:Y:S01]  /*172b0*/  LDL R203, [R1+0x6d4] ;  /* 0x0006d40001cb7983 */ /* 0x000ee20000100800 */
[----:B------:R-:W-:Y:S02]  /*172c0*/  FFMA.FTZ R250, R207, R226, R250 ;  /* 0x000000e2cffa7223 */ /* 0x000fe400000100fa */
[----:B------:R-:W-:Y:S01]  /*172d0*/  FFMA.FTZ R0, R191, R13, R0 ;  /* 0x0000000dbf007223 */ /* 0x000fe20000010000 */
[----:B------:R-:W2:Y:S01]  /*172e0*/  LDL R195, [R1+0x700] ;  /* 0x0007000001c37983 */ /* 0x000ea20000100800 */
[----:B------:R-:W-:-:S03]  /*172f0*/  FFMA.FTZ R250, R218, R4, R250 ;  /* 0x00000004dafa7223 */ /* 0x000fc600000100fa */
[----:B------:R-:W3:Y:S01]  /*17300*/  LDL R191, [R1+0x704] ;  /* 0x0007040001bf7983 */ /* 0x000ee20000100800 */
[----:B------:R-:W-:-:S03]  /*17310*/  FFMA.FTZ R250, R214, R8, R250 ;  /* 0x00000008d6fa7223 */ /* 0x000fc600000100fa */
[----:B------:R-:W4:Y:S04]  /*17320*/  LDL R207, [R1+0x6d0] ;  /* 0x0006d00001cf7983 */ /* 0x000f280000100800 */
[----:B------:R-:W4:Y:S04]  /*17330*/  LDL R242, [R1+0x6b0] ;  /* 0x0006b00001f27983 */ /* 0x000f280000100800 */
[----:B------:R-:W4:Y:S04]  /*17340*/  LDL R234, [R1+0x690] ;  /* 0x0006900001ea7983 */ /* 0x000f280000100800 */
[----:B------:R-:W4:Y:S04]  /*17350*/  LDL R227, [R1+0x684] ;  /* 0x0006840001e37983 */ /* 0x000f280000100800 */
[----:B------:R-:W4:Y:S04]  /*17360*/  LDL R223, [R1+0x674] ;  /* 0x0006740001df7983 */ /* 0x000f280000100800 */
[----:B------:R-:W4:Y:S04]  /*17370*/  LDL R226, [R1+0x670] ;  /* 0x0006700001e27983 */ /* 0x000f280000100800 */
[----:B------:R-:W4:Y:S01]  /*17380*/  LDL R218, [R1+0x664] ;  /* 0x0006640001da7983 */ /* 0x000f220000100800 */
[----:B------:R-:W-:-:S03]  /*17390*/  FFMA.FTZ R250, R210, R12, R250 ;  /* 0x0000000cd2fa7223 */ /* 0x000fc600000100fa */
[----:B------:R-:W4:Y:S04]  /*173a0*/  LDL R222, [R1+0x660] ;  /* 0x0006600001de7983 */ /* 0x000f280000100800 */
[----:B------:R-:W4:Y:S04]  /*173b0*/  LDL R214, [R1+0x654] ;  /* 0x0006540001d67983 */ /* 0x000f280000100800 */
[----:B------:R-:W4:Y:S04]  /*173c0*/  LDL R215, [R1+0x650] ;  /* 0x0006500001d77983 */ /* 0x000f280000100800 */
[----:B------:R-:W4:Y:S04]  /*173d0*/  LDL R210, [R1+0x644] ;  /* 0x0006440001d27983 */ /* 0x000f280000100800 */
[----:B------:R-:W4:Y:S04]  /*173e0*/  LDL R211, [R1+0x640] ;  /* 0x0006400001d37983 */ /* 0x000f280000100800 */
[----:B------:R-:W4:Y:S01]  /*173f0*/  LDL R199, [R1+0x630] ;  /* 0x0006300001c77983 */ /* 0x000f220000100800 */
[----:B--2---:R-:W-:-:S03]  /*17400*/  FFMA.FTZ R250, R195, R16, R250 ;  /* 0x00000010c3fa7223 */ /* 0x004fc600000100fa */
[----:B------:R-:W2:Y:S01]  /*17410*/  LDL R195, [R1+0x620] ;  /* 0x0006200001c37983 */ /* 0x000ea20000100800 */
[----:B---3--:R-:W-:-:S03]  /*17420*/  FFMA.FTZ R0, R191, R17, R0 ;  /* 0x00000011bf007223 */ /* 0x008fc60000010000 */
[----:B------:R-:W3:Y:S01]  /*17430*/  LDL R191, [R1+0x624] ;  /* 0x0006240001bf7983 */ /* 0x000ee20000100800 */
[----:B------:R-:W-:Y:S02]  /*17440*/  FFMA.FTZ R0, R251, R21, R0 ;  /* 0x00000015fb007223 */ /* 0x000fe40000010000 */
[----:B------:R-:W-:Y:S01]  /*17450*/  FFMA.FTZ R250, R252, R20, R250 ;  /* 0x00000014fcfa7223 */ /* 0x000fe200000100fa */
[----:B------:R-:W3:Y:S01]  /*17460*/  LDL R251, [R1+0x604] ;  /* 0x0006040001fb7983 */ /* 0x000ee20000100800 */
[----:B------:R-:W-:Y:S02]  /*17470*/  FFMA.FTZ R0, R247, R25, R0 ;  /* 0x00000019f7007223 */ /* 0x000fe40000010000 */
[----:B------:R-:W-:Y:S01]  /*17480*/  FFMA.FTZ R250, R249, R24, R250 ;  /* 0x00000018f9fa7223 */ /* 0x000fe200000100fa */
[----:B------:R-:W3:Y:S01]  /*17490*/  LDL R247, [R1+0x5f4] ;  /* 0x0005f40001f77983 */ /* 0x000ee20000100800 */
[----:B------:R-:W-:Y:S02]  /*174a0*/  FFMA.FTZ R0, R203, R29, R0 ;  /* 0x0000001dcb007223 */ /* 0x000fe40000010000 */
[----:B----4-:R-:W-:Y:S01]  /*174b0*/  FFMA.FTZ R250, R207, R28, R250 ;  /* 0x0000001ccffa7223 */ /* 0x010fe200000100fa */
[----:B------:R-:W4:Y:S01]  /*174c0*/  LDL R203, [R1+0x614] ;  /* 0x0006140001cb7983 */ /* 0x000f220000100800 */
[----:B------:R-:W-:-:S02]  /*174d0*/  FFMA.FTZ R0, R243, R33, R0 ;  /* 0x00000021f3007223 */ /* 0x000fc40000010000 */
[----:B------:R-:W-:Y:S01]  /*174e0*/  FFMA.FTZ R250, R246, R32, R250 ;  /* 0x00000020f6fa7223 */ /* 0x000fe200000100fa */
[----:B------:R-:W4:Y:S01]  /*174f0*/  LDL R207, [R1+0x610] ;  /* 0x0006100001cf7983 */ /* 0x000f220000100800 */
[----:B------:R-:W-:Y:S02]  /*17500*/  FFMA.FTZ R0, R239, R37, R0 ;  /* 0x00000025ef007223 */ /* 0x000fe40000010000 */
[----:B------:R-:W-:Y:S01]  /*17510*/  FFMA.FTZ R250, R242, R36, R250 ;  /* 0x00000024f2fa7223 */ /* 0x000fe200000100fa */
[----:B------:R-:W4:Y:S01]  /*17520*/  LDL R252, [R1+0x600] ;  /* 0x0006000001fc7983 */ /* 0x000f220000100800 */
[----:B------:R-:W-:Y:S02]  /*17530*/  FFMA.FTZ R0, R235, R41, R0 ;  /* 0x00000029eb007223 */ /* 0x000fe40000010000 */
[----:B------:R-:W-:Y:S01]  /*17540*/  FFMA.FTZ R250, R238, R40, R250 ;  /* 0x00000028eefa7223 */ /* 0x000fe200000100fa */
        /* <DEDUP_REMOVED lines=19> */
[----:B------:R-:W-:-:S03]  /*17680*/  FFMA.FTZ R0, R3, R69, R0 ;  /* 0x0000004503007223 */ /* 0x000fc60000010000 */
[----:B------:R-:W4:Y:S01]  /*17690*/  LDL R3, [R1+0x5e4] ;  /* 0x0005e40001037983 */ /* 0x000f220000100800 */
[----:B------:R-:W-:-:S03]  /*176a0*/  FFMA.FTZ R250, R199, R68, R250 ;  /* 0x00000044c7fa7223 */ /* 0x000fc600000100fa */
        /* <DEDUP_REMOVED lines=17> */
[----:B----4-:R-:W-:-:S03]  /*177c0*/  FFMA.FTZ R0, R203, R77, R0 ;  /* 0x0000004dcb007223 */ /* 0x010fc60000010000 */
        /* <DEDUP_REMOVED lines=8> */
[----:B------:R-:W4:Y:S04]  /*17850*/  LDL R251, [R1+0x4c4] ;  /* 0x0004c40001fb7983 */ /* 0x000f280000100800 */
[----:B------:R-:W4:Y:S04]  /*17860*/  LDL R249, [R1+0x4b0] ;  /* 0x0004b00001f97983 */ /* 0x000f280000100800 */
[----:B------:R-:W4:Y:S01]  /*17870*/  LDL R247, [R1+0x4b4] ;  /* 0x0004b40001f77983 */ /* 0x000f220000100800 */
[----:B------:R-:W-:-:S03]  /*17880*/  FFMA.FTZ R0, R3, R89, R0 ;  /* 0x0000005903007223 */ /* 0x000fc60000010000 */
[----:B------:R-:W4:Y:S01]  /*17890*/  LDL R3, [R1+0x524] ;  /* 0x0005240001037983 */ /* 0x000f220000100800 */
[----:B------:R-:W-:Y:S02]  /*178a0*/  FFMA.FTZ R250, R199, R88, R250 ;  /* 0x00000058c7fa7223 */ /* 0x000fe400000100fa */
[----:B------:R-:W-:Y:S01]  /*178b0*/  FFMA.FTZ R0, R243, R93, R0 ;  /* 0x0000005df3007223 */ /* 0x000fe20000010000 */
[----:B------:R-:W4:Y:S01]  /*178c0*/  LDL R199, [R1+0x520] ;  /* 0x0005200001c77983 */ /* 0x000f220000100800 */
[----:B------:R-:W-:-:S03]  /*178d0*/  FFMA.FTZ R250, R246, R92, R250 ;  /* 0x0000005cf6fa7223 */ /* 0x000fc600000100fa */
        /* <DEDUP_REMOVED lines=13> */
[----:B------:R-:W-:Y:S01]  /*179b0*/  FFMA.FTZ R250, R234, R108, R250 ;  /* 0x0000006ceafa7223 */ /* 0x000fe200000100fa */
[----:B------:R-:W3:Y:S01]  /*179c0*/  LDL R238, [R1+0x480] ;  /* 0x0004800001ee7983 */ /* 0x000ee20000100800 */
[----:B------:R-:W-:-:S02]  /*179d0*/  FFMA.FTZ R0, R227, R113, R0 ;  /* 0x00000071e3007223 */ /* 0x000fc40000010000 */
        /* <DEDUP_REMOVED lines=14> */
[----:B----4-:R-:W-:Y:S02]  /*17ac0*/  FFMA.FTZ R0, R203, R133, R0 ;  /* 0x00000085cb007223 */ /* 0x010fe40000010000 */
[----:B------:R-:W-:Y:S01]  /*17ad0*/  FFMA.FTZ R250, R207, R132, R250 ;  /* 0x00000084cffa7223 */ /* 0x000fe200000100fa */
[----:B------:R-:W4:Y:S04]  /*17ae0*/  LDL R203, [R1+0x4d0] ;  /* 0x0004d00001cb7983 */ /* 0x000f280000100800 */
[----:B------:R-:W4:Y:S04]  /*17af0*/  LDL R222, [R1+0x4d4] ;  /* 0x0004d40001de7983 */ /* 0x000f280000100800 */
[----:B------:R-:W4:Y:S04]  /*17b00*/  LDL R230, [R1+0x460] ;  /* 0x0004600001e67983 */ /* 0x000f280000100800 */
        /* <DEDUP_REMOVED lines=15> */
[----:B------:R-:W-:-:S04]  /*17c00*/  FFMA.FTZ R0, R210, R145, R0 ;  /* 0x00000091d2007223 */ /* 0x000fc80000010000 */
[----:B------:R-:W-:-:S04]  /*17c10*/  FFMA.FTZ R0, R214, R149, R0 ;  /* 0x00000095d6007223 */ /* 0x000fc80000010000 */
[----:B------:R-:W-:-:S04]  /*17c20*/  FFMA.FTZ R0, R218, R153, R0 ;  /* 0x00000099da007223 */ /* 0x000fc80000010000 */
[----:B----4-:R-:W-:-:S04]  /*17c30*/  FFMA.FTZ R0, R222, R157, R0 ;  /* 0x0000009dde007223 */ /* 0x010fc80000010000 */
[----:B------:R-:W-:-:S04]  /*17c40*/  FFMA.FTZ R0, R251, R161, R0 ;  /* 0x000000a1fb007223 */ /* 0x000fc80000010000 */
        /* <DEDUP_REMOVED lines=9> */
[----:B------:R-:W-:-:S04]  /*17ce0*/  FFMA.FTZ R0, R201, UR9, R0 ;  /* 0x00000009c9007c23 */ /* 0x000fc80008010000 */
[----:B------:R-:W-:-:S04]  /*17cf0*/  FFMA.FTZ R0, R205, UR13, R0 ;  /* 0x0000000dcd007c23 */ /* 0x000fc80008010000 */
[----:B------:R-:W-:-:S04]  /*17d00*/  FFMA.FTZ R0, R209, UR17, R0 ;  /* 0x00000011d1007c23 */ /* 0x000fc80008010000 */
[----:B------:R-:W-:Y:S01]  /*17d10*/  FFMA.FTZ R0, R213, UR21, R0 ;  /* 0x00000015d5007c23 */ /* 0x000fe20008010000 */
[----:B------:R-:W-:-:S03]  /*17d20*/  ISETP.NE.U32.AND P1, PT, RZ, c[0x0][0x228], PT ;  /* 0x00008a00ff007a0c */ /* 0x000fc60003f25070 */
[----:B------:R-:W-:Y:S01]  /*17d30*/  FFMA.FTZ R0, R217, UR25, R0 ;  /* 0x00000019d9007c23 */ /* 0x000fe20008010000 */
[----:B------:R-:W-:-:S03]  /*17d40*/  ISETP.NE.AND.EX P1, PT, RZ, c[0x0][0x22c], PT, P1 ;  /* 0x00008b00ff007a0c */ /* 0x000fc60003f25310 */
[----:B------:R-:W-:-:S10]  /*17d50*/  FFMA.FTZ R247, R221, UR29, R0 ;  /* 0x0000001dddf77c23 */ /* 0x000fd40008010000 */
[----:B------:R-:W-:Y:S01]  /*17d60*/  @P1 MOV R251, 0x4 ;  /* 0x0000000400fb1802 */ /* 0x000fe20000000f00 */
[----:B---3--:R-:W-:Y:S02]  /*17d70*/  FFMA.FTZ R250, R191, R144, R250 ;  /* 0x00000090bffa7223 */ /* 0x008fe400000100fa */
[----:B------:R-:W3:Y:S02]  /*17d80*/  LDL.LU R191, [R1+0x818] ;  /* 0x0008180001bf7983 */ /* 0x000ee40000300800 */
[----:B--2---:R-:W-:Y:S02]  /*17d90*/  FFMA.FTZ R250, R195, R148, R250 ;  /* 0x00000094c3fa7223 */ /* 0x004fe400000100fa */
[----:B------:R-:W2:Y:S02]  /*17da0*/  LDL.LU R210, [R1+0x814] ;  /* 0x0008140001d27983 */ /* 0x000ea40000300800 */
[----:B------:R-:W-:Y:S02]  /*17db0*/  FFMA.FTZ R250, R199, R152, R250 ;  /* 0x00000098c7fa7223 */ /* 0x000fe400000100fa */
[----:B------:R-:W4:Y:S02]  /*17dc0*/  LDL.LU R195, [R1+0x810] ;  /* 0x0008100001c37983 */ /* 0x000f240000300800 */
[----:B------:R-:W-:-:S02]  /*17dd0*/  FFMA.FTZ R250, R203, R156, R250 ;  /* 0x0000009ccbfa7223 */ /* 0x000fc400000100fa */
[----:B------:R-:W2:Y:S02]  /*17de0*/  LDL.LU R214, [R1+0x80c] ;  /* 0x00080c0001d67983 */ /* 0x000ea40000300800 */
[----:B------:R-:W-:Y:S02]  /*17df0*/  FFMA.FTZ R250, R252, R160, R250 ;  /* 0x000000a0fcfa7223 */ /* 0x000fe400000100fa */
[----:B------:R-:W2:Y:S02]  /*17e00*/  LDL.LU R199, [R1+0x808] ;  /* 0x0008080001c77983 */ /* 0x000ea40000300800 */
[----:B------:R-:W-:Y:S02]  /*17e10*/  FFMA.FTZ R250, R249, R164, R250 ;  /* 0x000000a4f9fa7223 */ /* 0x000fe400000100fa */
[----:B------:R-:W2:Y:S02]  /*17e20*/  LDL.LU R218, [R1+0x804] ;  /* 0x0008040001da7983 */ /* 0x000ea40000300800 */
[----:B------:R-:W-:-:S02]  /*17e30*/  FFMA.FTZ R250, R246, R168, R250 ;  /* 0x000000a8f6fa7223 */ /* 0x000fc400000100fa */
[----:B------:R-:W2:Y:S02]  /*17e40*/  LDL.LU R203, [R1+0x800] ;  /* 0x0008000001cb7983 */ /* 0x000ea40000300800 */
[----:B------:R-:W-:Y:S02]  /*17e50*/  FFMA.FTZ R250, R242, R172, R250 ;  /* 0x000000acf2fa7223 */ /* 0x000fe400000100fa */
[----:B------:R-:W2:Y:S02]  /*17e60*/  LDL.LU R222, [R1+0x7fc] ;  /* 0x0007fc0001de7983 */ /* 0x000ea40000300800 */
[----:B------:R-:W-:Y:S02]  /*17e70*/  FFMA.FTZ R250, R238, R176, R250 ;  /* 0x000000b0eefa7223 */ /* 0x000fe400000100fa */
[----:B------:R-:W2:Y:S02]  /*17e80*/  LDL R246, [R1+0x18] ;  /* 0x0000180001f67983 */ /* 0x000ea40000100800 */
[----:B------:R-:W-:-:S02]  /*17e90*/  FFMA.FTZ R250, R234, R180, R250 ;  /* 0x000000b4eafa7223 */ /* 0x000fc400000100fa */
[----:B------:R-:W2:Y:S02]  /*17ea0*/  LDL R243, [R1+0x758] ;  /* 0x0007580001f37983 */ /* 0x000ea40000100800 */
[----:B------:R-:W-:Y:S02]  /*17eb0*/  FFMA.FTZ R250, R230, R184, R250 ;  /* 0x000000b8e6fa7223 */ /* 0x000fe400000100fa */
[----:B------:R-:W3:Y:S02]  /*17ec0*/  LDL R242, [R1+0x28] ;  /* 0x0000280001f27983 */ /* 0x000ee40000100800 */
[----:B------:R-:W-:Y:S02]  /*17ed0*/  FFMA.FTZ R250, R226, R188, R250 ;  /* 0x000000bce2fa7223 */ /* 0x000fe400000100fa */
[----:B------:R-:W3:Y:S02]  /*17ee0*/  LDL R239, [R1+0x768] ;  /* 0x0007680001ef7983 */ /* 0x000ee40000100800 */
[----:B------:R-:W-:-:S02]  /*17ef0*/  FFMA.FTZ R250, R215, R192, R250 ;  /* 0x000000c0d7fa7223 */ /* 0x000fc400000100fa */
[----:B------:R-:W4:Y:S02]  /*17f00*/  LDL R238, [R1+0x8] ;  /* 0x0000080001ee7983 */ /* 0x000f240000100800 */
[----:B------:R-:W-:Y:S02]  /*17f10*/  FFMA.FTZ R250, R207, R196, R250 ;  /* 0x000000c4cffa7223 */ /* 0x000fe400000100fa */
[----:B------:R-:W4:Y:S02]  /*17f20*/  LDL R235, [R1+0x748] ;  /* 0x0007480001eb7983 */ /* 0x000f240000100800 */
[----:B------:R-:W-:Y:S02]  /*17f30*/  FFMA.FTZ R250, R200, UR10, R250 ;  /* 0x0000000ac8fa7c23 */ /* 0x000fe400080100fa */
[----:B------:R-:W4:Y:S02]  /*17f40*/  LDL R231, [R1+0x738] ;  /* 0x0007380001e77983 */ /* 0x000f240000100800 */
[----:B------:R-:W-:-:S02]  /*17f50*/  FFMA.FTZ R250, R204, UR14, R250 ;  /* 0x0000000eccfa7c23 */ /* 0x000fc400080100fa */
[----:B------:R-:W4:Y:S02]  /*17f60*/  LDL R234, [R1+0x1c] ;  /* 0x00001c0001ea7983 */ /* 0x000f240000100800 */
[----:B------:R-:W-:Y:S02]  /*17f70*/  FFMA.FTZ R250, R208, UR18, R250 ;  /* 0x00000012d0fa7c23 */ /* 0x000fe400080100fa */
        /* <DEDUP_REMOVED lines=8> */
[----:B------:R-:W4:Y:S04]  /*18000*/  LDL R227, [R1+0x728] ;  /* 0x0007280001e37983 */ /* 0x000f280000100800 */
[----:B------:R-:W4:Y:S01]  /*18010*/  LDL R207, [R1+0x74c] ;  /* 0x00074c0001cf7983 */ /* 0x000f220000100800 */
[----:B------:R-:W-:-:S03]  /*18020*/  @P1 IMAD.WIDE R250, R219, R251, c[0x0][0x228] ;  /* 0x00008a00dbfa1625 */ /* 0x000fc600078e02fb */
[----:B------:R-:W4:Y:S04]  /*18030*/  LDL R219, [R1+0x718] ;  /* 0x0007180001db7983 */ /* 0x000f280000100800 */
[----:B------:R-:W4:Y:S01]  /*18040*/  LDL R211, [R1+0x708] ;  /* 0x0007080001d37983 */ /* 0x000f220000100800 */
[----:B------:R-:W-:-:S03]  /*18050*/  FFMA.FTZ R0, R228, UR43, R0 ;  /* 0x0000002be4007c23 */ /* 0x000fc60008010000 */
[----:B------:R0:W4:Y:S01]  /*18060*/  @P1 LDG.E R3, [R250.64] ;  /* 0x00000024fa031981 */ /* 0x000122000c1e1900 */
[----:B------:R-:W-:-:S03]  /*18070*/  FFMA.FTZ R0, R232, UR47, R0 ;  /* 0x0000002fe8007c23 */ /* 0x000fc60008010000 */
[----:B------:R-:W4:Y:S04]  /*18080*/  LDL R249, [R1+0x6f8] ;  /* 0x0006f80001f97983 */ /* 0x000f280000100800 */
[----:B------:R-:W4:Y:S01]  /*18090*/  LDL R252, [R1+0x648] ;  /* 0x0006480001fc7983 */ /* 0x000f220000100800 */
[----:B0-----:R-:W-:-:S03]  /*180a0*/  FFMA.FTZ R251, R225, UR33, R247 ;  /* 0x00000021e1fb7c23 */ /* 0x001fc600080100f7 */
[----:B------:R-:W4:Y:S01]  /*180b0*/  LDL R247, [R1+0x73c] ;  /* 0x00073c0001f77983 */ /* 0x000f220000100800 */
[----:B------:R-:W-:Y:S02]  /*180c0*/  FFMA.FTZ R251, R229, UR42, R251 ;  /* 0x0000002ae5fb7c23 */ /* 0x000fe400080100fb */
[----:B------:R-:W-:Y:S02]  /*180d0*/  FFMA.FTZ R0, R236, UR51, R0 ;  /* 0x00000033ec007c23 */ /* 0x000fe40008010000 */
[----:B------:R-:W-:-:S04]  /*180e0*/  FFMA.FTZ R251, R233, UR46, R251 ;  /* 0x0000002ee9fb7c23 */ /* 0x000fc800080100fb */
[----:B------:R-:W-:Y:S02]  /*180f0*/  FFMA.FTZ R251, R237, UR50, R251 ;  /* 0x00000032edfb7c23 */ /* 0x000fe400080100fb */
[----:B--2---:R-:W-:Y:S02]  /*18100*/  FMUL.FTZ R250, R243, R246 ;  /* 0x000000f6f3fa7220 */ /* 0x004fe40000410000 */
[----:B------:R-:W2:Y:S04]  /*18110*/  LDL R243, [R1+0x72c] ;  /* 0x00072c0001f37983 */ /* 0x000ea80000100800 */
[----:B------:R-:W2:Y:S01]  /*18120*/  LDL R246, [R1+0x6e8] ;  /* 0x0006e80001f67983 */ /* 0x000ea20000100800 */
[----:B---3--:R-:W-:Y:S02]  /*18130*/  FFMA.FTZ R239, R239, R242, R250 ;  /* 0x000000f2efef7223 */ /* 0x008fe400000100fa */
[----:B------:R-:W-:Y:S01]  /*18140*/  FFMA.FTZ R250, R240, UR55, R0 ;  /* 0x00000037f0fa7c23 */ /* 0x000fe20008010000 */
[----:B------:R-:W3:Y:S01]  /*18150*/  LDL R242, [R1+0x6d8] ;  /* 0x0006d80001f27983 */ /* 0x000ee20000100800 */
[----:B------:R-:W-:-:S02]  /*18160*/  FFMA.FTZ R0, R241, UR54, R251 ;  /* 0x00000036f1007c23 */ /* 0x000fc400080100fb */
[----:B----4-:R-:W-:Y:S02]  /*18170*/  FFMA.FTZ R235, R235, R238, R239 ;  /* 0x000000eeebeb7223 */ /* 0x010fe400000100ef */
[----:B------:R-:W4:Y:S01]  /*18180*/  LDL R239, [R1+0x71c] ;  /* 0x00071c0001ef7983 */ /* 0x000f220000100800 */
[----:B------:R-:W-:Y:S02]  /*18190*/  FFMA.FTZ R251, R244, UR59, R250 ;  /* 0x0000003bf4fb7c23 */ /* 0x000fe400080100fa */
[----:B------:R-:W-:Y:S01]  /*181a0*/  FFMA.FTZ R250, R231, R6, R235 ;  /* 0x00000006e7fa7223 */ /* 0x000fe200000100eb */
[----:B------:R-:W3:Y:S01]  /*181b0*/  LDL R238, [R1+0x6c8] ;  /* 0x0006c80001ee7983 */ /* 0x000ee20000100800 */
[----:B------:R-:W-:-:S03]  /*181c0*/  FFMA.FTZ R0, R245, UR58, R0 ;  /* 0x0000003af5007c23 */ /* 0x000fc60008010000 */
[----:B------:R-:W3:Y:S01]  /*181d0*/  LDL R235, [R1+0x70c] ;  /* 0x00070c0001eb7983 */ /* 0x000ee20000100800 */
[----:B------:R-:W-:-:S03]  /*181e0*/  FADD.FTZ R251, R251, R0 ;  /* 0x00000000fbfb7221 */ /* 0x000fc60000010000 */
[----:B------:R-:W3:Y:S01]  /*181f0*/  LDL R231, [R1+0x6fc] ;  /* 0x0006fc0001e77983 */ /* 0x000ee20000100800 */
[----:B------:R-:W-:-:S03]  /*18200*/  FFMA.FTZ R0, R227, R10, R250 ;  /* 0x0000000ae3007223 */ /* 0x000fc600000100fa */
[----:B------:R-:W3:Y:S01]  /*18210*/  LDL R227, [R1+0x6ec] ;  /* 0x0006ec0001e37983 */ /* 0x000ee20000100800 */
[----:B------:R-:W-:-:S03]  /*18220*/  FMUL.FTZ R250, R223, R234 ;  /* 0x000000eadffa7220 */ /* 0x000fc60000410000 */
[----:B------:R-:W3:Y:S01]  /*18230*/  LDL R223, [R1+0x6dc] ;  /* 0x0006dc0001df7983 */ /* 0x000ee20000100800 */
[----:B------:R-:W-:-:S03]  /*18240*/  FFMA.FTZ R250, R215, R230, R250 ;  /* 0x000000e6d7fa7223 */ /* 0x000fc600000100fa */
[----:B------:R-:W3:Y:S01]  /*18250*/  LDL R234, [R1+0x6b8] ;  /* 0x0006b80001ea7983 */ /* 0x000ee20000100800 */
[----:B------:R-:W-:-:S03]  /*18260*/  FFMA.FTZ R250, R207, R226, R250 ;  /* 0x000000e2cffa7223 */ /* 0x000fc600000100fa */
[----:B------:R-:W3:Y:S04]  /*18270*/  LDL R215, [R1+0x6cc] ;  /* 0x0006cc0001d77983 */ /* 0x000ee80000100800 */
[----:B------:R-:W3:Y:S04]  /*18280*/  LDL R230, [R1+0x6a8] ;  /* 0x0006a80001e67983 */ /* 0x000ee80000100800 */
[----:B------:R-:W3:Y:S01]  /*18290*/  LDL R207, [R1+0x6bc] ;  /* 0x0006bc0001cf7983 */ /* 0x000ee20000100800 */
[----:B------:R-:W-:-:S03]  /*182a0*/  FFMA.FTZ R0, R219, R14, R0 ;  /* 0x0000000edb007223 */ /* 0x000fc60000010000 */
[----:B------:R-:W3:Y:S01]  /*182b0*/  LDL R226, [R1+0x698] ;  /* 0x0006980001e27983 */ /* 0x000ee20000100800 */
[----:B------:R-:W-:-:S03]  /*182c0*/  FFMA.FTZ R0, R211, R18, R0 ;  /* 0x00000012d3007223 */ /* 0x000fc60000010000 */
[----:B------:R-:W3:Y:S04]  /*182d0*/  LDL R219, [R1+0x688] ;  /* 0x0006880001db7983 */ /* 0x000ee80000100800 */
[----:B------:R-:W3:Y:S01]  /*182e0*/  LDL R211, [R1+0x678] ;  /* 0x0006780001d37983 */ /* 0x000ee20000100800 */
[----:B------:R-:W-:Y:S02]  /*182f0*/  FFMA.FTZ R250, R247, R7, R250 ;  /* 0x00000007f7fa7223 */ /* 0x000fe400000100fa */
[----:B------:R-:W-:Y:S01]  /*18300*/  FFMA.FTZ R0, R249, R22, R0 ;  /* 0x00000016f9007223 */ /* 0x000fe20000010000 */
[----:B------:R-:W3:Y:S04]  /*18310*/  LDL R247, [R1+0x638] ;  /* 0x0006380001f77983 */ /* 0x000ee80000100800 */
[----:B------:R-:W3:Y:S01]  /*18320*/  LDL R249, [R1+0x68c] ;  /* 0x00068c0001f97983 */ /* 0x000ee20000100800 */
[----:B--2---:R-:W-:-:S03]  /*18330*/  FFMA.FTZ R250, R243, R11, R250 ;  /* 0x0000000bf3fa7223 */ /* 0x004fc600000100fa */
[----:B------:R-:W2:Y:S01]  /*18340*/  LDL R243, [R1+0x628] ;  /* 0x0006280001f37983 */ /* 0x000ea20000100800 */
[----:B------:R-:W-:-:S03]  /*18350*/  FFMA.FTZ R0, R246, R26, R0 ;  /* 0x0000001af6007223 */ /* 0x000fc60000010000 */
[----:B------:R-:W2:Y:S01]  /*18360*/  LDL R246, [R1+0x67c] ;  /* 0x00067c0001f67983 */ /* 0x000ea20000100800 */
[----:B----4-:R-:W-:Y:S02]  /*18370*/  FFMA.FTZ R250, R239, R15, R250 ;  /* 0x0000000feffa7223 */ /* 0x010fe400000100fa */
[----:B---3--:R-:W-:Y:S01]  /*18380*/  FFMA.FTZ R0, R242, R30, R0 ;  /* 0x0000001ef2007223 */ /* 0x008fe20000010000 */
[----:B------:R-:W3:Y:S01]  /*18390*/  LDL R239, [R1+0x618] ;  /* 0x0006180001ef7983 */ /* 0x000ee20000100800 */
[----:B------:R-:W-:-:S03]  /*183a0*/  FFMA.FTZ R250, R235, R19, R250 ;  /* 0x00000013ebfa7223 */ /* 0x000fc600000100fa */
[----:B------:R-:W4:Y:S01]  /*183b0*/  LDL R242, [R1+0x66c] ;  /* 0x00066c0001f27983 */ /* 0x000f220000100800 */
[----:B------:R-:W-:-:S03]  /*183c0*/  FFMA.FTZ R250, R231, R23, R250 ;  /* 0x00000017e7fa7223 */ /* 0x000fc600000100fa */
[----:B------:R-:W2:Y:S01]  /*183d0*/  LDL R235, [R1+0x608] ;  /* 0x0006080001eb7983 */ /* 0x000ea20000100800 */
[----:B------:R-:W-:-:S03]  /*183e0*/  FFMA.FTZ R0, R238, R34, R0 ;  /* 0x00000022ee007223 */ /* 0x000fc60000010000 */
[----:B------:R-:W2:Y:S04]  /*183f0*/  LDL R238, [R1+0x65c] ;  /* 0x00065c0001ee7983 */ /* 0x000ea80000100800 */
[----:B------:R-:W2:Y:S01]  /*18400*/  LDL R231, [R1+0x5f8] ;  /* 0x0005f80001e77983 */ /* 0x000ea20000100800 */
[----:B------:R-:W-:-:S03]  /*18410*/  FFMA.FTZ R250, R227, R27, R250 ;  /* 0x0000001be3fa7223 */ /* 0x000fc600000100fa */
[----:B------:R-:W2:Y:S01]  /*18420*/  LDL R227, [R1+0x5e8] ;  /* 0x0005e80001e37983 */ /* 0x000ea20000100800 */
[----:B------:R-:W-:-:S03]  /*18430*/  FFMA.FTZ R250, R223, R31, R250 ;  /* 0x0000001fdffa7223 */ /* 0x000fc600000100fa */
[----:B------:R-:W2:Y:S01]  /*18440*/  LDL R223, [R1+0x6ac] ;  /* 0x0006ac0001df7983 */ /* 0x000ea20000100800 */
[----:B------:R-:W-:-:S03]  /*18450*/  FFMA.FTZ R0, R234, R38, R0 ;  /* 0x00000026ea007223 */ /* 0x000fc60000010000 */
[----:B------:R-:W3:Y:S01]  /*18460*/  LDL R234, [R1+0x64c] ;  /* 0x00064c0001ea7983 */ /* 0x000ee20000100800 */
[----:B------:R-:W-:-:S03]  /*18470*/  FFMA.FTZ R250, R215, R35, R250 ;  /* 0x00000023d7fa7223 */ /* 0x000fc600000100fa */
[----:B------:R-:W3:Y:S01]  /*18480*/  LDL R215, [R1+0x5d8] ;  /* 0x0005d80001d77983 */ /* 0x000ee20000100800 */
[----:B------:R-:W-:-:S03]  /*18490*/  FFMA.FTZ R0, R230, R42, R0 ;  /* 0x0000002ae6007223 */ /* 0x000fc60000010000 */
[----:B------:R-:W3:Y:S01]  /*184a0*/  LDL R230, [R1+0x63c] ;  /* 0x00063c0001e67983 */ /* 0x000ee20000100800 */
[----:B------:R-:W-:-:S03]  /*184b0*/  FFMA.FTZ R250, R207, R39, R250 ;  /* 0x00000027cffa7223 */ /* 0x000fc600000100fa */
[----:B------:R-:W3:Y:S01]  /*184c0*/  LDL R207, [R1+0x668] ;  /* 0x0006680001cf7983 */ /* 0x000ee20000100800 */
[----:B------:R-:W-:-:S03]  /*184d0*/  FFMA.FTZ R0, R226, R46, R0 ;  /* 0x0000002ee2007223 */ /* 0x000fc60000010000 */
[----:B------:R-:W4:Y:S01]  /*184e0*/  LDL R226, [R1+0x658] ;  /* 0x0006580001e27983 */ /* 0x000f220000100800 */
[----:B------:R-:W-:-:S03]  /*184f0*/  FFMA.FTZ R0, R219, R50, R0 ;  /* 0x00000032db007223 */ /* 0x000fc60000010000 */
[----:B------:R-:W4:Y:S01]  /*18500*/  LDL R219, [R1+0x62c] ;  /* 0x00062c0001db7983 */ /* 0x000f220000100800 */
[----:B------:R-:W-:-:S03]  /*18510*/  FFMA.FTZ R0, R211, R54, R0 ;  /* 0x00000036d3007223 */ /* 0x000fc60000010000 */
[----:B------:R-:W4:Y:S01]  /*18520*/  LDL R211, [R1+0x69c] ;  /* 0x00069c0001d37983 */ /* 0x000f220000100800 */
[----:B--2---:R-:W-:Y:S02]  /*18530*/  FFMA.FTZ R250, R223, R43, R250 ;  /* 0x0000002bdffa7223 */ /* 0x004fe400000100fa */
[----:B---3--:R-:W-:Y:S02]  /*18540*/  FFMA.FTZ R0, R207, R58, R0 ;  /* 0x0000003acf007223 */ /* 0x008fe40000010000 */
[----:B------:R-:W2:Y:S02]  /*18550*/  LDL.LU R207, [R1+0x7f8] ;  /* 0x0007f80001cf7983 */ /* 0x000ea40000300800 */
[----:B----4-:R-:W-:Y:S02]  /*18560*/  FFMA.FTZ R0, R226, R62, R0 ;  /* 0x0000003ee2007223 */ /* 0x010fe40000010000 */
[----:B------:R-:W3:Y:S02]  /*18570*/  LDL R223, [R1+0x61c] ;  /* 0x00061c0001df7983 */ /* 0x000ee40000100800 */
[----:B------:R-:W-:-:S02]  /*18580*/  FFMA.FTZ R0, R252, R66, R0 ;  /* 0x00000042fc007223 */ /* 0x000fc40000010000 */
[----:B------:R-:W4:Y:S01]  /*18590*/  LDL.LU R226, [R1+0x7f4] ;  /* 0x0007f40001e27983 */ /* 0x000f220000300800 */
[----:B------:R-:W-:Y:S02]  /*185a0*/  FFMA.FTZ R250, R211, R47, R250 ;  /* 0x0000002fd3fa7223 */ /* 0x000fe400000100fa */
[----:B------:R-:W-:Y:S01]  /*185b0*/  FFMA.FTZ R0, R247, R70, R0 ;  /* 0x00000046f7007223 */ /* 0x000fe20000010000 */
[----:B------:R-:W2:Y:S01]  /*185c0*/  LDL.LU R211, [R1+0x7f0] ;  /* 0x0007f00001d37983 */ /* 0x000ea20000300800 */
[----:B------:R-:W-:Y:S02]  /*185d0*/  FFMA.FTZ R250, R249, R51, R250 ;  /* 0x00000033f9fa7223 */ /* 0x000fe400000100fa */
[----:B------:R-:W-:Y:S01]  /*185e0*/  FFMA.FTZ R0, R243, R74, R0 ;  /* 0x0000004af3007223 */ /* 0x000fe20000010000 */
[----:B------:R-:W2:Y:S01]  /*185f0*/  LDL R252, [R1+0x5fc] ;  /* 0x0005fc0001fc7983 */ /* 0x000ea20000100800 */
[----:B------:R-:W-:Y:S02]  /*18600*/  FFMA.FTZ R250, R246, R55, R250 ;  /* 0x00000037f6fa7223 */ /* 0x000fe400000100fa */
[----:B------:R-:W-:Y:S01]  /*18610*/  FFMA.FTZ R0, R239, R78, R0 ;  /* 0x0000004eef007223 */ /* 0x000fe20000010000 */
[----:B------:R-:W2:Y:S01]  /*18620*/  LDL R249, [R1+0x5a8] ;  /* 0x0005a80001f97983 */ /* 0x000ea20000100800 */
[----:B------:R-:W-:-:S02]  /*18630*/  FFMA.FTZ R250, R242, R59, R250 ;  /* 0x0000003bf2fa7223 */ /* 0x000fc400000100fa */
[----:B------:R-:W-:Y:S01]  /*18640*/  FFMA.FTZ R0, R235, R82, R0 ;  /* 0x00000052eb007223 */ /* 0x000fe20000010000 */
[----:B------:R-:W2:Y:S01]  /*18650*/  LDL R247, [R1+0x5ec] ;  /* 0x0005ec0001f77983 */ /* 0x000ea20000100800 */
        /* <DEDUP_REMOVED lines=9> */
[----:B------:R-:W-:-:S03]  /*186f0*/  FFMA.FTZ R250, R219, R75, R250 ;  /* 0x0000004bdbfa7223 */ /* 0x000fc600000100fa */
[----:B------:R-:W2:Y:S04]  /*18700*/  LDL R215, [R1+0x60c] ;  /* 0x00060c0001d77983 */ /* 0x000ea80000100800 */
        /* <DEDUP_REMOVED lines=8> */
[----:B---3--:R-:W-:-:S03]  /*18790*/  FFMA.FTZ R250, R223, R79, R250 ;  /* 0x0000004fdffa7223 */ /* 0x008fc600000100fa */
[----:B------:R-:W3:Y:S01]  /*187a0*/  LDL R223, [R1+0x59c] ;  /* 0x00059c0001df7983 */ /* 0x000ee20000100800 */
[----:B--2---:R-:W-:-:S03]  /*187b0*/  FFMA.FTZ R250, R215, R83, R250 ;  /* 0x00000053d7fa7223 */ /* 0x004fc600000100fa */
[----:B------:R-:W2:Y:S01]  /*187c0*/  LDL R215, [R1+0x58c] ;  /* 0x00058c0001d77983 */ /* 0x000ea20000100800 */
[----:B----4-:R-:W-:-:S03]  /*187d0*/  FFMA.FTZ R0, R219, R98, R0 ;  /* 0x00000062db007223 */ /* 0x010fc60000010000 */
[----:B------:R-:W4:Y:S01]  /*187e0*/  LDL R219, [R1+0x548] ;  /* 0x0005480001db7983 */ /* 0x000f220000100800 */
[----:B------:R-:W-:Y:S02]  /*187f0*/  FFMA.FTZ R250, R252, R87, R250 ;  /* 0x00000057fcfa7223 */ /* 0x000fe400000100fa */
[----:B------:R-:W-:Y:S02]  /*18800*/  FFMA.FTZ R0, R230, R102, R0 ;  /* 0x00000066e6007223 */ /* 0x000fe40000010000 */
[----:B------:R-:W-:Y:S01]  /*18810*/  FFMA.FTZ R250, R247, R91, R250 ;  /* 0x0000005bf7fa7223 */ /* 0x000fe200000100fa */
[----:B------:R-:W4:Y:S01]  /*18820*/  LDL.LU R230, [R1+0x7ec] ;  /* 0x0007ec0001e67983 */ /* 0x000f220000300800 */
        /* <DEDUP_REMOVED lines=28> */
[----:B------:R-:W-:-:S03]  /*189f0*/  FFMA.FTZ R0, R227, R134, R0 ;  /* 0x00000086e3007223 */ /* 0x000fc60000010000 */
[----:B------:R-:W4:Y:S01]  /*18a00*/  LDL R227, [R1+0x50c] ;  /* 0x00050c0001e37983 */ /* 0x000f220000100800 */
[----:B---3--:R-:W-:-:S03]  /*18a10*/  FFMA.FTZ R250, R223, R119, R250 ;  /* 0x00000077dffa7223 */ /* 0x008fc600000100fa */
[----:B------:R-:W3:Y:S01]  /*18a20*/  LDL R223, [R1+0x4b8] ;  /* 0x0004b80001df7983 */ /* 0x000ee20000100800 */
[----:B--2---:R-:W-:-:S03]  /*18a30*/  FFMA.FTZ R0, R215, R138, R0 ;  /* 0x0000008ad7007223 */ /* 0x004fc60000010000 */
[----:B------:R-:W2:Y:S01]  /*18a40*/  LDL.LU R215, [R1+0x7e8] ;  /* 0x0007e80001d77983 */ /* 0x000ea20000300800 */
[----:B----4-:R-:W-:-:S03]  /*18a50*/  FFMA.FTZ R250, R219, R123, R250 ;  /* 0x0000007bdbfa7223 */ /* 0x010fc600000100fa */
[----:B------:R-:W4:Y:S01]  /*18a60*/  LDL R219, [R1+0x4fc] ;  /* 0x0004fc0001db7983 */ /* 0x000f220000100800 */
[----:B------:R-:W-:Y:S02]  /*18a70*/  FFMA.FTZ R0, R252, R142, R0 ;  /* 0x0000008efc007223 */ /* 0x000fe40000010000 */
[----:B------:R-:W-:Y:S01]  /*18a80*/  FFMA.FTZ R250, R249, R127, R250 ;  /* 0x0000007ff9fa7223 */ /* 0x000fe200000100fa */
[----:B------:R-:W2:Y:S01]  /*18a90*/  LDL R252, [R1+0x498] ;  /* 0x0004980001fc7983 */ /* 0x000ea20000100800 */
[----:B------:R-:W-:-:S03]  /*18aa0*/  FFMA.FTZ R0, R247, R146, R0 ;  /* 0x00000092f7007223 */ /* 0x000fc60000010000 */
[----:B------:R-:W2:Y:S01]  /*18ab0*/  LDL R247, [R1+0x4a8] ;  /* 0x0004a80001f77983 */ /* 0x000ea20000100800 */
[----:B------:R-:W-:-:S03]  /*18ac0*/  FFMA.FTZ R0, R243, R150, R0 ;  /* 0x00000096f3007223 */ /* 0x000fc60000010000 */
[----:B------:R-:W2:Y:S01]  /*18ad0*/  LDL R243, [R1+0x4ec] ;  /* 0x0004ec0001f37983 */ /* 0x000ea20000100800 */
[----:B------:R-:W-:-:S03]  /*18ae0*/  FFMA.FTZ R250, R246, R131, R250 ;  /* 0x00000083f6fa7223 */ /* 0x000fc600000100fa */
[----:B------:R-:W2:Y:S01]  /*18af0*/  LDL R249, [R1+0x4dc] ;  /* 0x0004dc0001f97983 */ /* 0x000ea20000100800 */
[----:B------:R-:W-:Y:S02]  /*18b00*/  FFMA.FTZ R250, R242, R135, R250 ;  /* 0x00000087f2fa7223 */ /* 0x000fe400000100fa */
[----:B------:R-:W-:Y:S01]  /*18b10*/  FFMA.FTZ R0, R239, R154, R0 ;  /* 0x0000009aef007223 */ /* 0x000fe20000010000 */
[----:B------:R-:W2:Y:S01]  /*18b20*/  LDL R242, [R1+0x468] ;  /* 0x0004680001f27983 */ /* 0x000ea20000100800 */
[----:B------:R-:W-:Y:S02]  /*18b30*/  FFMA.FTZ R250, R238, R139, R250 ;  /* 0x0000008beefa7223 */ /* 0x000fe400000100fa */
[----:B------:R-:W-:Y:S01]  /*18b40*/  FFMA.FTZ R0, R235, R158, R0 ;  /* 0x0000009eeb007223 */ /* 0x000fe20000010000 */
[----:B------:R-:W2:Y:S01]  /*18b50*/  LDL R238, [R1+0x478] ;  /* 0x0004780001ee7983 */ /* 0x000ea20000100800 */
[----:B------:R-:W-:-:S03]  /*18b60*/  FFMA.FTZ R250, R234, R143, R250 ;  /* 0x0000008feafa7223 */ /* 0x000fc600000100fa */
[----:B------:R-:W2:Y:S01]  /*18b70*/  LDL R234, [R1+0x488] ;  /* 0x0004880001ea7983 */ /* 0x000ea20000100800 */
[----:B------:R-:W-:Y:S02]  /*18b80*/  FFMA.FTZ R250, R227, R147, R250 ;  /* 0x00000093e3fa7223 */ /* 0x000fe400000100fa */
[----:B------:R-:W-:Y:S01]  /*18b90*/  FFMA.FTZ R0, R231, R162, R0 ;  /* 0x000000a2e7007223 */ /* 0x000fe20000010000 */
[----:B------:R-:W2:Y:S04]  /*18ba0*/  LDL R227, [R1+0x4ac] ;  /* 0x0004ac0001e37983 */ /* 0x000ea80000100800 */
[----:B------:R-:W2:Y:S04]  /*18bb0*/  LDL R246, [R1+0x458] ;  /* 0x0004580001f67983 */ /* 0x000ea80000100800 */
[----:B------:R-:W2:Y:S04]  /*18bc0*/  LDL R231, [R1+0x49c] ;  /* 0x00049c0001e77983 */ /* 0x000ea80000100800 */
[----:B------:R-:W2:Y:S04]  /*18bd0*/  LDL R235, [R1+0x448] ;  /* 0x0004480001eb7983 */ /* 0x000ea80000100800 */
[----:B------:R-:W2:Y:S01]  /*18be0*/  LDL R239, [R1+0x48c] ;  /* 0x00048c0001ef7983 */ /* 0x000ea20000100800 */
[----:B---3--:R-:W-:-:S03]  /*18bf0*/  FFMA.FTZ R0, R223, R166, R0 ;  /* 0x000000a6df007223 */ /* 0x008fc60000010000 */
[----:B------:R-:W3:Y:S01]  /*18c00*/  LDL R223, [R1+0x4bc] ;  /* 0x0004bc0001df7983 */ /* 0x000ee20000100800 */
[----:B----4-:R-:W-:-:S03]  /*18c10*/  FFMA.FTZ R250, R219, R151, R250 ;  /* 0x00000097dbfa7223 */ /* 0x010fc600000100fa */
[----:B------:R-:W4:Y:S01]  /*18c20*/  LDL R219, [R1+0x4cc] ;  /* 0x0004cc0001db7983 */ /* 0x000f220000100800 */
[----:B--2---:R-:W-:-:S03]  /*18c30*/  FFMA.FTZ R0, R247, R170, R0 ;  /* 0x000000aaf7007223 */ /* 0x004fc60000010000 */
[----:B------:R-:W2:Y:S01]  /*18c40*/  LDL R247, [R1+0x46c] ;  /* 0x00046c0001f77983 */ /* 0x000ea20000100800 */
[----:B------:R-:W-:-:S03]  /*18c50*/  FFMA.FTZ R250, R243, R155, R250 ;  /* 0x0000009bf3fa7223 */ /* 0x000fc600000100fa */
[----:B------:R-:W2:Y:S01]  /*18c60*/  LDL R243, [R1+0x47c] ;  /* 0x00047c0001f37983 */ /* 0x000ea20000100800 */
[----:B------:R-:W-:-:S03]  /*18c70*/  FFMA.FTZ R0, R252, R174, R0 ;  /* 0x000000aefc007223 */ /* 0x000fc60000010000 */
[----:B------:R-:W2:Y:S01]  /*18c80*/  LDL R252, [R1+0x45c] ;  /* 0x00045c0001fc7983 */ /* 0x000ea20000100800 */
[----:B------:R-:W-:-:S03]  /*18c90*/  FFMA.FTZ R250, R249, R159, R250 ;  /* 0x0000009ff9fa7223 */ /* 0x000fc600000100fa */
[----:B------:R-:W2:Y:S01]  /*18ca0*/  LDL R249, [R1+0x44c] ;  /* 0x00044c0001f97983 */ /* 0x000ea20000100800 */
[----:B------:R-:W-:-:S03]  /*18cb0*/  FFMA.FTZ R0, R234, R178, R0 ;  /* 0x000000b2ea007223 */ /* 0x000fc60000010000 */
[----:B------:R-:W2:Y:S01]  /*18cc0*/  LDL.LU R234, [R1+0x7e4] ;  /* 0x0007e40001ea7983 */ /* 0x000ea20000300800 */
[----:B------:R-:W-:-:S04]  /*18cd0*/  FFMA.FTZ R0, R238, R182, R0 ;  /* 0x000000b6ee007223 */ /* 0x000fc80000010000 */
[----:B------:R-:W-:-:S04]  /*18ce0*/  FFMA.FTZ R0, R242, R186, R0 ;  /* 0x000000baf2007223 */ /* 0x000fc80000010000 */
[----:B------:R-:W-:-:S04]  /*18cf0*/  FFMA.FTZ R0, R246, R190, R0 ;  /* 0x000000bef6007223 */ /* 0x000fc80000010000 */
[----:B------:R-:W-:Y:S02]  /*18d00*/  FFMA.FTZ R0, R235, R194, R0 ;  /* 0x000000c2eb007223 */ /* 0x000fe40000010000 */
[----:B----4-:R-:W-:Y:S02]  /*18d10*/  FFMA.FTZ R250, R219, R163, R250 ;  /* 0x000000a3dbfa7223 */ /* 0x010fe400000100fa */
[----:B------:R-:W4:Y:S02]  /*18d20*/  LDL.LU R219, [R1+0x7e0] ;  /* 0x0007e00001db7983 */ /* 0x000f240000300800 */
[----:B---3--:R-:W-:Y:S02]  /*18d30*/  FFMA.FTZ R250, R223, R167, R250 ;  /* 0x000000a7dffa7223 */ /* 0x008fe400000100fa */
[----:B------:R-:W3:Y:S04]  /*18d40*/  LDL.LU R238, [R1+0x7dc] ;  /* 0x0007dc0001ee7983 */ /* 0x000ee80000300800 */
[----:B------:R-:W3:Y:S01]  /*18d50*/  LDL.LU R223, [R1+0x7d8] ;  /* 0x0007d80001df7983 */ /* 0x000ee20000300800 */
[----:B------:R-:W-:-:S03]  /*18d60*/  FFMA.FTZ R250, R227, R171, R250 ;  /* 0x000000abe3fa7223 */ /* 0x000fc600000100fa */
[----:B------:R-:W3:Y:S04]  /*18d70*/  LDL.LU R242, [R1+0x7d4] ;  /* 0x0007d40001f27983 */ /* 0x000ee80000300800 */
[----:B------:R-:W3:Y:S04]  /*18d80*/  LDL.LU R227, [R1+0x7d0] ;  /* 0x0007d00001e37983 */ /* 0x000ee80000300800 */
[----:B------:R-:W3:Y:S01]  /*18d90*/  LDL.LU R246, [R1+0x7cc] ;  /* 0x0007cc0001f67983 */ /* 0x000ee20000300800 */
[----:B------:R-:W-:-:S03]  /*18da0*/  FFMA.FTZ R250, R231, R175, R250 ;  /* 0x000000afe7fa7223 */ /* 0x000fc600000100fa */
[----:B------:R-:W3:Y:S04]  /*18db0*/  LDL.LU R231, [R1+0x7c8] ;  /* 0x0007c80001e77983 */ /* 0x000ee80000300800 */
[----:B------:R-:W3:Y:S01]  /*18dc0*/  LDL.LU R235, [R1+0x7c4] ;  /* 0x0007c40001eb7983 */ /* 0x000ee20000300800 */
[----:B------:R-:W-:-:S03]  /*18dd0*/  FFMA.FTZ R250, R239, R179, R250 ;  /* 0x000000b3effa7223 */ /* 0x000fc600000100fa */
[----:B------:R-:W3:Y:S01]  /*18de0*/  LDL.LU R239, [R1+0x7c0] ;  /* 0x0007c00001ef7983 */ /* 0x000ee20000300800 */
[----:B------:R-:W-:Y:S02]  /*18df0*/  FFMA.FTZ R0, R198, UR61, R0 ;  /* 0x0000003dc6007c23 */ /* 0x000fe40008010000 */
[----:B--2---:R-:W-:Y:S02]  /*18e00*/  FFMA.FTZ R250, R243, R183, R250 ;  /* 0x000000b7f3fa7223 */ /* 0x004fe400000100fa */
[----:B------:R-:W-:Y:S01]  /*18e10*/  FFMA.FTZ R0, R202, UR8, R0 ;  /* 0x00000008ca007c23 */ /* 0x000fe20008010000 */
[----:B------:R-:W2:Y:S01]  /*18e20*/  LDL.LU R243, [R1+0x7bc] ;  /* 0x0007bc0001f37983 */ /* 0x000ea20000300800 */
[----:B------:R-:W-:Y:S02]  /*18e30*/  FFMA.FTZ R250, R247, R187, R250 ;  /* 0x000000bbf7fa7223 */ /* 0x000fe400000100fa */
[----:B------:R-:W-:Y:S01]  /*18e40*/  FFMA.FTZ R0, R206, UR12, R0 ;  /* 0x0000000cce007c23 */ /* 0x000fe20008010000 */
[----:B------:R-:W2:Y:S01]  /*18e50*/  LDL.LU R247, [R1+0x7b8] ;  /* 0x0007b80001f77983 */ /* 0x000ea20000300800 */
[----:B------:R-:W-:-:S02]  /*18e60*/  FFMA.FTZ R250, R252, R191, R250 ;  /* 0x000000bffcfa7223 */ /* 0x000fc400000100fa */
[----:B------:R-:W-:Y:S01]  /*18e70*/  FFMA.FTZ R0, R210, UR16, R0 ;  /* 0x00000010d2007c23 */ /* 0x000fe20008010000 */
[----:B------:R0:W5:Y:S01]  /*18e80*/  LDL.LU R252, [R1+0x7b4] ;  /* 0x0007b40001fc7983 */ /* 0x0001620000300800 */
[----:B------:R-:W-:Y:S02]  /*18e90*/  FFMA.FTZ R250, R249, R195, R250 ;  /* 0x000000c3f9fa7223 */ /* 0x000fe400000100fa */
[----:B------:R-:W-:Y:S02]  /*18ea0*/  FFMA.FTZ R0, R214, UR20, R0 ;  /* 0x00000014d6007c23 */ /* 0x000fe40008010000 */
[----:B------:R-:W-:Y:S02]  /*18eb0*/  FFMA.FTZ R250, R199, UR60, R250 ;  /* 0x0000003cc7fa7c23 */ /* 0x000fe400080100fa */
[----:B------:R-:W-:Y:S02]  /*18ec0*/  FFMA.FTZ R0, R218, UR24, R0 ;  /* 0x00000018da007c23 */ /* 0x000fe40008010000 */
[----:B------:R-:W-:-:S02]  /*18ed0*/  FFMA.FTZ R250, R203, UR7, R250 ;  /* 0x00000007cbfa7c23 */ /* 0x000fc400080100fa */
[----:B------:R-:W-:Y:S02]  /*18ee0*/  FFMA.FTZ R0, R222, UR28, R0 ;  /* 0x0000001cde007c23 */ /* 0x000fe40008010000 */
[----:B------:R-:W-:Y:S02]  /*18ef0*/  FFMA.FTZ R250, R207, UR11, R250 ;  /* 0x0000000bcffa7c23 */ /* 0x000fe400080100fa */
[----:B------:R-:W-:Y:S02]  /*18f00*/  FFMA.FTZ R0, R226, UR32, R0 ;  /* 0x00000020e2007c23 */ /* 0x000fe40008010000 */
[----:B------:R-:W-:Y:S02]  /*18f10*/  FFMA.FTZ R250, R211, UR15, R250 ;  /* 0x0000000fd3fa7c23 */ /* 0x000fe400080100fa */
[----:B------:R-:W-:Y:S02]  /*18f20*/  FFMA.FTZ R0, R230, UR41, R0 ;  /* 0x00000029e6007c23 */ /* 0x000fe40008010000 */
[----:B------:R-:W-:-:S02]  /*18f30*/  FFMA.FTZ R250, R215, UR19, R250 ;  /* 0x00000013d7fa7c23 */ /* 0x000fc400080100fa */
[----:B------:R-:W-:Y:S02]  /*18f40*/  FFMA.FTZ R0, R234, UR45, R0 ;  /* 0x0000002dea007c23 */ /* 0x000fe40008010000 */
[----:B----4-:R-:W-:Y:S02]  /*18f50*/  FFMA.FTZ R250, R219, UR23, R250 ;  /* 0x00000017dbfa7c23 */ /* 0x010fe400080100fa */
[----:B---3--:R-:W-:Y:S02]  /*18f60*/  FFMA.FTZ R0, R238, UR49, R0 ;  /* 0x00000031ee007c23 */ /* 0x008fe40008010000 */
[----:B------:R-:W-:Y:S02]  /*18f70*/  FFMA.FTZ R250, R223, UR27, R250 ;  /* 0x0000001bdffa7c23 */ /* 0x000fe400080100fa */
[----:B------:R-:W-:Y:S02]  /*18f80*/  FFMA.FTZ R0, R242, UR53, R0 ;  /* 0x00000035f2007c23 */ /* 0x000fe40008010000 */
[----:B------:R-:W-:-:S02]  /*18f90*/  FFMA.FTZ R250, R227, UR31, R250 ;  /* 0x0000001fe3fa7c23 */ /* 0x000fc400080100fa */
[----:B------:R-:W-:-:S04]  /*18fa0*/  FFMA.FTZ R0, R246, UR57, R0 ;  /* 0x00000039f6007c23 */ /* 0x000fc80008010000 */
[----:B------:R-:W-:Y:S01]  /*18fb0*/  FADD.FTZ R249, R0, R251 ;  /* 0x000000fb00f97221 */ /* 0x000fe20000010000 */
[----:B------:R-:W-:Y:S01]  /*18fc0*/  MOV R251, c[0x0][0x1e8] ;  /* 0x00007a0000fb7a02 */ /* 0x000fe20000000f00 */
[----:B------:R-:W-:-:S03]  /*18fd0*/  FFMA.FTZ R250, R231, UR35, R250 ;  /* 0x00000023e7fa7c23 */ /* 0x000fc600080100fa */
[----:B------:R-:W-:Y:S01]  /*18fe0*/  IADD3 R251, R251, c[0x0][0x210], RZ ;  /* 0x00008400fbfb7a10 */ /* 0x000fe20007ffe0ff */
[----:B------:R-:W-:-:S03]  /*18ff0*/  FFMA.FTZ R0, R235, UR44, R250 ;  /* 0x0000002ceb007c23 */ /* 0x000fc600080100fa */
[----:B------:R-:W-:Y:S01]  /*19000*/  @P1 ISETP.GE.AND P3, PT, R2, R251, PT ;  /* 0x000000fb0200120c */ /* 0x000fe20003f66270 */
[----:B------:R-:W-:Y:S02]  /*19010*/  FFMA.FTZ R251, R239, UR48, R0 ;  /* 0x00000030effb7c23 */ /* 0x000fe40008010000 */
[----:B------:R-:W3:Y:S01]  /*19020*/  LDL R0, [R1+0x77c] ;  /* 0x00077c0001007983 */ /* 0x000ee20000100800 */
[----:B------:R-:W-:-:S04]  /*19030*/  MOV R250, UR40 ;  /* 0x0000002800fa7c02 */ /* 0x000fc80008000f00 */
[----:B------:R-:W-:Y:S02]  /*19040*/  @P1 IADD3 R250, R2, 0x1, -R250 ;  /* 0x0000000102fa1810 */ /* 0x000fe40007ffe8fa */
[----:B---3--:R-:W-:-:S05]  /*19050*/  @P1 SEL R0, R0, RZ, !P3 ;  /* 0x000000ff00001207 */ /* 0x008fca0005800000 */
[----:B------:R-:W-:Y:S02]  /*19060*/  @P1 IMAD.IADD R0, R0, 0x1, R250 ;  /* 0x0000000100001824 */ /* 0x000fe400078e02fa */
[----:B--2---:R-:W-:Y:S02]  /*19070*/  FFMA.FTZ R250, R243, UR52, R251 ;  /* 0x00000034f3fa7c23 */ /* 0x004fe400080100fb */
[----:B------:R1:W2:Y:S02]  /*19080*/  @P1 I2F R251, R0 ;  /* 0x0000000000fb1306 */ /* 0x0002a40000201400 */
[----:B-1----:R-:W-:-:S04]  /*19090*/  FFMA.FTZ R0, R247, UR56, R250 ;  /* 0x00000038f7007c23 */ /* 0x002fc800080100fa */
[----:B------:R-:W-:Y:S02]  /*190a0*/  FADD.FTZ R0, R0, R249 ;  /* 0x000000f900007221 */ /* 0x000fe40000010000 */
[----:B------:R0:W5:Y:S02]  /*190b0*/  LDL.LU R249, [R1+0x7b0] ;  /* 0x0007b00001f97983 */ /* 0x0001640000300800 */
[----:B------:R-:W-:-:S04]  /*190c0*/  FMUL.FTZ R0, R0, c[0x0][0x1f0] ;  /* 0x00007c0000007a20 */ /* 0x000fc80000410000 */
[----:B------:R-:W-:Y:S02]  /*190d0*/  @P2 FADD.FTZ R0, R0, R248 ;  /* 0x000000f800002221 */ /* 0x000fe40000010000 */
[----:B------:R0:W5:Y:S02]  /*190e0*/  LDL.LU R248, [R1+0x7ac] ;  /* 0x0007ac0001f87983 */ /* 0x0001640000300800 */
[----:B--2---:R-:W-:Y:S02]  /*190f0*/  @P1 FFMA.FTZ R0, R251, R3, R0 ;  /* 0x00000003fb001223 */ /* 0x004fe40000010000 */
[----:B------:R0:W5:Y:S04]  /*19100*/  LDL.LU R3, [R1+0x7a8] ;  /* 0x0007a80001037983 */ /* 0x0001680000300800 */
[----:B------:R-:W2:Y:S01]  /*19110*/  LDL R251, [R1+0x38] ;  /* 0x0000380001fb7983 */ /* 0x000ea20000100800 */
[----:B------:R-:W-:-:S03]  /*19120*/  IADD3 R250, R2, -UR4, RZ ;  /* 0x8000000402fa7c10 */ /* 0x000fc6000fffe0ff */
[----:B------:R0:W5:Y:S04]  /*19130*/  LDL.LU R2, [R1+0x7a4] ;  /* 0x0007a40001027983 */ /* 0x0001680000300800 */
[----:B------:R0:W-:Y:S01]  /*19140*/  STS [R250.X4+0x840], R0 ;  /* 0x00084000fa007388 */ /* 0x0001e20000004800 */
[----:B--2---:R-:W-:-:S05]  /*19150*/  @!P0 FMNMX.FTZ R251, R251, R0, !PT ;  /* 0x00000000fbfb8209 */ /* 0x004fca0007810000 */
[----:B------:R0:W-:Y:S02]  /*19160*/  @!P0 STL [R1+0x38], R251 ;  /* 0x000038fb01008387 */ /* 0x0001e40000100800 */
.L_x_1431:
[----:B------:R-:W-:Y:S05]  /*19170*/  BSYNC B1 ;  /* 0x0000000000017941 */ /* 0x000fea0003800000 */
.L_x_1430:
[----:B0-----:R-:W2:Y:S02]  /*19180*/  LDL.LU R0, [R1+0x34] ;  /* 0x0000340001007983 */ /* 0x001ea40000300800 */
[----:B--2---:R-:W-:-:S04]  /*19190*/  IADD3 R0, R0, 0x100, RZ ;  /* 0x0000010000007810 */ /* 0x004fc80007ffe0ff */
[----:B------:R-:W-:Y:S01]  /*191a0*/  ISETP.GE.AND P0, PT, R0, UR6, PT ;  /* 0x0000000600007c0c */ /* 0x000fe2000bf06270 */
[----:B------:R0:W-:-:S12]  /*191b0*/  STL [R1+0x34], R0 ;  /* 0x0000340001007387 */ /* 0x0001d80000100800 */
[----:B0-----:R-:W-:Y:S01]  /*191c0*/  @P0 CALL.REL.NOINC `(.L_x_1301) ;  /* 0x0000001000000944 */ /* 0x001fe20003c00000 */
[----:B------:R-:W-:Y:S05]  /*191d0*/  BRA `(.L_x_1432) ;  /* 0xfffea97000007947 */ /* 0x000fea000383ffff */
.L_x_1301:
[----:B------:R-:W-:Y:S05]  /*191e0*/  BSYNC B0 ;  /* 0x0000000000007941 */ /* 0x000fea0003800000 */
.L_x_1300:
[----:B------:R-:W2:Y:S01]  /*191f0*/  LDL.LU R250, [R1+0x38] ;  /* 0x0000380001fa7983 */ /* 0x000ea20000300800 */
[----:B------:R-:W-:Y:S03]  /*19200*/  BSSY B0, `(.L_x_1433) ;  /* 0x0000092000007945 */ /* 0x000fe60003800000 */
[----:B--2---:R-:W0:Y:S02]  /*19210*/  SHFL.BFLY PT, R0, R250, 0x10, 0x1f ;  /* 0x0e001f00fa007f89 */ /* 0x004e2400000e0000 */
[----:B0-----:R-:W-:Y:S02]  /*19220*/  FMNMX.FTZ R0, R0, R250, !PT ;  /* 0x000000fa00007209 */ /* 0x001fe40007810000 */
[----:B------:R-:W0:Y:S04]  /*19230*/  S2R R250, SR_TID.X ;  /* 0x0000000000fa7919 */ /* 0x000e280000002100 */
[----:B-----5:R-:W2:Y:S01]  /*19240*/  SHFL.BFLY PT, R3, R0, 0x8, 0x1f ;  /* 0x0d001f0000037f89 */ /* 0x020ea200000e0000 */
[----:B01----:R-:W-:-:S02]  /*19250*/  SHF.R.S32.HI R8, RZ, 0x1f, R250 ;  /* 0x0000001fff087819 */ /* 0x003fc400000114fa */
[----:B--2---:R-:W-:Y:S02]  /*19260*/  FMNMX.FTZ R3, R0, R3, !PT ;  /* 0x0000000300037209 */ /* 0x004fe40007810000 */
[----:B------:R-:W-:Y:S02]  /*19270*/  LEA.HI R7, R8, R250, RZ, 0x5 ;  /* 0x000000fa08077211 */ /* 0x000fe400078f28ff */
[----:B------:R-:W-:Y:S01]  /*19280*/  MOV R0, 0xff7fffff ;  /* 0xff7fffff00007802 */ /* 0x000fe20000000f00 */
[----:B------:R-:W0:Y:S01]  /*19290*/  SHFL.BFLY PT, R4, R3, 0x4, 0x1f ;  /* 0x0c801f0003047f89 */ /* 0x000e2200000e0000 */
[----:B------:R-:W-:-:S04]  /*192a0*/  LOP3.LUT R9, R7, 0xffffffe0, RZ, 0xc0, !PT ;  /* 0xffffffe007097812 */ /* 0x000fc800078ec0ff */
[----:B------:R-:W-:-:S04]  /*192b0*/  IADD3 R9, -R9, R250, RZ ;  /* 0x000000fa09097210 */ /* 0x000fc80007ffe1ff */
[C---:B------:R-:W-:Y:S02]  /*192c0*/  ISETP.NE.AND P0, PT, R9.reuse, RZ, PT ;  /* 0x000000ff0900720c */ /* 0x040fe40003f05270 */
[----:B------:R-:W-:-:S11]  /*192d0*/  ISETP.GT.AND P1, PT, R9, 0x7, PT ;  /* 0x000000070900780c */ /* 0x000fd60003f24270 */
[----:B------:R-:W-:Y:S02]  /*192e0*/  @!P0 SHF.R.S32.HI R7, RZ, 0x5, R7 ;  /* 0x00000005ff078819 */ /* 0x000fe40000011407 */
[----:B0-----:R-:W-:-:S05]  /*192f0*/  FMNMX.FTZ R4, R3, R4, !PT ;  /* 0x0000000403047209 */ /* 0x001fca0007810000 */
[----:B------:R-:W0:Y:S02]  /*19300*/  SHFL.BFLY PT, R5, R4, 0x2, 0x1f ;  /* 0x0c401f0004057f89 */ /* 0x000e2400000e0000 */
[----:B0-----:R-:W-:-:S05]  /*19310*/  FMNMX.FTZ R5, R4, R5, !PT ;  /* 0x0000000504057209 */ /* 0x001fca0007810000 */
[----:B------:R-:W0:Y:S02]  /*19320*/  SHFL.BFLY PT, R6, R5, 0x1, 0x1f ;  /* 0x0c201f0005067f89 */ /* 0x000e2400000e0000 */
[----:B0-----:R-:W-:-:S05]  /*19330*/  FMNMX.FTZ R6, R5, R6, !PT ;  /* 0x0000000605067209 */ /* 0x001fca0007810000 */
[----:B------:R0:W-:Y:S04]  /*19340*/  @!P0 STS [R7.X4], R6 ;  /* 0x0000000607008388 */ /* 0x0001e80000004800 */
[----:B------:R-:W-:Y:S01]  /*19350*/  BAR.SYNC.DEFER_BLOCKING 0x0 ;  /* 0x0000000000007b1d */ /* 0x000fe20000010000 */
[----:B0-----:R-:W-:Y:S01]  /*19360*/  IADD3 R7, R250, UR4, RZ ;  /* 0x00000004fa077c10 */ /* 0x001fe2000fffe0ff */
[----:B------:R-:W-:-:S04]  /*19370*/  HFMA2.MMA R6, -RZ, RZ, 0, 0 ;  /* 0x00000000ff067435 */ /* 0x000fc800000001ff */
[----:B------:R-:W0:Y:S01]  /*19380*/  @!P1 LDS R0, [R9.X4] ;  /* 0x0000000009009984 */ /* 0x000e220000004800 */
[----:B------:R-:W-:-:S03]  /*19390*/  ISETP.GE.AND P1, PT, R7, UR40, PT ;  /* 0x0000002807007c0c */ /* 0x000fc6000bf26270 */
[----:B0-----:R-:W0:Y:S02]  /*193a0*/  SHFL.BFLY PT, R3, R0, 0x4, 0x1f ;  /* 0x0c801f0000037f89 */ /* 0x001e2400000e0000 */
[----:B0-----:R-:W-:-:S05]  /*193b0*/  FMNMX.FTZ R3, R3, R0, !PT ;  /* 0x0000000003037209 */ /* 0x001fca0007810000 */
[----:B------:R-:W0:Y:S02]  /*193c0*/  SHFL.BFLY PT, R4, R3, 0x2, 0x1f ;  /* 0x0c401f0003047f89 */ /* 0x000e2400000e0000 */
[----:B0-----:R-:W-:-:S05]  /*193d0*/  FMNMX.FTZ R4, R3, R4, !PT ;  /* 0x0000000403047209 */ /* 0x001fca0007810000 */
[----:B------:R-:W0:Y:S02]  /*193e0*/  SHFL.BFLY PT, R5, R4, 0x1, 0x1f ;  /* 0x0c201f0004057f89 */ /* 0x000e2400000e0000 */
[----:B0-----:R-:W-:-:S05]  /*193f0*/  FMNMX.FTZ R5, R4, R5, !PT ;  /* 0x0000000504057209 */ /* 0x001fca0007810000 */
[----:B------:R0:W1:Y:S01]  /*19400*/  SHFL.IDX PT, R12, R5, RZ, 0x1f ;  /* 0x00001fff050c7589 */ /* 0x00006200000e0000 */
[----:B------:R-:W-:Y:S05]  /*19410*/  @P1 BRA `(.L_x_1434) ;  /* 0x0000070000001947 */ /* 0x000fea0003800000 */
[----:B------:R-:W-:Y:S01]  /*19420*/  LOP3.LUT R0, RZ, UR4, RZ, 0x33, !PT ;  /* 0x00000004ff007c12 */ /* 0x000fe2000f8e33ff */
[----:B------:R-:W-:Y:S01]  /*19430*/  BSSY B1, `(.L_x_1435) ;  /* 0x0000026000017945 */ /* 0x000fe20003800000 */
[----:B------:R-:W-:Y:S02]  /*19440*/  MOV R6, RZ ;  /* 0x000000ff00067202 */ /* 0x000fe40000000f00 */
[----:B------:R-:W-:-:S04]  /*19450*/  IADD3 R0, -R250, UR40, R0 ;  /* 0x00000028fa007c10 */ /* 0x000fc8000fffe100 */
[----:B------:R-:W-:-:S04]  /*19460*/  LEA.HI R3, R0, 0x1, RZ, 0x18 ;  /* 0x0000000100037811 */ /* 0x000fc800078fc0ff */
[----:B------:R-:W-:-:S13]  /*19470*/  LOP3.LUT P0, R3, R3, 0x3, RZ, 0xc0, !PT ;  /* 0x0000000303037812 */ /* 0x000fda000780c0ff */
[----:B------:R-:W-:Y:S05]  /*19480*/  @!P0 BRA `(.L_x_1436) ;  /* 0x0000020000008947 */ /* 0x000fea0003800000 */
[----:B------:R-:W2:Y:S04]  /*19490*/  LDL R10, [R1+0x790] ;  /* 0x00079000010a7983 */ /* 0x000ea80000100800 */
[----:B------:R-:W4:Y:S01]  /*194a0*/  S2R R250, SR_CTAID.Y ;  /* 0x0000000000fa7919 */ /* 0x000f220000002600 */
[----:B------:R-:W-:Y:S02]  /*194b0*/  ISETP.NE.U32.AND P0, PT, RZ, c[0x0][0x200], PT ;  /* 0x00008000ff007a0c */ /* 0x000fe40003f05070 */
[----:B------:R-:W-:Y:S02]  /*194c0*/  SHF.R.S32.HI R4, RZ, 0x1f, R7 ;  /* 0x0000001fff047819 */ /* 0x000fe40000011407 */
[----:B------:R-:W-:Y:S01]  /*194d0*/  ISETP.NE.AND.EX P0, PT, RZ, c[0x0][0x204], PT, P0 ;  /* 0x00008100ff007a0c */ /* 0x000fe20003f05300 */
[----:B----4-:R-:W-:-:S05]  /*194e0*/  IMAD R6, R250, c[0x0][0x1d4], RZ ;  /* 0x00007500fa067a24 */ /* 0x010fca00078e02ff */
[----:B0-----:R-:W-:Y:S02]  /*194f0*/  SHF.R.S32.HI R5, RZ, 0x1f, R6 ;  /* 0x0000001fff057819 */ /* 0x001fe40000011406 */
[----:B------:R-:W-:Y:S02]  /*19500*/  IADD3 R11, P2, P3, R6, c[0x0][0x200], R7 ;  /* 0x00008000060b7a10 */ /* 0x000fe40007b5e007 */
[----:B------:R-:W-:Y:S02]  /*19510*/  MOV R6, RZ ;  /* 0x000000ff00067202 */ /* 0x000fe40000000f00 */
[----:B------:R-:W-:Y:S02]  /*19520*/  IADD3.X R5, R5, c[0x0][0x204], R4, P2, P3 ;  /* 0x0000810005057a10 */ /* 0x000fe400017e6404 */
[----:B--2---:R-:W-:Y:S02]  /*19530*/  IADD3 R9, R10, 0x840, RZ ;  /* 0x000008400a097810 */ /* 0x004fe40007ffe0ff */
.L_x_1440:
[----:B------:R-:W-:Y:S01]  /*19540*/  BSSY B2, `(.L_x_1437) ;  /* 0x000000b000027945 */ /* 0x000fe20003800000 */
[----:B0-----:R-:W-:Y:S05]  /*19550*/  @!P0 BRA `(.L_x_1438) ;  /* 0x0000005000008947 */ /* 0x001fea0003800000 */
[----:B------:R-:W-:-:S06]  /*19560*/  IMAD.MOV.U32 R4, RZ, RZ, R11 ;  /* 0x000000ffff047224 */ /* 0x000fcc00078e000b */
[----:B------:R-:W2:Y:S01]  /*19570*/  LDG.E.U8 R4, [R4.64] ;  /* 0x0000002404047981 */ /* 0x000ea2000c1e1100 */
[----:B------:R-:W-:Y:S01]  /*19580*/  HFMA2.MMA R10, -RZ, RZ, 0, 0 ;  /* 0x00000000ff0a7435 */ /* 0x000fe200000001ff */
[----:B--2---:R-:W-:-:S13]  /*19590*/  ISETP.NE.AND P2, PT, R4, RZ, PT ;  /* 0x000000ff0400720c */ /* 0x004fda0003f45270 */
[----:B------:R-:W-:Y:S05]  /*195a0*/  @P2 BRA `(.L_x_1439) ;  /* 0x0000004000002947 */ /* 0x000fea0003800000 */
.L_x_1438:
[----:B------:R-:W0:Y:S02]  /*195b0*/  LDS R4, [R9] ;  /* 0x0000000009047984 */ /* 0x000e240000000800 */
[----:B01----:R-:W-:-:S04]  /*195c0*/  FADD.FTZ R4, -R12, R4 ;  /* 0x000000040c047221 */ /* 0x003fc80000010100 */
[----:B------:R-:W-:-:S04]  /*195d0*/  FMUL.FTZ R4, R4, 1.4426950216293334961 ;  /* 0x3fb8aa3b04047820 */ /* 0x000fc80000410000 */
[----:B------:R0:W1:Y:S03]  /*195e0*/  MUFU.EX2 R10, R4 ;  /* 0x00000004000a7308 */ /* 0x0000660000000800 */
.L_x_1439:
[----:B------:R-:W-:Y:S05]  /*195f0*/  BSYNC B2 ;  /* 0x0000000000027941 */ /* 0x000fea0003800000 */
.L_x_1437:
[----:B------:R-:W-:Y:S01]  /*19600*/  IADD3 R3, R3, -0x1, RZ ;  /* 0xffffffff03037810 */ /* 0x000fe20007ffe0ff */
[----:B-1----:R1:W-:Y:S01]  /*19610*/  STS [R9], R10 ;  /* 0x0000000a09007388 */ /* 0x0023e20000000800 */
[----:B------:R-:W-:Y:S01]  /*19620*/  IADD3 R11, P3, R11, 0x100, RZ ;  /* 0x000001000b0b7810 */ /* 0x000fe20007f7e0ff */
[----:B------:R-:W-:Y:S01]  /*19630*/  FADD.FTZ R6, R10, R6 ;  /* 0x000000060a067221 */ /* 0x000fe20000010000 */
[----:B------:R-:W-:Y:S02]  /*19640*/  ISETP.NE.AND P2, PT, R3, RZ, PT ;  /* 0x000000ff0300720c */ /* 0x000fe40003f45270 */
[----:B------:R-:W-:Y:S02]  /*19650*/  IADD3 R7, R7, 0x100, RZ ;  /* 0x0000010007077810 */ /* 0x000fe40007ffe0ff */
[----:B------:R-:W-:Y:S02]  /*19660*/  IADD3.X R5, RZ, R5, RZ, P3, !PT ;  /* 0x00000005ff057210 */ /* 0x000fe40001ffe4ff */
[----:B-1----:R-:W-:-:S07]  /*19670*/  IADD3 R9, R9, 0x400, RZ ;  /* 0x0000040009097810 */ /* 0x002fce0007ffe0ff */
[----:B------:R-:W-:Y:S05]  /*19680*/  @P2 BRA `(.L_x_1440) ;  /* 0xfffffeb000002947 */ /* 0x000fea000383ffff */
.L_x_1436:
[----:B------:R-:W-:Y:S05]  /*19690*/  BSYNC B1 ;  /* 0x0000000000017941 */ /* 0x000fea0003800000 */
.L_x_1435:
[----:B------:R-:W-:-:S13]  /*196a0*/  ISETP.GE.U32.AND P0, PT, R0, 0x300, PT ;  /* 0x000003000000780c */ /* 0x000fda0003f06070 */
[----:B------:R-:W-:Y:S05]  /*196b0*/  @!P0 BRA `(.L_x_1434) ;  /* 0x0000046000008947 */ /* 0x000fea0003800000 */
[----:B0-----:R-:W0:Y:S01]  /*196c0*/  S2R R4, SR_CTAID.Y ;  /* 0x0000000000047919 */ /* 0x001e220000002600 */
[----:B------:R-:W-:Y:S02]  /*196d0*/  LEA R0, R7, 0x800, 0x2 ;  /* 0x0000080007007811 */ /* 0x000fe400078e10ff */
[----:B------:R-:W-:Y:S02]  /*196e0*/  MOV R3, UR4 ;  /* 0x0000000400037c02 */ /* 0x000fe40008000f00 */
[----:B------:R-:W-:-:S03]  /*196f0*/  ISETP.NE.U32.AND P0, PT, RZ, c[0x0][0x200], PT ;  /* 0x00008000ff007a0c */ /* 0x000fc60003f05070 */
[----:B------:R-:W-:Y:S01]  /*19700*/  IMAD R0, R3, -0x4, R0 ;  /* 0xfffffffc03007824 */ /* 0x000fe200078e0200 */
[----:B------:R-:W-:Y:S02]  /*19710*/  SHF.R.S32.HI R3, RZ, 0x1f, R7 ;  /* 0x0000001fff037819 */ /* 0x000fe40000011407 */
[----:B------:R-:W-:Y:S02]  /*19720*/  ISETP.NE.AND.EX P0, PT, RZ, c[0x0][0x204], PT, P0 ;  /* 0x00008100ff007a0c */ /* 0x000fe40003f05300 */
[----:B------:R-:W-:Y:S01]  /*19730*/  IADD3 R0, R0, 0x840, RZ ;  /* 0x0000084000007810 */ /* 0x000fe20007ffe0ff */
[----:B0-----:R-:W-:-:S05]  /*19740*/  IMAD R10, R4, c[0x0][0x1d4], RZ ;  /* 0x00007500040a7a24 */ /* 0x001fca00078e02ff */
[--C-:B------:R-:W-:Y:S02]  /*19750*/  IADD3 R4, P2, P3, R7, c[0x0][0x200], R10.reuse ;  /* 0x0000800007047a10 */ /* 0x100fe40007b5e00a */
[----:B------:R-:W-:-:S04]  /*19760*/  SHF.R.S32.HI R10, RZ, 0x1f, R10 ;  /* 0x0000001fff0a7819 */ /* 0x000fc8000001140a */
[----:B------:R-:W-:Y:S02]  /*19770*/  IADD3.X R5, R3, c[0x0][0x204], R10, P2, P3 ;  /* 0x0000810003057a10 */ /* 0x000fe400017e640a */
.L_x_1453:
[----:B------:R-:W-:Y:S01]  /*19780*/  BSSY B1, `(.L_x_1441) ;  /* 0x000000a000017945 */ /* 0x000fe20003800000 */
[----:B------:R-:W-:Y:S05]  /*19790*/  @!P0 BRA `(.L_x_1442) ;  /* 0x0000004000008947 */ /* 0x000fea0003800000 */
[----:B------:R-:W2:Y:S02]  /*197a0*/  LDG.E.U8 R3, [R4.64] ;  /* 0x0000002404037981 */ /* 0x000ea4000c1e1100 */
[----:B--2---:R-:W-:-:S13]  /*197b0*/  ISETP.NE.AND P2, PT, R3, RZ, PT ;  /* 0x000000ff0300720c */ /* 0x004fda0003f45270 */
[----:B------:R-:W-:Y:S01]  /*197c0*/  @P2 MOV R3, RZ ;  /* 0x000000ff00032202 */ /* 0x000fe20000000f00 */
[----:B------:R-:W-:Y:S05]  /*197d0*/  @P2 BRA `(.L_x_1443) ;  /* 0x0000004000002947 */ /* 0x000fea0003800000 */
.L_x_1442:
[----:B------:R-:W0:Y:S02]  /*197e0*/  LDS R3, [R0+-0x800] ;  /* 0xfff8000000037984 */ /* 0x000e240000000800 */
[----:B01----:R-:W-:-:S04]  /*197f0*/  FADD.FTZ R3, -R12, R3 ;  /* 0x000000030c037221 */ /* 0x003fc80000010100 */
[----:B------:R-:W-:-:S06]  /*19800*/  FMUL.FTZ R3, R3, 1.4426950216293334961 ;  /* 0x3fb8aa3b03037820 */ /* 0x000fcc0000410000 */
[----:B------:R-:W0:Y:S02]  /*19810*/  MUFU.EX2 R3, R3 ;  /* 0x0000000300037308 */ /* 0x000e240000000800 */
.L_x_1443:
[----:B------:R-:W-:Y:S05]  /*19820*/  BSYNC B1 ;  /* 0x0000000000017941 */ /* 0x000fea0003800000 */
.L_x_1441:
[----:B0-----:R0:W-:Y:S01]  /*19830*/  STS [R0+-0x800], R3 ;  /* 0xfff8000300007388 */ /* 0x0011e20000000800 */
[----:B------:R-:W-:Y:S01]  /*19840*/  BSSY B1, `(.L_x_1444) ;  /* 0x000000b000017945 */ /* 0x000fe20003800000 */
[----:B------:R-:W-:Y:S01]  /*19850*/  FADD.FTZ R6, R3, R6 ;  /* 0x0000000603067221 */ /* 0x000fe20000010000 */
[----:B------:R-:W-:Y:S05]  /*19860*/  @!P0 BRA `(.L_x_1445) ;  /* 0x0000004000008947 */ /* 0x000fea0003800000 */
[----:B0-----:R-:W2:Y:S02]  /*19870*/  LDG.E.U8 R3, [R4.64+0x100] ;  /* 0x0001002404037981 */ /* 0x001ea4000c1e1100 */
[----:B--2---:R-:W-:-:S13]  /*19880*/  ISETP.NE.AND P2, PT, R3, RZ, PT ;  /* 0x000000ff0300720c */ /* 0x004fda0003f45270 */
[----:B------:R-:W-:Y:S01]  /*19890*/  @P2 MOV R3, RZ ;  /* 0x000000ff00032202 */ /* 0x000fe20000000f00 */
[----:B------:R-:W-:Y:S05]  /*198a0*/  @P2 BRA `(.L_x_1446) ;  /* 0x0000004000002947 */ /* 0x000fea0003800000 */
.L_x_1445:
[----:B0-----:R-:W0:Y:S02]  /*198b0*/  LDS R3, [R0+-0x400] ;  /* 0xfffc000000037984 */ /* 0x001e240000000800 */
[----:B01----:R-:W-:-:S04]  /*198c0*/  FADD.FTZ R3, -R12, R3 ;  /* 0x000000030c037221 */ /* 0x003fc80000010100 */
[----:B------:R-:W-:-:S06]  /*198d0*/  FMUL.FTZ R3, R3, 1.4426950216293334961 ;  /* 0x3fb8aa3b03037820 */ /* 0x000fcc0000410000 */
[----:B------:R-:W0:Y:S02]  /*198e0*/  MUFU.EX2 R3, R3 ;  /* 0x0000000300037308 */ /* 0x000e240000000800 */
.L_x_1446:
[----:B------:R-:W-:Y:S05]  /*198f0*/  BSYNC B1 ;  /* 0x0000000000017941 */ /* 0x000fea0003800000 */
.L_x_1444:
[----:B0-----:R0:W-:Y:S01]  /*19900*/  STS [R0+-0x400], R3 ;  /* 0xfffc000300007388 */ /* 0x0011e20000000800 */
[----:B------:R-:W-:Y:S01]  /*19910*/  BSSY B1, `(.L_x_1447) ;  /* 0x000000b000017945 */ /* 0x000fe20003800000 */
[----:B------:R-:W-:Y:S01]  /*19920*/  FADD.FTZ R6, R6, R3 ;  /* 0x0000000306067221 */ /* 0x000fe20000010000 */
[----:B------:R-:W-:Y:S05]  /*19930*/  @!P0 BRA `(.L_x_1448) ;  /* 0x0000004000008947 */ /* 0x000fea0003800000 */
[----:B0-----:R-:W2:Y:S02]  /*19940*/  LDG.E.U8 R3, [R4.64+0x200] ;  /* 0x0002002404037981 */ /* 0x001ea4000c1e1100 */
[----:B--2---:R-:W-:Y:S01]  /*19950*/  ISETP.NE.AND P2, PT, R3, RZ, PT ;  /* 0x000000ff0300720c */ /* 0x004fe20003f45270 */
[----:B------:R-:W-:-:S12]  /*19960*/  IMAD.MOV.U32 R3, RZ, RZ, RZ ;  /* 0x000000ffff037224 */ /* 0x000fd800078e00ff */
[----:B------:R-:W-:Y:S05]  /*19970*/  @P2 BRA `(.L_x_1449) ;  /* 0x0000004000002947 */ /* 0x000fea0003800000 */
.L_x_1448:
[----:B0-----:R-:W0:Y:S02]  /*19980*/  LDS R3, [R0] ;  /* 0x0000000000037984 */ /* 0x001e240000000800 */
[----:B01----:R-:W-:-:S04]  /*19990*/  FADD.FTZ R3, -R12, R3 ;  /* 0x000000030c037221 */ /* 0x003fc80000010100 */
[----:B------:R-:W-:-:S06]  /*199a0*/  FMUL.FTZ R3, R3, 1.4426950216293334961 ;  /* 0x3fb8aa3b03037820 */ /* 0x000fcc0000410000 */
[----:B------:R-:W0:Y:S02]  /*199b0*/  MUFU.EX2 R3, R3 ;  /* 0x0000000300037308 */ /* 0x000e240000000800 */
.L_x_1449:
[----:B------:R-:W-:Y:S05]  /*199c0*/  BSYNC B1 ;  /* 0x0000000000017941 */ /* 0x000fea0003800000 */
.L_x_1447:
[----:B0-----:R0:W-:Y:S01]  /*199d0*/  STS [R0], R3 ;  /* 0x0000000300007388 */ /* 0x0011e20000000800 */
[----:B------:R-:W-:Y:S01]  /*199e0*/  BSSY B1, `(.L_x_1450) ;  /* 0x000000b000017945 */ /* 0x000fe20003800000 */
[----:B------:R-:W-:Y:S01]  /*199f0*/  FADD.FTZ R6, R6, R3 ;  /* 0x0000000306067221 */ /* 0x000fe20000010000 */
[----:B------:R-:W-:Y:S05]  /*19a00*/  @!P0 BRA `(.L_x_1451) ;  /* 0x0000004000008947 */ /* 0x000fea0003800000 */
[----:B0-----:R-:W2:Y:S02]  /*19a10*/  LDG.E.U8 R3, [R4.64+0x300] ;  /* 0x0003002404037981 */ /* 0x001ea4000c1e1100 */
[----:B--2---:R-:W-:-:S13]  /*19a20*/  ISETP.NE.AND P2, PT, R3, RZ, PT ;  /* 0x000000ff0300720c */ /* 0x004fda0003f45270 */
[----:B------:R-:W-:Y:S01]  /*19a30*/  @P2 MOV R3, RZ ;  /* 0x000000ff00032202 */ /* 0x000fe20000000f00 */
[----:B------:R-:W-:Y:S05]  /*19a40*/  @P2 BRA `(.L_x_1452) ;  /* 0x0000004000002947 */ /* 0x000fea0003800000 */
.L_x_1451:
[----:B0-----:R-:W0:Y:S02]  /*19a50*/  LDS R3, [R0+0x400] ;  /* 0x0004000000037984 */ /* 0x001e240000000800 */
[----:B01----:R-:W-:-:S04]  /*19a60*/  FADD.FTZ R3, -R12, R3 ;  /* 0x000000030c037221 */ /* 0x003fc80000010100 */
[----:B------:R-:W-:-:S06]  /*19a70*/  FMUL.FTZ R3, R3, 1.4426950216293334961 ;  /* 0x3fb8aa3b03037820 */ /* 0x000fcc0000410000 */
[----:B------:R-:W0:Y:S02]  /*19a80*/  MUFU.EX2 R3, R3 ;  /* 0x0000000300037308 */ /* 0x000e240000000800 */
.L_x_1452:
[----:B------:R-:W-:Y:S05]  /*19a90*/  BSYNC B1 ;  /* 0x0000000000017941 */ /* 0x000fea0003800000 */
.L_x_1450:
[----:B------:R-:W-:Y:S01]  /*19aa0*/  IADD3 R7, R7, 0x400, RZ ;  /* 0x0000040007077810 */ /* 0x000fe20007ffe0ff */
[----:B0-----:R0:W-:Y:S01]  /*19ab0*/  STS [R0+0x400], R3 ;  /* 0x0004000300007388 */ /* 0x0011e20000000800 */
[----:B------:R-:W-:Y:S01]  /*19ac0*/  IADD3 R4, P3, R4, 0x400, RZ ;  /* 0x0000040004047810 */ /* 0x000fe20007f7e0ff */
[----:B------:R-:W-:Y:S01]  /*19ad0*/  FADD.FTZ R6, R6, R3 ;  /* 0x0000000306067221 */ /* 0x000fe20000010000 */
[----:B------:R-:W-:Y:S02]  /*19ae0*/  ISETP.GE.AND P2, PT, R7, UR40, PT ;  /* 0x0000002807007c0c */ /* 0x000fe4000bf46270 */
[----:B------:R-:W-:Y:S02]  /*19af0*/  IADD3.X R5, RZ, R5, RZ, P3, !PT ;  /* 0x00000005ff057210 */ /* 0x000fe40001ffe4ff */
[----:B0-----:R-:W-:-:S09]  /*19b00*/  IADD3 R0, R0, 0x1000, RZ ;  /* 0x0000100000007810 */ /* 0x001fd20007ffe0ff */
[----:B------:R-:W-:Y:S05]  /*19b10*/  @!P2 BRA `(.L_x_1453) ;  /* 0xfffffc600000a947 */ /* 0x000fea000383ffff */
.L_x_1434:
[----:B------:R-:W-:Y:S05]  /*19b20*/  BSYNC B0 ;  /* 0x0000000000007941 */ /* 0x000fea0003800000 */
.L_x_1433:
[----:B------:R2:W4:Y:S04]  /*19b30*/  LDL R15, [R1+0x790] ;  /* 0x00079000010f7983 */ /* 0x0005280000100800 */
[----:B------:R-:W5:Y:S04]  /*19b40*/  SHFL.BFLY PT, R3, R6, 0x10, 0x1f ;  /* 0x0e001f0006037f89 */ /* 0x000f6800000e0000 */
[----:B------:R-:W0:Y:S01]  /*19b50*/  S2R R11, SR_TID.X ;  /* 0x00000000000b7919 */ /* 0x000e220000002100 */
[----:B-----5:R-:W-:Y:S01]  /*19b60*/  FADD.FTZ R3, R3, R6 ;  /* 0x0000000603037221 */ /* 0x020fe20000010000 */
[----:B0-----:R-:W-:-:S04]  /*19b70*/  LOP3.LUT P0, RZ, R11, 0x1f, RZ, 0xc0, !PT ;  /* 0x0000001f0bff7812 */ /* 0x001fc8000780c0ff */
[----:B------:R-:W0:Y:S01]  /*19b80*/  SHFL.BFLY PT, R0, R3, 0x8, 0x1f ;  /* 0x0d001f0003007f89 */ /* 0x000e2200000e0000 */
[----:B------:R-:W-:-:S04]  /*19b90*/  LOP3.LUT R9, R11, 0x1f, RZ, 0xc0, !PT ;  /* 0x0000001f0b097812 */ /* 0x000fc800078ec0ff */
[----:B------:R-:W-:-:S04]  /*19ba0*/  ISETP.GT.U32.AND P2, PT, R9, 0x7, PT ;  /* 0x000000070900780c */ /* 0x000fc80003f44070 */
        /* <DEDUP_REMOVED lines=9> */
[----:B------:R-:W-:Y:S01]  /*19c40*/  @!P0 STS [R10+0x20], R7 ;  /* 0x000020070a008388 */ /* 0x000fe20000000800 */
[----:B----4-:R-:W-:-:S04]  /*19c50*/  @!P2 SHF.L.U32 R15, R11, 0x2, RZ ;  /* 0x000000020b0fa819 */ /* 0x010fc800000006ff */
[----:B------:R-:W-:Y:S01]  /*19c60*/  @!P2 LOP3.LUT R0, R15, 0x7c, RZ, 0xc0, !PT ;  /* 0x0000007c0f00a812 */ /* 0x000fe200078ec0ff */
[----:B------:R-:W-:Y:S06]  /*19c70*/  BAR.SYNC.DEFER_BLOCKING 0x0 ;  /* 0x0000000000007b1d */ /* 0x000fec0000010000 */
[----:B------:R-:W-:Y:S04]  /*19c80*/  @!P2 STL [R1+0x790], R15 ;  /* 0x0007900f0100a387 */ /* 0x000fe80000100800 */
[----:B------:R-:W0:Y:S04]  /*19c90*/  @!P2 LDS R7, [R0+0x20] ;  /* 0x000020000007a984 */ /* 0x000e280000000800 */
[----:B0-----:R-:W0:Y:S02]  /*19ca0*/  SHFL.BFLY PT, R4, R7, 0x4, 0x1f ;  /* 0x0c801f0007047f89 */ /* 0x001e2400000e0000 */
[----:B0-----:R-:W-:-:S05]  /*19cb0*/  FADD.FTZ R4, R4, R7 ;  /* 0x0000000704047221 */ /* 0x001fca0000010000 */
[----:B------:R-:W0:Y:S02]  /*19cc0*/  SHFL.BFLY PT, R3, R4, 0x2, 0x1f ;  /* 0x0c401f0004037f89 */ /* 0x000e2400000e0000 */
[----:B0-----:R-:W-:-:S05]  /*19cd0*/  FADD.FTZ R3, R4, R3 ;  /* 0x0000000304037221 */ /* 0x001fca0000010000 */
[----:B------:R-:W0:Y:S02]  /*19ce0*/  SHFL.BFLY PT, R6, R3, 0x1, 0x1f ;  /* 0x0c201f0003067f89 */ /* 0x000e2400000e0000 */
[----:B0-----:R-:W-:-:S06]  /*19cf0*/  FADD.FTZ R6, R3, R6 ;  /* 0x0000000603067221 */ /* 0x001fcc0000010000 */
[----:B------:R-:W0:Y:S01]  /*19d00*/  SHFL.IDX PT, R6, R6, RZ, 0x1f ;  /* 0x00001fff06067589 */ /* 0x000e2200000e0000 */
[----:B------:R-:W-:Y:S05]  /*19d10*/  @P1 BRA.U `(.L_x_1454) ;  /* 0x000004e100001947 */ /* 0x000fea0003800000 */
[----:B--2---:R-:W2:Y:S01]  /*19d20*/  S2R R14, SR_CTAID.X ;  /* 0x00000000000e7919 */ /* 0x004ea20000002500 */
[----:B------:R-:W-:Y:S01]  /*19d30*/  BSSY B0, `(.L_x_1454) ;  /* 0x000004c000007945 */ /* 0x000fe20003800000 */
[----:B------:R-:W-:Y:S02]  /*19d40*/  CS2R R4, SRZ ;  /* 0x0000000000047805 */ /* 0x000fe4000001ff00 */
[----:B------:R-:W2:Y:S02]  /*19d50*/  S2R R13, SR_CTAID.Y ;  /* 0x00000000000d7919 */ /* 0x000ea40000002600 */
[----:B--2---:R-:W-:Y:S02]  /*19d60*/  IMAD R13, R13, c[0x0][0x1d8], R14 ;  /* 0x000076000d0d7a24 */ /* 0x004fe400078e020e */
[----:B------:R-:W2:Y:S02]  /*19d70*/  LDC.U8 R14, c[0x0][0x26c] ;  /* 0x00009b00ff0e7b82 */ /* 0x000ea40000000000 */
[----:B--2---:R-:W-:-:S13]  /*19d80*/  ISETP.NE.AND P0, PT, R14, RZ, PT ;  /* 0x000000ff0e00720c */ /* 0x004fda0003f05270 */
[----:B------:R-:W-:-:S05]  /*19d90*/  @P0 MOV R0, c[0x0][0x268] ;  /* 0x00009a0000000a02 */ /* 0x000fca0000000f00 */
[----:B------:R-:W-:-:S04]  /*19da0*/  @P0 IMAD R0, R13, R0, c[0x0][0x1ec] ;  /* 0x00007b000d000624 */ /* 0x000fc800078e0200 */
[----:B------:R-:W-:-:S05]  /*19db0*/  @P0 IMAD R3, R0, c[0x0][0x1d4], RZ ;  /* 0x0000750000030a24 */ /* 0x000fca00078e02ff */
[----:B------:R-:W-:Y:S02]  /*19dc0*/  @P0 SHF.R.S32.HI R5, RZ, 0x1f, R3 ;  /* 0x0000001fff050819 */ /* 0x000fe40000011403 */
[----:B------:R-:W-:Y:S01]  /*19dd0*/  @P0 MOV R4, R3 ;  /* 0x0000000300040202 */ /* 0x000fe20000000f00 */
[----:B------:R-:W-:Y:S05]  /*19de0*/  @P1 BRA `(.L_x_1455) ;  /* 0x0000040000001947 */ /* 0x000fea0003800000 */
[----:B------:R-:W-:Y:S01]  /*19df0*/  LOP3.LUT R0, RZ, UR4, RZ, 0x33, !PT ;  /* 0x00000004ff007c12 */ /* 0x000fe2000f8e33ff */
[----:B0-----:R-:W-:Y:S01]  /*19e00*/  FADD.FTZ R6, R6, 9.9999999747524270788e-07 ;  /* 0x358637bd06067421 */ /* 0x001fe20000010000 */
[----:B------:R-:W-:Y:S02]  /*19e10*/  BSSY B1, `(.L_x_1456) ;  /* 0x000001b000017945 */ /* 0x000fe40003800000 */
[----:B------:R-:W-:Y:S01]  /*19e20*/  IADD3 R0, -R11, UR40, R0 ;  /* 0x000000280b007c10 */ /* 0x000fe2000fffe100 */
[----:B------:R0:W2:Y:S03]  /*19e30*/  MUFU.RCP R13, R6 ;  /* 0x00000006000d7308 */ /* 0x0000a60000001000 */
[----:B------:R-:W-:-:S02]  /*19e40*/  LEA.HI R3, R0, 0x1, RZ, 0x18 ;  /* 0x0000000100037811 */ /* 0x000fc400078fc0ff */
[----:B------:R-:W-:Y:S02]  /*19e50*/  ISETP.GE.U32.AND P1, PT, R0, 0x300, PT ;  /* 0x000003000000780c */ /* 0x000fe40003f26070 */
[----:B------:R-:W-:Y:S02]  /*19e60*/  LOP3.LUT P2, R7, R3, 0x3, RZ, 0xc0, !PT ;  /* 0x0000000303077812 */ /* 0x000fe4000784c0ff */
[----:B------:R-:W-:-:S11]  /*19e70*/  IADD3 R3, R11, UR4, RZ ;  /* 0x000000040b037c10 */ /* 0x000fd6000fffe0ff */
[----:B------:R-:W-:Y:S05]  /*19e80*/  @!P2 BRA `(.L_x_1457) ;  /* 0x000001300000a947 */ /* 0x000fea0003800000 */
[----:B0-2---:R-:W-:Y:S01]  /*19e90*/  IADD3 R11, P2, R3, R4, RZ ;  /* 0x00000004030b7210 */ /* 0x005fe20007f5e0ff */
[----:B------:R-:W-:Y:S01]  /*19ea0*/  IMAD.MOV.U32 R0, RZ, RZ, R7 ;  /* 0x000000ffff007224 */ /* 0x000fe200078e0007 */
[----:B------:R-:W-:Y:S02]  /*19eb0*/  IADD3 R9, R15, 0x840, RZ ;  /* 0x000008400f097810 */ /* 0x000fe40007ffe0ff */
[----:B------:R-:W-:Y:S02]  /*19ec0*/  LEA R10, P3, R11, c[0x0][0x260], 0x2 ;  /* 0x000098000b0a7a11 */ /* 0x000fe400078610ff */
[----:B------:R-:W-:-:S04]  /*19ed0*/  LEA.HI.X.SX32 R6, R3, R5, 0x1, P2 ;  /* 0x0000000503067211 */ /* 0x000fc800010f0eff */
[----:B------:R-:W-:-:S03]  /*19ee0*/  LEA.HI.X R11, R11, c[0x0][0x264], R6, 0x2, P3 ;  /* 0x000099000b0b7a11 */ /* 0x000fc600018f1406 */
.L_x_1458:
[----:B-1----:R-:W0:Y:S01]  /*19ef0*/  LDS R6, [R9] ;  /* 0x0000000009067984 */ /* 0x002e220000000800 */
[----:B------:R-:W-:Y:S02]  /*19f00*/  @P0 MOV R7, R11 ;  /* 0x0000000b00070202 */ /* 0x000fe40000000f00 */
[----:B------:R-:W-:Y:S02]  /*19f10*/  IADD3 R0, R0, -0x1, RZ ;  /* 0xffffffff00007810 */ /* 0x000fe40007ffe0ff */
[----:B------:R-:W-:Y:S02]  /*19f20*/  IADD3 R3, R3, 0x100, RZ ;  /* 0x0000010003037810 */ /* 0x000fe40007ffe0ff */
[----:B------:R-:W-:Y:S01]  /*19f30*/  ISETP.NE.AND P3, PT, R0, RZ, PT ;  /* 0x000000ff0000720c */ /* 0x000fe20003f65270 */
[----:B01----:R-:W-:Y:S01]  /*19f40*/  FMUL.FTZ R12, R6, R13 ;  /* 0x0000000d060c7220 */ /* 0x003fe20000410000 */
[----:B------:R-:W-:Y:S02]  /*19f50*/  @P0 MOV R6, R10 ;  /* 0x0000000a00060202 */ /* 0x000fe40000000f00 */
[----:B------:R-:W-:-:S02]  /*19f60*/  IADD3 R10, P2, R10, 0x400, RZ ;  /* 0x000004000a0a7810 */ /* 0x000fc40007f5e0ff */
[----:B------:R0:W-:Y:S02]  /*19f70*/  STS [R9], R12 ;  /* 0x0000000c09007388 */ /* 0x0001e40000000800 */
[----:B------:R-:W-:Y:S02]  /*19f80*/  IADD3.X R11, RZ, R11, RZ, P2, !PT ;  /* 0x0000000bff0b7210 */ /* 0x000fe400017fe4ff */
[----:B------:R1:W-:Y:S01]  /*19f90*/  @P0 STG.E [R6.64], R12 ;  /* 0x0000000c06000986 */ /* 0x0003e2000c101924 */
[----:B0-----:R-:W-:Y:S02]  /*19fa0*/  IADD3 R9, R9, 0x400, RZ ;  /* 0x0000040009097810 */ /* 0x001fe40007ffe0ff */
[----:B------:R-:W-:Y:S05]  /*19fb0*/  @P3 BRA `(.L_x_1458) ;  /* 0xffffff3000003947 */ /* 0x000fea000383ffff */
.L_x_1457:
[----:B0-2---:R-:W-:Y:S05]  /*19fc0*/  BSYNC B1 ;  /* 0x0000000000017941 */ /* 0x005fea0003800000 */
.L_x_1456:
[----:B------:R-:W-:Y:S05]  /*19fd0*/  @!P1 BRA `(.L_x_1455) ;  /* 0x0000021000009947 */ /* 0x000fea0003800000 */
[C---:B------:R-:W-:Y:S02]  /*19fe0*/  LEA R0, R3.reuse, 0x800, 0x2 ;  /* 0x0000080003007811 */ /* 0x040fe400078e10ff */
[----:B-1----:R-:W-:Y:S02]  /*19ff0*/  MOV R7, UR4 ;  /* 0x0000000400077c02 */ /* 0x002fe40008000f00 */
[----:B------:R-:W-:-:S02]  /*1a000*/  IADD3 R11, P0, R3, R4, RZ ;  /* 0x00000004030b7210 */ /* 0x000fc40007f1e0ff */
[----:B------:R-:W-:Y:S01]  /*1a010*/  ISETP.NE.AND P2, PT, R14, RZ, PT ;  /* 0x000000ff0e00720c */ /* 0x000fe20003f45270 */
[----:B------:R-:W-:Y:S01]  /*1a020*/  IMAD R0, R7, -0x4, R0 ;  /* 0xfffffffc07007824 */ /* 0x000fe200078e0200 */
[----:B------:R-:W-:Y:S02]  /*1a030*/  LEA.HI.X.SX32 R4, R3, R5, 0x1, P0 ;  /* 0x0000000503047211 */ /* 0x000fe400000f0eff */
[C---:B------:R-:W-:Y:S02]  /*1a040*/  LEA R10, P0, R11.reuse, c[0x0][0x260], 0x2 ;  /* 0x000098000b0a7a11 */ /* 0x040fe400078010ff */
[----:B------:R-:W-:Y:S02]  /*1a050*/  IADD3 R0, R0, 0x840, RZ ;  /* 0x0000084000007810 */ /* 0x000fe40007ffe0ff */
[----:B------:R-:W-:-:S04]  /*1a060*/  LEA.HI.X R11, R11, c[0x0][0x264], R4, 0x2, P0 ;  /* 0x000099000b0b7a11 */ /* 0x000fc800000f1404 */
.L_x_1459:
[----:B------:R-:W0:Y:S01]  /*1a070*/  LDS R4, [R0+-0x800] ;  /* 0xfff8000000047984 */ /* 0x000e220000000800 */
[----:B------:R-:W-:Y:S01]  /*1a080*/  IMAD.MOV.U32 R5, RZ, RZ, R11 ;  /* 0x000000ffff057224 */ /* 0x000fe200078e000b */
[----:B------:R-:W-:-:S02]  /*1a090*/  IADD3 R3, R3, 0x400, RZ ;  /* 0x0000040003037810 */ /* 0x000fc40007ffe0ff */
[----:B------:R-:W1:Y:S02]  /*1a0a0*/  LDS R6, [R0+-0x400] ;  /* 0xfffc000000067984 */ /* 0x000e640000000800 */
[----:B------:R-:W-:Y:S02]  /*1a0b0*/  ISETP.GE.AND P0, PT, R3, UR40, PT ;  /* 0x0000002803007c0c */ /* 0x000fe4000bf06270 */
[----:B------:R-:W2:Y:S04]  /*1a0c0*/  LDS R7, [R0] ;  /* 0x0000000000077984 */ /* 0x000ea80000000800 */
[----:B------:R-:W4:Y:S01]  /*1a0d0*/  LDS R9, [R0+0x400] ;  /* 0x0004000000097984 */ /* 0x000f220000000800 */
[-C--:B0-----:R-:W-:Y:S01]  /*1a0e0*/  FMUL.FTZ R15, R4, R13.reuse ;  /* 0x0000000d040f7220 */ /* 0x081fe20000410000 */
[----:B------:R-:W-:Y:S01]  /*1a0f0*/  MOV R4, R10 ;  /* 0x0000000a00047202 */ /* 0x000fe20000000f00 */
[----:B-1----:R-:W-:-:S03]  /*1a100*/  FMUL.FTZ R17, R6, R13 ;  /* 0x0000000d06117220 */ /* 0x002fc60000410000 */
[----:B------:R-:W-:Y:S01]  /*1a110*/  IADD3 R10, P1, R4, 0x1000, RZ ;  /* 0x00001000040a7810 */ /* 0x000fe20007f3e0ff */
[----:B------:R-:W-:Y:S01]  /*1a120*/  @P2 STG.E [R4.64], R15 ;  /* 0x0000000f04002986 */ /* 0x000fe2000c101924 */
[----:B--2---:R-:W-:Y:S02]  /*1a130*/  FMUL.FTZ R7, R7, R13 ;  /* 0x0000000d07077220 */ /* 0x004fe40000410000 */
[----:B------:R-:W-:Y:S01]  /*1a140*/  IADD3.X R11, RZ, R5, RZ, P1, !PT ;  /* 0x00000005ff0b7210 */ /* 0x000fe20000ffe4ff */
[----:B------:R-:W-:Y:S01]  /*1a150*/  @P2 STG.E [R4.64+0x400], R17 ;  /* 0x0004001104002986 */ /* 0x000fe2000c101924 */
[----:B----4-:R-:W-:-:S03]  /*1a160*/  FMUL.FTZ R9, R9, R13 ;  /* 0x0000000d09097220 */ /* 0x010fc60000410000 */
[----:B------:R-:W-:Y:S04]  /*1a170*/  @P2 STG.E [R4.64+0x800], R7 ;  /* 0x0008000704002986 */ /* 0x000fe8000c101924 */
[----:B------:R-:W-:Y:S04]  /*1a180*/  @P2 STG.E [R4.64+0xc00], R9 ;  /* 0x000c000904002986 */ /* 0x000fe8000c101924 */
[----:B------:R-:W-:Y:S04]  /*1a190*/  STS [R0+-0x800], R15 ;  /* 0xfff8000f00007388 */ /* 0x000fe80000000800 */
[----:B------:R-:W-:Y:S04]  /*1a1a0*/  STS [R0+-0x400], R17 ;  /* 0xfffc001100007388 */ /* 0x000fe80000000800 */
[----:B------:R-:W-:Y:S04]  /*1a1b0*/  STS [R0], R7 ;  /* 0x0000000700007388 */ /* 0x000fe80000000800 */
[----:B------:R0:W-:Y:S02]  /*1a1c0*/  STS [R0+0x400], R9 ;  /* 0x0004000900007388 */ /* 0x0001e40000000800 */
[----:B0-----:R-:W-:Y:S01]  /*1a1d0*/  IADD3 R0, R0, 0x1000, RZ ;  /* 0x0000100000007810 */ /* 0x001fe20007ffe0ff */
[----:B------:R-:W-:Y:S05]  /*1a1e0*/  @!P0 BRA `(.L_x_1459) ;  /* 0xfffffe8000008947 */ /* 0x000fea000383ffff */
.L_x_1455:
[----:B------:R-:W-:Y:S05]  /*1a1f0*/  BSYNC B0 ;  /* 0x0000000000007941 */ /* 0x000fea0003800000 */
.L_x_1454:
[----:B--2---:R-:W2:Y:S01]  /*1a200*/  LDL.LU R3, [R1+0x794] ;  /* 0x0007940001037983 */ /* 0x004ea20000300800 */
[----:B------:R-:W-:Y:S01]  /*1a210*/  USHF.R.S32.HI UR5, URZ, 0x1f, UR39 ;  /* 0x0000001f3f057899 */ /* 0x000fe20008011427 */
[----:B------:R-:W-:Y:S01]  /*1a220*/  BSSY B0, `(.L_x_1460) ;  /* 0x0000027000007945 */ /* 0x000fe20003800000 */
[----:B------:R-:W-:Y:S01]  /*1a230*/  ULDC UR6, c[0x0][0x1d4] ;  /* 0x0000750000067ab9 */ /* 0x000fe20000000800 */
[----:B------:R-:W4:Y:S01]  /*1a240*/  S2R R0, SR_TID.X ;  /* 0x0000000000007919 */ /* 0x000f220000002100 */
[----:B------:R-:W-:Y:S01]  /*1a250*/  ULEA.HI UR5, UR5, UR39, URZ, 0x2 ;  /* 0x0000002705057291 */ /* 0x000fe2000f8f103f */
[----:B------:R-:W-:Y:S01]  /*1a260*/  HFMA2.MMA R11, -RZ, RZ, 0, 0 ;  /* 0x00000000ff0b7435 */ /* 0x000fe200000001ff */
[----:B------:R-:W-:Y:S01]  /*1a270*/  UIMAD UR6, UR6, 0xc0, URZ ;  /* 0x000000c0060678a4 */ /* 0x000fe2000f8e023f */
[----:B------:R-:W5:Y:S01]  /*1a280*/  S2R R15, SR_CTAID.X ;  /* 0x00000000000f7919 */ /* 0x000f620000002500 */
[----:B------:R-:W-:Y:S01]  /*1a290*/  ULOP3.LUT UR5, UR5, 0xfffffffc, URZ, 0xc0, !UPT ;  /* 0xfffffffc05057892 */ /* 0x000fe2000f8ec03f */
[----:B01----:R-:W-:-:S02]  /*1a2a0*/  CS2R R6, SRZ ;  /* 0x0000000000067805 */ /* 0x003fc4000001ff00 */
[----:B------:R-:W5:Y:S01]  /*1a2b0*/  S2R R25, SR_CTAID.Y ;  /* 0x0000000000197919 */ /* 0x000f620000002600 */
[----:B------:R-:W-:Y:S01]  /*1a2c0*/  UIADD3 UR5, UR39, -UR5, URZ ;  /* 0x8000000527057290 */ /* 0x000fe2000fffe03f */
[----:B----4-:R-:W-:-:S04]  /*1a2d0*/  LEA.HI R8, R8, R0, RZ, 0x6 ;  /* 0x0000000008087211 */ /* 0x010fc800078f30ff */
[----:B------:R-:W-:Y:S02]  /*1a2e0*/  LOP3.LUT R18, R8, 0xffffffc0, RZ, 0xc0, !PT ;  /* 0xffffffc008127812 */ /* 0x000fe400078ec0ff */
[----:B------:R-:W-:Y:S02]  /*1a2f0*/  SHF.R.S32.HI R13, RZ, 0x6, R8 ;  /* 0x00000006ff0d7819 */ /* 0x000fe40000011408 */
[----:B------:R-:W-:Y:S02]  /*1a300*/  IADD3 R18, -R18, R0, RZ ;  /* 0x0000000012127210 */ /* 0x000fe40007ffe1ff */
[----:B------:R-:W-:Y:S02]  /*1a310*/  ISETP.NE.AND P0, PT, R13, UR5, PT ;  /* 0x000000050d007c0c */ /* 0x000fe4000bf05270 */
[C---:B------:R-:W-:Y:S02]  /*1a320*/  ISETP.GT.AND P2, PT, R18.reuse, 0x2f, PT ;  /* 0x0000002f1200780c */ /* 0x040fe40003f44270 */
[----:B------:R-:W-:-:S02]  /*1a330*/  SHF.L.U32 R0, R18, 0x2, RZ ;  /* 0x0000000212007819 */ /* 0x000fc400000006ff */
[----:B------:R-:W-:-:S04]  /*1a340*/  ISETP.NE.OR P1, PT, RZ, c[0x0][0x1ec], P2 ;  /* 0x00007b00ff007a0c */ /* 0x000fc80001725670 */
[----:B------:R-:W-:Y:S01]  /*1a350*/  ISETP.NE.OR P1, PT, R13, UR5, P1 ;  /* 0x000000050d007c0c */ /* 0x000fe20008f25670 */
[----:B--2---:R-:W-:Y:S02]  /*1a360*/  IMAD R4, R3, c[0x0][0x1d8], RZ ;  /* 0x0000760003047a24 */ /* 0x004fe400078e02ff */
[--C-:B-----5:R-:W-:Y:S02]  /*1a370*/  IMAD R3, R25, c[0x0][0x1d8], R15.reuse ;  /* 0x0000760019037a24 */ /* 0x120fe400078e020f */
[----:B------:R-:W-:Y:S02]  /*1a380*/  IMAD R19, R4, c[0x0][0x1d0], R15 ;  /* 0x0000740004137a24 */ /* 0x000fe400078e020f */
[--C-:B------:R-:W-:Y:S01]  /*1a390*/  IMAD R12, R3, UR6, R0.reuse ;  /* 0x00000006030c7c24 */ /* 0x100fe2000f8e0200 */
[----:B------:R-:W-:Y:S01]  /*1a3a0*/  CS2R R4, SRZ ;  /* 0x0000000000047805 */ /* 0x000fe2000001ff00 */
[----:B------:R-:W-:-:S03]  /*1a3b0*/  IMAD R19, R19, UR6, R0 ;  /* 0x0000000613137c24 */ /* 0x000fc6000f8e0200 */
[----:B------:R-:W-:Y:S02]  /*1a3c0*/  SHF.R.S32.HI R14, RZ, 0x1f, R12 ;  /* 0x0000001fff0e7819 */ /* 0x000fe4000001140c */
[----:B------:R-:W-:Y:S01]  /*1a3d0*/  SHF.R.S32.HI R20, RZ, 0x1f, R19 ;  /* 0x0000001fff147819 */ /* 0x000fe20000011413 */
[----:B------:R-:W-:Y:S05]  /*1a3e0*/  @P1 BRA `(.L_x_1461) ;  /* 0x000000a000001947 */ /* 0x000fea0003800000 */
[----:B------:R-:W-:Y:S01]  /*1a3f0*/  ISETP.NE.U32.AND P1, PT, RZ, c[0x0][0x190], PT ;  /* 0x00006400ff007a0c */ /* 0x000fe20003f25070 */
[----:B------:R-:W-:Y:S01]  /*1a400*/  CS2R R6, SRZ ;  /* 0x0000000000067805 */ /* 0x000fe2000001ff00 */
[----:B------:R-:W-:Y:S02]  /*1a410*/  CS2R R4, SRZ ;  /* 0x0000000000047805 */ /* 0x000fe4000001ff00 */
[----:B------:R-:W-:-:S13]  /*1a420*/  ISETP.NE.AND.EX P1, PT, RZ, c[0x0][0x194], PT, P1 ;  /* 0x00006500ff007a0c */ /* 0x000fda0003f25310 */
[----:B------:R-:W-:Y:S05]  /*1a430*/  @!P1 BRA `(.L_x_1462) ;  /* 0x0000004000009947 */ /* 0x000fea0003800000 */
[----:B------:R-:W-:Y:S01]  /*1a440*/  MOV R5, 0x4 ;  /* 0x0000000400057802 */ /* 0x000fe20000000f00 */
[----:B------:R-:W-:-:S04]  /*1a450*/  IMAD R4, R15, 0xc0, R0 ;  /* 0x000000c00f047824 */ /* 0x000fc800078e0200 */
[----:B------:R-:W-:-:S06]  /*1a460*/  IMAD.WIDE R4, R4, R5, c[0x0][0x190] ;  /* 0x0000640004047625 */ /* 0x000fcc00078e0205 */
[----:B------:R-:W5:Y:S02]  /*1a470*/  LDG.E.128 R4, [R4.64] ;  /* 0x0000002404047981 */ /* 0x000f64000c1e1d00 */
.L_x_1462:
[----:B-----5:R0:W-:Y:S02]  /*1a480*/  STS.128 [R18.X16+0x440], R4 ;  /* 0x0004400412007388 */ /* 0x0201e4000000cc00 */
.L_x_1461:
[----:B------:R-:W-:Y:S05]  /*1a490*/  BSYNC B0 ;  /* 0x0000000000007941 */ /* 0x000fea0003800000 */
.L_x_1460:
[----:B------:R-:W-:Y:S01]  /*1a4a0*/  BAR.SYNC.DEFER_BLOCKING 0x0 ;  /* 0x0000000000007b1d */ /* 0x000fe20000010000 */
[----:B------:R-:W-:Y:S01]  /*1a4b0*/  IMAD.MOV.U32 R10, RZ, RZ, RZ ;  /* 0x000000ffff0a7224 */ /* 0x000fe200078e00ff */
[----:B------:R-:W-:-:S04]  /*1a4c0*/  CS2R R8, SRZ ;  /* 0x0000000000087805 */ /* 0x000fc8000001ff00 */
[----:B------:R-:W-:Y:S01]  /*1a4d0*/  BSSY B0, `(.L_x_1463) ;  /* 0x0000171000007945 */ /* 0x000fe20003800000 */
[----:B------:R-:W-:Y:S05]  /*1a4e0*/  @P2 BRA `(.L_x_1464) ;  /* 0x000016f000002947 */ /* 0x000fea0003800000 */
[----:B------:R-:W-:Y:S01]  /*1a4f0*/  IADD3 R21, R13, UR4, RZ ;  /* 0x000000040d157c10 */ /* 0x000fe2000fffe0ff */
[----:B------:R-:W-:Y:S01]  /*1a500*/  BSSY B1, `(.L_x_1465) ;  /* 0x0000092000017945 */ /* 0x000fe20003800000 */
[----:B------:R-:W-:Y:S01]  /*1a510*/  MOV R30, UR39 ;  /* 0x00000027001e7c02 */ /* 0x000fe20008000f00 */
[----:B------:R-:W-:Y:S02]  /*1a520*/  CS2R R10, SRZ ;  /* 0x00000000000a7805 */ /* 0x000fe4000001ff00 */
[----:B------:R-:W-:Y:S01]  /*1a530*/  IMAD R9, R21, 0xc0, RZ ;  /* 0x000000c015097824 */ /* 0x000fe200078e02ff */
[----:B------:R-:W-:-:S04]  /*1a540*/  IMNMX R30, R30, c[0x0][0x1d4], PT ;  /* 0x000075001e1e7a17 */ /* 0x000fc80003800200 */
[----:B------:R-:W-:-:S04]  /*1a550*/  IADD3 R8, P1, R12, R9, RZ ;  /* 0x000000090c087210 */ /* 0x000fc80007f3e0ff */
[----:B------:R-:W-:Y:S02]  /*1a560*/  LEA.HI.X.SX32 R9, R9, R14, 0x1, P1 ;  /* 0x0000000e09097211 */ /* 0x000fe400008f0eff */
[----:B------:R-:W-:Y:S02]  /*1a570*/  ISETP.GE.AND P1, PT, R21, R30, PT ;  /* 0x0000001e1500720c */ /* 0x000fe40003f26270 */
[----:B------:R-:W-:-:S04]  /*1a580*/  LEA R16, P3, R8, c[0x0][0x1a0], 0x2 ;  /* 0x0000680008107a11 */ /* 0x000fc800078610ff */
[----:B------:R-:W-:Y:S02]  /*1a590*/  LEA.HI.X R17, R8, c[0x0][0x1a4], R9, 0x2, P3 ;  /* 0x0000690008117a11 */ /* 0x000fe400018f1409 */
[----:B------:R-:W-:-:S05]  /*1a5a0*/  CS2R R8, SRZ ;  /* 0x0000000000087805 */ /* 0x000fca000001ff00 */
[----:B------:R-:W-:Y:S05]  /*1a5b0*/  @P1 BRA `(.L_x_1466) ;  /* 0x0000086000001947 */ /* 0x000fea0003800000 */
[----:B------:R-:W-:Y:S01]  /*1a5c0*/  ULDC UR6, c[0x0][0x1d4] ;  /* 0x0000750000067ab9 */ /* 0x000fe20000000800 */
[----:B------:R-:W-:Y:S01]  /*1a5d0*/  MOV R8, UR4 ;  /* 0x0000000400087c02 */ /* 0x000fe20008000f00 */
[----:B------:R-:W-:Y:S01]  /*1a5e0*/  UIADD3 UR5, -UR40, URZ, URZ ;  /* 0x0000003f28057290 */ /* 0x000fe2000fffe13f */
[----:B------:R-:W-:Y:S01]  /*1a5f0*/  HFMA2.MMA R27, -RZ, RZ, 0, 2.384185791015625e-07 ;  /* 0x00000004ff1b7435 */ /* 0x000fe200000001ff */
[----:B------:R-:W-:Y:S01]  /*1a600*/  ULOP3.LUT UR6, URZ, UR6, URZ, 0x33, !UPT ;  /* 0x000000063f067292 */ /* 0x000fe2000f8e333f */
[----:B------:R-:W-:Y:S01]  /*1a610*/  IADD3 R8, -R8, -0x2, -R13 ;  /* 0xfffffffe08087810 */ /* 0x000fe20007ffe90d */
[----:B------:R-:W-:Y:S01]  /*1a620*/  IMAD R9, R2, c[0x0][0x1d8], R15 ;  /* 0x0000760002097a24 */ /* 0x000fe200078e020f */
[----:B------:R-:W-:Y:S01]  /*1a630*/  BSSY B2, `(.L_x_1467) ;  /* 0x000002e000027945 */ /* 0x000fe20003800000 */
[----:B------:R-:W-:Y:S01]  /*1a640*/  UISETP.LT.AND UP0, UPT, UR6, UR5, UPT ;  /* 0x000000050600728c */ /* 0x000fe2000bf01270 */
[----:B------:R-:W-:Y:S01]  /*1a650*/  MOV R31, R21 ;  /* 0x00000015001f7202 */ /* 0x000fe20000000f00 */
[----:B------:R-:W-:Y:S01]  /*1a660*/  IMAD R26, R9, 0xc0, R0 ;  /* 0x000000c0091a7824 */ /* 0x000fe200078e0200 */
[----:B------:R-:W-:Y:S01]  /*1a670*/  CS2R R10, SRZ ;  /* 0x00000000000a7805 */ /* 0x000fe2000001ff00 */
[----:B------:R-:W-:-:S02]  /*1a680*/  USEL UR5, UR6, UR5, !UP0 ;  /* 0x0000000506057287 */ /* 0x000fc4000c000000 */
[----:B------:R-:W-:-:S04]  /*1a690*/  IMAD.WIDE R26, R26, R27, c[0x0][0x238] ;  /* 0x00008e001a1a7625 */ /* 0x000fc800078e021b */
[----:B------:R-:W-:Y:S02]  /*1a6a0*/  IADD3 R22, R8, -UR5, RZ ;  /* 0x8000000508167c10 */ /* 0x000fe4000fffe0ff */
[----:B------:R-:W-:Y:S02]  /*1a6b0*/  CS2R R8, SRZ ;  /* 0x0000000000087805 */ /* 0x000fe4000001ff00 */
[----:B------:R-:W-:-:S13]  /*1a6c0*/  LOP3.LUT P1, RZ, R22, 0x4, RZ, 0xc0, !PT ;  /* 0x0000000416ff7812 */ /* 0x000fda000782c0ff */
[----:B------:R-:W-:Y:S05]  /*1a6d0*/  @P1 BRA `(.L_x_1468) ;  /* 0x0000023000001947 */ /* 0x000fea0003800000 */
[----:B------:R-:W-:Y:S01]  /*1a6e0*/  IMAD R10, R25, c[0x0][0x1d4], RZ ;  /* 0x00007500190a7a24 */ /* 0x000fe200078e02ff */
[----:B------:R-:W-:Y:S01]  /*1a6f0*/  SHF.R.S32.HI R8, RZ, 0x1f, R21 ;  /* 0x0000001fff087819 */ /* 0x000fe20000011415 */
[----:B------:R1:W2:Y:S03]  /*1a700*/  LDS R23, [R13.X4+0x840] ;  /* 0x000840000d177984 */ /* 0x0002a60000004800 */
[----:B------:R-:W-:-:S04]  /*1a710*/  IADD3 R9, P1, R10, R21, RZ ;  /* 0x000000150a097210 */ /* 0x000fc80007f3e0ff */
[----:B------:R-:W-:Y:S02]  /*1a720*/  LEA.HI.X.SX32 R10, R10, R8, 0x1, P1 ;  /* 0x000000080a0a7211 */ /* 0x000fe400008f0eff */
[----:B------:R-:W-:-:S04]  /*1a730*/  LEA R8, P1, R9, c[0x0][0x1a8], 0x2 ;  /* 0x00006a0009087a11 */ /* 0x000fc800078210ff */
[----:B------:R-:W-:-:S05]  /*1a740*/  LEA.HI.X R9, R9, c[0x0][0x1ac], R10, 0x2, P1 ;  /* 0x00006b0009097a11 */ /* 0x000fca00008f140a */
[----:B------:R-:W4:Y:S02]  /*1a750*/  LDG.E R8, [R8.64] ;  /* 0x0000002408087981 */ /* 0x000f24000c1e1900 */
[----:B----4-:R-:W-:-:S04]  /*1a760*/  IMAD R10, R8, c[0x0][0x1d8], RZ ;  /* 0x00007600080a7a24 */ /* 0x010fc800078e02ff */
[----:B------:R-:W-:-:S04]  /*1a770*/  IMAD R10, R10, c[0x0][0x1d4], R21 ;  /* 0x000075000a0a7a24 */ /* 0x000fc800078e0215 */
[----:B------:R-:W-:-:S05]  /*1a780*/  IMAD R10, R10, 0xc0, RZ ;  /* 0x000000c00a0a7824 */ /* 0x000fca00078e02ff */
[----:B------:R-:W-:-:S04]  /*1a790*/  IADD3 R11, P1, R19, R10, RZ ;  /* 0x0000000a130b7210 */ /* 0x000fc80007f3e0ff */
[----:B------:R-:W-:Y:S02]  /*1a7a0*/  LEA.HI.X.SX32 R24, R10, R20, 0x1, P1 ;  /* 0x000000140a187211 */ /* 0x000fe400008f0eff */
[----:B------:R-:W-:-:S04]  /*1a7b0*/  LEA R10, P1, R11, c[0x0][0x1a0], 0x2 ;  /* 0x000068000b0a7a11 */ /* 0x000fc800078210ff */
[----:B------:R-:W-:-:S05]  /*1a7c0*/  LEA.HI.X R11, R11, c[0x0][0x1a4], R24, 0x2, P1 ;  /* 0x000069000b0b7a11 */ /* 0x000fca00008f1418 */
[----:B------:R1:W5:Y:S01]  /*1a7d0*/  LDG.E.128 R32, [R10.64] ;  /* 0x000000240a207981 */ /* 0x000362000c1e1d00 */
[----:B------:R-:W-:-:S13]  /*1a7e0*/  ISETP.NE.AND P1, PT, RZ, c[0x0][0x1ec], PT ;  /* 0x00007b00ff007a0c */ /* 0x000fda0003f25270 */
[----:B------:R-:W-:Y:S05]  /*1a7f0*/  @P1 BRA `(.L_x_1469) ;  /* 0x000000c000001947 */ /* 0x000fea0003800000 */
[----:B-12---:R-:W-:Y:S01]  /*1a800*/  ISETP.NE.AND P4, PT, R248, RZ, PT ;  /* 0x000000fff800720c */ /* 0x006fe20003f85270 */
[----:B------:R-:W1:-:S12]  /*1a810*/  LDS.128 R8, [R18.X16+0x440] ;  /* 0x0004400012087984 */ /* 0x000e58000000cc00 */
[----:B------:R-:W2:Y:S01]  /*1a820*/  @P4 LDG.E.128 R36, [R26.64] ;  /* 0x000000241a244981 */ /* 0x000ea2000c1e1d00 */
[----:B-1---5:R-:W-:Y:S02]  /*1a830*/  FADD.FTZ R32, R32, R8 ;  /* 0x0000000820207221 */ /* 0x022fe40000010000 */
[----:B------:R-:W-:Y:S02]  /*1a840*/  FADD.FTZ R33, R33, R9 ;  /* 0x0000000921217221 */ /* 0x000fe40000010000 */
[----:B------:R-:W-:Y:S02]  /*1a850*/  FADD.FTZ R34, R34, R10 ;  /* 0x0000000a22227221 */ /* 0x000fe40000010000 */
[----:B------:R-:W-:Y:S02]  /*1a860*/  FADD.FTZ R35, R35, R11 ;  /* 0x0000000b23237221 */ /* 0x000fe40000010000 */
[----:B--2---:R-:W-:Y:S02]  /*1a870*/  @P4 FMUL.FTZ R32, R32, R36 ;  /* 0x0000002420204220 */ /* 0x004fe40000410000 */
[----:B------:R-:W-:-:S02]  /*1a880*/  @P4 FMUL.FTZ R33, R33, R37 ;  /* 0x0000002521214220 */ /* 0x000fc40000410000 */
[----:B------:R-:W-:Y:S02]  /*1a890*/  @P4 FMUL.FTZ R34, R34, R38 ;  /* 0x0000002622224220 */ /* 0x000fe40000410000 */
[----:B------:R-:W-:-:S05]  /*1a8a0*/  @P4 FMUL.FTZ R35, R35, R39 ;  /* 0x0000002723234220 */ /* 0x000fca0000410000 */
[----:B------:R1:W-:Y:S02]  /*1a8b0*/  STG.E.128 [R16.64], R32 ;  /* 0x0000002010007986 */ /* 0x0003e4000c101d24 */
.L_x_1469:
[----:B-12--5:R-:W-:Y:S01]  /*1a8c0*/  FFMA.FTZ R8, R23, R32, RZ ;  /* 0x0000002017087223 */ /* 0x026fe200000100ff */
[----:B------:R-:W-:Y:S01]  /*1a8d0*/  IADD3 R31, R21, 0x4, RZ ;  /* 0x00000004151f7810 */ /* 0x000fe20007ffe0ff */
[C---:B------:R-:W-:Y:S02]  /*1a8e0*/  FFMA.FTZ R9, R23.reuse, R33, RZ ;  /* 0x0000002117097223 */ /* 0x040fe400000100ff */
[C---:B------:R-:W-:Y:S02]  /*1a8f0*/  FFMA.FTZ R10, R23.reuse, R34, RZ ;  /* 0x00000022170a7223 */ /* 0x040fe400000100ff */
[----:B------:R-:W-:Y:S02]  /*1a900*/  FFMA.FTZ R11, R23, R35, RZ ;  /* 0x00000023170b7223 */ /* 0x000fe400000100ff */
.L_x_1468:
[----:B------:R-:W-:Y:S05]  /*1a910*/  BSYNC B2 ;  /* 0x0000000000027941 */ /* 0x000fea0003800000 */
.L_x_1467:
[----:B------:R-:W-:-:S13]  /*1a920*/  LOP3.LUT P1, RZ, R22, 0xfffffffc, RZ, 0xc0, !PT ;  /* 0xfffffffc16ff7812 */ /* 0x000fda000782c0ff */
[----:B------:R-:W-:Y:S05]  /*1a930*/  @!P1 BRA `(.L_x_1466) ;  /* 0x000004e000009947 */ /* 0x000fea0003800000 */
[----:B------:R-:W-:Y:S01]  /*1a940*/  IMAD R28, R25, c[0x0][0x1d4], RZ ;  /* 0x00007500191c7a24 */ /* 0x000fe200078e02ff */
[C---:B------:R-:W-:Y:S01]  /*1a950*/  LEA R22, R31.reuse, 0x10, 0x2 ;  /* 0x000000101f167811 */ /* 0x040fe200078e10ff */
[----:B------:R-:W-:Y:S01]  /*1a960*/  IMAD.MOV.U32 R29, RZ, RZ, c[0x0][0x1d8] ;  /* 0x00007600ff1d7624 */ /* 0x000fe200078e00ff */
[----:B------:R-:W-:Y:S01]  /*1a970*/  MOV R23, UR4 ;  /* 0x0000000400177c02 */ /* 0x000fe20008000f00 */
[----:B------:R-:W-:Y:S01]  /*1a980*/  IMAD R33, R31, 0xc0, RZ ;  /* 0x000000c01f217824 */ /* 0x000fe200078e02ff */
[----:B------:R-:W-:Y:S02]  /*1a990*/  SHF.R.S32.HI R24, RZ, 0x1f, R31 ;  /* 0x0000001fff187819 */ /* 0x000fe4000001141f */
[C---:B------:R-:W-:Y:S01]  /*1a9a0*/  IADD3 R25, P1, R28.reuse, R31, RZ ;  /* 0x0000001f1c197210 */ /* 0x040fe20007f3e0ff */
[----:B------:R-:W-:Y:S02]  /*1a9b0*/  IMAD R23, R23, -0x4, R22 ;  /* 0xfffffffc17177824 */ /* 0x000fe400078e0216 */
[----:B------:R-:W-:Y:S01]  /*1a9c0*/  IMAD R22, R29, c[0x0][0x1d4], RZ ;  /* 0x000075001d167a24 */ /* 0x000fe200078e02ff */
[----:B------:R-:W-:-:S02]  /*1a9d0*/  LEA.HI.X.SX32 R28, R28, R24, 0x1, P1 ;  /* 0x000000181c1c7211 */ /* 0x000fc400008f0eff */
[C---:B------:R-:W-:Y:S01]  /*1a9e0*/  LEA R24, P3, R25.reuse, c[0x0][0x1a8], 0x2 ;  /* 0x00006a0019187a11 */ /* 0x040fe200078610ff */
[----:B------:R-:W-:Y:S01]  /*1a9f0*/  IMAD R32, R22, 0xc0, RZ ;  /* 0x000000c016207824 */ /* 0x000fe200078e02ff */
[----:B------:R-:W-:Y:S02]  /*1aa00*/  ISETP.NE.AND P1, PT, RZ, c[0x0][0x1ec], PT ;  /* 0x00007b00ff007a0c */ /* 0x000fe40003f25270 */
[----:B------:R-:W-:Y:S02]  /*1aa10*/  LEA.HI.X R25, R25, c[0x0][0x1ac], R28, 0x2, P3 ;  /* 0x00006b0019197a11 */ /* 0x000fe400018f141c */
[----:B------:R-:W-:Y:S02]  /*1aa20*/  IADD3 R34, R23, 0x840, RZ ;  /* 0x0000084017227810 */ /* 0x000fe40007ffe0ff */
.L_x_1472:
[----:B------:R-:W-:Y:S02]  /*1aa30*/  MOV R22, R24 ;  /* 0x0000001800167202 */ /* 0x000fe40000000f00 */
[----:B------:R-:W-:Y:S02]  /*1aa40*/  MOV R23, R25 ;  /* 0x0000001900177202 */ /* 0x000fe40000000f00 */
[----:B------:R-:W-:-:S03]  /*1aa50*/  ISETP.NE.AND P5, PT, R248, RZ, PT ;  /* 0x000000fff800720c */ /* 0x000fc60003fa5270 */
[----:B------:R-:W2:Y:S01]  /*1aa60*/  LDG.E R24, [R22.64] ;  /* 0x0000002416187981 */ /* 0x000ea2000c1e1900 */
[----:B------:R-:W-:-:S04]  /*1aa70*/  IADD3 R25, P4, R12, R33, RZ ;  /* 0x000000210c197210 */ /* 0x000fc80007f9e0ff */
[----:B------:R-:W-:Y:S02]  /*1aa80*/  LEA.HI.X.SX32 R36, R33, R14, 0x1, P4 ;  /* 0x0000000e21247211 */ /* 0x000fe400020f0eff */
[----:B-1----:R-:W-:-:S04]  /*1aa90*/  LEA R28, P4, R25, c[0x0][0x1a0], 0x2 ;  /* 0x00006800191c7a11 */ /* 0x002fc800078810ff */
[----:B------:R-:W-:Y:S01]  /*1aaa0*/  LEA.HI.X R29, R25, c[0x0][0x1a4], R36, 0x2, P4 ;  /* 0x00006900191d7a11 */ /* 0x000fe200020f1424 */
[----:B--2---:R-:W-:-:S05]  /*1aab0*/  IMAD R24, R32, R24, R33 ;  /* 0x0000001820187224 */ /* 0x004fca00078e0221 */
[----:B------:R-:W-:-:S04]  /*1aac0*/  IADD3 R35, P3, R19, R24, RZ ;  /* 0x0000001813237210 */ /* 0x000fc80007f7e0ff */
[----:B------:R-:W-:Y:S02]  /*1aad0*/  LEA.HI.X.SX32 R38, R24, R20, 0x1, P3 ;  /* 0x0000001418267211 */ /* 0x000fe400018f0eff */
[----:B------:R-:W-:-:S04]  /*1aae0*/  LEA R24, P3, R35, c[0x0][0x1a0], 0x2 ;  /* 0x0000680023187a11 */ /* 0x000fc800078610ff */
[----:B------:R-:W-:-:S05]  /*1aaf0*/  LEA.HI.X R25, R35, c[0x0][0x1a4], R38, 0x2, P3 ;  /* 0x0000690023197a11 */ /* 0x000fca00018f1426 */
[----:B------:R1:W5:Y:S01]  /*1ab00*/  LDG.E.128 R36, [R24.64] ;  /* 0x0000002418247981 */ /* 0x000362000c1e1d00 */
[----:B------:R-:W-:Y:S05]  /*1ab10*/  @P1 BRA `(.L_x_1470) ;  /* 0x000000b000001947 */ /* 0x000fea0003800000 */
[----:B------:R-:W2:Y:S04]  /*1ab20*/  @P5 LDG.E.128 R44, [R26.64] ;  /* 0x000000241a2c5981 */ /* 0x000ea8000c1e1d00 */
[----:B------:R-:W4:Y:S02]  /*1ab30*/  LDS.128 R40, [R18.X16+0x440] ;  /* 0x0004400012287984 */ /* 0x000f24000000cc00 */
[----:B----45:R-:W-:Y:S02]  /*1ab40*/  FADD.FTZ R36, R36, R40 ;  /* 0x0000002824247221 */ /* 0x030fe40000010000 */
[----:B------:R-:W-:Y:S02]  /*1ab50*/  FADD.FTZ R37, R37, R41 ;  /* 0x0000002925257221 */ /* 0x000fe40000010000 */
[----:B------:R-:W-:-:S02]  /*1ab60*/  FADD.FTZ R38, R38, R42 ;  /* 0x0000002a26267221 */ /* 0x000fc40000010000 */
[----:B------:R-:W-:Y:S02]  /*1ab70*/  FADD.FTZ R39, R39, R43 ;  /* 0x0000002b27277221 */ /* 0x000fe40000010000 */
[----:B--2---:R-:W-:Y:S02]  /*1ab80*/  @P5 FMUL.FTZ R36, R36, R44 ;  /* 0x0000002c24245220 */ /* 0x004fe40000410000 */
[----:B------:R-:W-:Y:S02]  /*1ab90*/  @P5 FMUL.FTZ R37, R37, R45 ;  /* 0x0000002d25255220 */ /* 0x000fe40000410000 */
[----:B------:R-:W-:Y:S02]  /*1aba0*/  @P5 FMUL.FTZ R38, R38, R46 ;  /* 0x0000002e26265220 */ /* 0x000fe40000410000 */
[----:B------:R-:W-:-:S05]  /*1abb0*/  @P5 FMUL.FTZ R39, R39, R47 ;  /* 0x0000002f27275220 */ /* 0x000fca0000410000 */
[----:B------:R2:W-:Y:S02]  /*1abc0*/  STG.E.128 [R28.64], R36 ;  /* 0x000000241c007986 */ /* 0x0005e4000c101d24 */
.L_x_1470:
[----:B-1----:R-:W4:Y:S04]  /*1abd0*/  LDG.E R24, [R22.64+0x10] ;  /* 0x0000102416187981 */ /* 0x002f28000c1e1900 */
[----:B------:R-:W1:Y:S01]  /*1abe0*/  LDS R35, [R34+-0x10] ;  /* 0xfffff00022237984 */ /* 0x000e620000000800 */
[----:B----4-:R-:W-:-:S05]  /*1abf0*/  IMAD R24, R32, R24, R33 ;  /* 0x0000001820187224 */ /* 0x010fca00078e0221 */
[----:B------:R-:W-:-:S04]  /*1ac00*/  IADD3 R24, R24, 0x300, RZ ;  /* 0x0000030018187810 */ /* 0x000fc80007ffe0ff */
[----:B------:R-:W-:-:S04]  /*1ac10*/  IADD3 R25, P3, R19, R24, RZ ;  /* 0x0000001813197210 */ /* 0x000fc80007f7e0ff */
[----:B------:R-:W-:Y:S02]  /*1ac20*/  LEA.HI.X.SX32 R40, R24, R20, 0x1, P3 ;  /* 0x0000001418287211 */ /* 0x000fe400018f0eff */
[----:B------:R-:W-:-:S04]  /*1ac30*/  LEA R24, P3, R25, c[0x0][0x1a0], 0x2 ;  /* 0x0000680019187a11 */ /* 0x000fc800078610ff */
[----:B------:R-:W-:-:S05]  /*1ac40*/  LEA.HI.X R25, R25, c[0x0][0x1a4], R40, 0x2, P3 ;  /* 0x0000690019197a11 */ /* 0x000fca00018f1428 */
[----:B------:R4:W5:Y:S02]  /*1ac50*/  LDG.E.128 R40, [R24.64] ;  /* 0x0000002418287981 */ /* 0x000964000c1e1d00 */
[C---:B-12--5:R-:W-:Y:S02]  /*1ac60*/  FFMA.FTZ R36, R35.reuse, R36, R8 ;  /* 0x0000002423247223 */ /* 0x066fe40000010008 */
[C---:B------:R-:W-:Y:S02]  /*1ac70*/  FFMA.FTZ R44, R35.reuse, R37, R9 ;  /* 0x00000025232c7223 */ /* 0x040fe40000010009 */
[C---:B------:R-:W-:Y:S02]  /*1ac80*/  FFMA.FTZ R38, R35.reuse, R38, R10 ;  /* 0x0000002623267223 */ /* 0x040fe4000001000a */
[----:B------:R-:W-:Y:S01]  /*1ac90*/  FFMA.FTZ R46, R35, R39, R11 ;  /* 0x00000027232e7223 */ /* 0x000fe2000001000b */
[----:B------:R-:W-:Y:S05]  /*1aca0*/  @P1 BRA `(.L_x_1471) ;  /* 0x000000b000001947 */ /* 0x000fea0003800000 */
[----:B------:R-:W2:Y:S04]  /*1acb0*/  @P5 LDG.E.128 R8, [R26.64] ;  /* 0x000000241a085981 */ /* 0x000ea8000c1e1d00 */
[----:B------:R-:W1:Y:S02]  /*1acc0*/  LDS.128 R48, [R18.X16+0x440] ;  /* 0x0004400012307984 */ /* 0x000e64000000cc00 */
[----:B-1----:R-:W-:-:S02]  /*1acd0*/  FADD.FTZ R40, R48, R40 ;  /* 0x0000002830287221 */ /* 0x002fc40000010000 */
[----:B------:R-:W-:Y:S02]  /*1ace0*/  FADD.FTZ R41, R49, R41 ;  /* 0x0000002931297221 */ /* 0x000fe40000010000 */
[----:B------:R-:W-:Y:S02]  /*1acf0*/  FADD.FTZ R42, R50, R42 ;  /* 0x0000002a322a7221 */ /* 0x000fe40000010000 */
[----:B------:R-:W-:Y:S02]  /*1ad00*/  FADD.FTZ R43, R51, R43 ;  /* 0x0000002b332b7221 */ /* 0x000fe40000010000 */
[----:B--2---:R-:W-:Y:S02]  /*1ad10*/  @P5 FMUL.FTZ R40, R40, R8 ;  /* 0x0000000828285220 */ /* 0x004fe40000410000 */
[----:B------:R-:W-:Y:S02]  /*1ad20*/  @P5 FMUL.FTZ R41, R41, R9 ;  /* 0x0000000929295220 */ /* 0x000fe40000410000 */
[----:B------:R-:W-:-:S02]  /*1ad30*/  @P5 FMUL.FTZ R42, R42, R10 ;  /* 0x0000000a2a2a5220 */ /* 0x000fc40000410000 */
[----:B------:R-:W-:-:S05]  /*1ad40*/  @P5 FMUL.FTZ R43, R43, R11 ;  /* 0x0000000b2b2b5220 */ /* 0x000fca0000410000 */
[----:B------:R1:W-:Y:S02]  /*1ad50*/  STG.E.128 [R28.64+0xc00], R40 ;  /* 0x000c00281c007986 */ /* 0x0003e4000c101d24 */
.L_x_1471:
[----:B------:R2:W5:Y:S01]  /*1ad60*/  LDS R11, [R34] ;  /* 0x00000000220b7984 */ /* 0x0005620000000800 */
[----:B----4-:R-:W-:Y:S02]  /*1ad70*/  IADD3 R24, P3, R22, 0x20, RZ ;  /* 0x0000002016187810 */ /* 0x010fe40007f7e0ff */
[----:B------:R-:W-:Y:S02]  /*1ad80*/  IADD3 R31, R31, 0x8, RZ ;  /* 0x000000081f1f7810 */ /* 0x000fe40007ffe0ff */
[----:B------:R-:W-:Y:S02]  /*1ad90*/  IADD3.X R25, RZ, R23, RZ, P3, !PT ;  /* 0x00000017ff197210 */ /* 0x000fe40001ffe4ff */
[----:B------:R-:W-:Y:S02]  /*1ada0*/  ISETP.GE.AND P3, PT, R31, R30, PT ;  /* 0x0000001e1f00720c */ /* 0x000fe40003f66270 */
[----:B------:R-:W-:Y:S02]  /*1adb0*/  IADD3 R33, R33, 0x600, RZ ;  /* 0x0000060021217810 */ /* 0x000fe40007ffe0ff */
[----:B--2---:R-:W-:Y:S01]  /*1adc0*/  IADD3 R34, R34, 0x20, RZ ;  /* 0x0000002022227810 */ /* 0x004fe20007ffe0ff */
[----:B-----5:R-:W-:-:S02]  /*1add0*/  FFMA.FTZ R8, R11, R40, R36 ;  /* 0x000000280b087223 */ /* 0x020fc40000010024 */
[C---:B------:R-:W-:Y:S02]  /*1ade0*/  FFMA.FTZ R9, R11.reuse, R41, R44 ;  /* 0x000000290b097223 */ /* 0x040fe4000001002c */
[C---:B------:R-:W-:Y:S02]  /*1adf0*/  FFMA.FTZ R10, R11.reuse, R42, R38 ;  /* 0x0000002a0b0a7223 */ /* 0x040fe40000010026 */
[----:B------:R-:W-:Y:S02]  /*1ae00*/  FFMA.FTZ R11, R11, R43, R46 ;  /* 0x0000002b0b0b7223 */ /* 0x000fe4000001002e */
[----:B------:R-:W-:Y:S05]  /*1ae10*/  @!P3 BRA `(.L_x_1472) ;  /* 0xfffffc100000b947 */ /* 0x000fea000383ffff */
.L_x_1466:
[----:B------:R-:W-:Y:S05]  /*1ae20*/  BSYNC B1 ;  /* 0x0000000000017941 */ /* 0x000fea0003800000 */
.L_x_1465:
[----:B------:R-:W-:-:S13]  /*1ae30*/  ISETP.GE.AND P1, PT, R21, UR39, PT ;  /* 0x0000002715007c0c */ /* 0x000fda000bf26270 */
[----:B------:R-:W-:Y:S05]  /*1ae40*/  @P1 BRA `(.L_x_1464) ;  /* 0x00000d9000001947 */ /* 0x000fea0003800000 */
[----:B------:R-:W-:Y:S01]  /*1ae50*/  MOV R22, UR40 ;  /* 0x0000002800167c02 */ /* 0x000fe20008000f00 */
[----:B------:R-:W-:Y:S01]  /*1ae60*/  IMAD R23, R2, c[0x0][0x1d8], R15 ;  /* 0x0000760002177a24 */ /* 0x000fe200078e020f */
[----:B------:R-:W-:Y:S02]  /*1ae70*/  BSSY B1, `(.L_x_1473) ;  /* 0x0000047000017945 */ /* 0x000fe40003800000 */
[----:B------:R-:W-:Y:S01]  /*1ae80*/  IADD3 R22, -R13, -0x2, R22 ;  /* 0xfffffffe0d167810 */ /* 0x000fe20007ffe116 */
[----:B------:R-:W-:-:S03]  /*1ae90*/  IMAD R23, R23, 0xc0, R0 ;  /* 0x000000c017177824 */ /* 0x000fc600078e0200 */
[----:B-1----:R-:W-:Y:S01]  /*1aea0*/  IADD3 R28, R22, -UR4, RZ ;  /* 0x80000004161c7c10 */ /* 0x002fe2000fffe0ff */
[----:B------:R-:W-:-:S03]  /*1aeb0*/  HFMA2.MMA R22, -RZ, RZ, 0, 2.384185791015625e-07 ;  /* 0x00000004ff167435 */ /* 0x000fc600000001ff */
[----:B------:R-:W-:-:S07]  /*1aec0*/  LOP3.LUT P1, RZ, R28, 0x4, RZ, 0xc0, !PT ;  /* 0x000000041cff7812 */ /* 0x000fce000782c0ff */
[----:B------:R-:W-:-:S06]  /*1aed0*/  IMAD.WIDE R22, R23, R22, c[0x0][0x238] ;  /* 0x00008e0017167625 */ /* 0x000fcc00078e0216 */
        /* <DEDUP_REMOVED lines=14> */
[----:B------:R-:W-:Y:S01]  /*1afc0*/  IMAD R31, R24, R27, RZ ;  /* 0x0000001b181f7224 */ /* 0x000fe200078e02ff */
[----:B------:R-:W-:-:S05]  /*1afd0*/  MOV R24, RZ ;  /* 0x000000ff00187202 */ /* 0x000fca0000000f00 */
[----:B------:R-:W-:Y:S01]  /*1afe0*/  IMAD.HI.U32 R24, R25, R31, R24 ;  /* 0x0000001f19187227 */ /* 0x000fe200078e0018 */
[----:B------:R-:W-:-:S05]  /*1aff0*/  MOV R25, R30 ;  /* 0x0000001e00197202 */ /* 0x000fca0000000f00 */
[----:B------:R-:W-:-:S05]  /*1b000*/  IMAD.HI.U32 R24, R24, R25, RZ ;  /* 0x0000001918187227 */ /* 0x000fca00078e00ff */
[----:B------:R-:W-:-:S05]  /*1b010*/  IADD3 R24, -R24, RZ, RZ ;  /* 0x000000ff18187210 */ /* 0x000fca0007ffe1ff */
[----:B------:R-:W-:-:S05]  /*1b020*/  IMAD R24, R27, R24, R25 ;  /* 0x000000181b187224 */ /* 0x000fca00078e0219 */
[----:B------:R-:W-:-:S13]  /*1b030*/  ISETP.GT.U32.AND P1, PT, R27, R24, PT ;  /* 0x000000181b00720c */ /* 0x000fda0003f24070 */
[----:B------:R-:W-:-:S04]  /*1b040*/  @!P1 IADD3 R24, R24, -R27, RZ ;  /* 0x8000001b18189210 */ /* 0x000fc80007ffe0ff */
[----:B------:R-:W-:-:S13]  /*1b050*/  ISETP.GT.U32.AND P1, PT, R27, R24, PT ;  /* 0x000000181b00720c */ /* 0x000fda0003f24070 */
[----:B------:R-:W-:Y:S01]  /*1b060*/  @!P1 IADD3 R24, R24, -R27, RZ ;  /* 0x8000001b18189210 */ /* 0x000fe20007ffe0ff */
[----:B-1----:R-:W-:-:S04]  /*1b070*/  IMAD R27, R35, c[0x0][0x1d4], RZ ;  /* 0x00007500231b7a24 */ /* 0x002fc800078e02ff */
[----:B------:R-:W-:-:S05]  /*1b080*/  IMAD.MOV.U32 R26, RZ, RZ, R24 ;  /* 0x000000ffff1a7224 */ /* 0x000fca00078e0018 */
[----:B------:R-:W-:Y:S02]  /*1b090*/  @!P3 IADD3 R26, -R26, RZ, RZ ;  /* 0x000000ff1a1ab210 */ /* 0x000fe40007ffe1ff */
        /* <DEDUP_REMOVED lines=14> */
[----:B------:R1:W2:Y:S04]  /*1b180*/  LDS R29, [R13.X4+0x840] ;  /* 0x000840000d1d7984 */ /* 0x0002a80000004800 */
[----:B------:R1:W5:Y:S01]  /*1b190*/  LDG.E.128 R32, [R26.64] ;  /* 0x000000241a207981 */ /* 0x000362000c1e1d00 */
[----:B------:R-:W-:-:S13]  /*1b1a0*/  ISETP.NE.AND P1, PT, RZ, c[0x0][0x1ec], PT ;  /* 0x00007b00ff007a0c */ /* 0x000fda0003f25270 */
[----:B------:R-:W-:Y:S05]  /*1b1b0*/  @P1 BRA `(.L_x_1477) ;  /* 0x000000c000001947 */ /* 0x000fea0003800000 */
[----:B-1----:R-:W-:Y:S01]  /*1b1c0*/  ISETP.NE.AND P5, PT, R248, RZ, PT ;  /* 0x000000fff800720c */ /* 0x002fe20003fa5270 */
[----:B------:R-:W1:-:S12]  /*1b1d0*/  LDS.128 R36, [R18.X16+0x440] ;  /* 0x0004400012247984 */ /* 0x000e58000000cc00 */
[----:B------:R-:W4:Y:S01]  /*1b1e0*/  @P5 LDG.E.128 R24, [R22.64] ;  /* 0x0000002416185981 */ /* 0x000f22000c1e1d00 */
[----:B-1---5:R-:W-:Y:S02]  /*1b1f0*/  FADD.FTZ R32, R36, R32 ;  /* 0x0000002024207221 */ /* 0x022fe40000010000 */
[----:B------:R-:W-:Y:S02]  /*1b200*/  FADD.FTZ R33, R37, R33 ;  /* 0x0000002125217221 */ /* 0x000fe40000010000 */
[----:B------:R-:W-:Y:S02]  /*1b210*/  FADD.FTZ R34, R38, R34 ;  /* 0x0000002226227221 */ /* 0x000fe40000010000 */
[----:B------:R-:W-:Y:S02]  /*1b220*/  FADD.FTZ R35, R39, R35 ;  /* 0x0000002327237221 */ /* 0x000fe40000010000 */
[----:B----4-:R-:W-:Y:S02]  /*1b230*/  @P5 FMUL.FTZ R32, R32, R24 ;  /* 0x0000001820205220 */ /* 0x010fe40000410000 */
[----:B------:R-:W-:-:S02]  /*1b240*/  @P5 FMUL.FTZ R33, R33, R25 ;  /* 0x0000001921215220 */ /* 0x000fc40000410000 */
[----:B------:R-:W-:Y:S02]  /*1b250*/  @P5 FMUL.FTZ R34, R34, R26 ;  /* 0x0000001a22225220 */ /* 0x000fe40000410000 */
[----:B------:R-:W-:-:S05]  /*1b260*/  @P5 FMUL.FTZ R35, R35, R27 ;  /* 0x0000001b23235220 */ /* 0x000fca0000410000 */
[----:B------:R1:W-:Y:S02]  /*1b270*/  STG.E.128 [R16.64], R32 ;  /* 0x0000002010007986 */ /* 0x0003e4000c101d24 */
.L_x_1477:
[C---:B-12--5:R-:W-:Y:S02]  /*1b280*/  FFMA.FTZ R8, R29.reuse, R32, R8 ;  /* 0x000000201d087223 */ /* 0x066fe40000010008 */
[C---:B------:R-:W-:Y:S02]  /*1b290*/  FFMA.FTZ R9, R29.reuse, R33, R9 ;  /* 0x000000211d097223 */ /* 0x040fe40000010009 */
[C---:B------:R-:W-:Y:S02]  /*1b2a0*/  FFMA.FTZ R10, R29.reuse, R34, R10 ;  /* 0x000000221d0a7223 */ /* 0x040fe4000001000a */
[----:B------:R-:W-:Y:S02]  /*1b2b0*/  FFMA.FTZ R11, R29, R35, R11 ;  /* 0x000000231d0b7223 */ /* 0x000fe4000001000b */
.L_x_1476:
[----:B------:R-:W-:Y:S05]  /*1b2c0*/  BSYNC B2 ;  /* 0x0000000000027941 */ /* 0x000fea0003800000 */
.L_x_1475:
[----:B------:R-:W-:Y:S02]  /*1b2d0*/  IADD3 R21, R21, 0x4, RZ ;  /* 0x0000000415157810 */ /* 0x000fe40007ffe0ff */
.L_x_1474:
[----:B------:R-:W-:Y:S05]  /*1b2e0*/  BSYNC B1 ;  /* 0x0000000000017941 */ /* 0x000fea0003800000 */
.L_x_1473:
[----:B------:R-:W-:-:S13]  /*1b2f0*/  LOP3.LUT P1, RZ, R28, 0xfffffffc, RZ, 0xc0, !PT ;  /* 0xfffffffc1cff7812 */ /* 0x000fda000782c0ff */
[----:B------:R-:W-:Y:S05]  /*1b300*/  @!P1 BRA `(.L_x_1464) ;  /* 0x000008d000009947 */ /* 0x000fea0003800000 */
[----:B------:R-:W-:Y:S01]  /*1b310*/  HFMA2.MMA R28, -RZ, RZ, 0, 1.1444091796875e-05 ;  /* 0x000000c0ff1c7435 */ /* 0x000fe200000001ff */
[----:B------:R-:W-:Y:S01]  /*1b320*/  USHF.L.U32 UR5, UR4, 0x2, URZ ;  /* 0x0000000204057899 */ /* 0x000fe2000800063f */
[----:B------:R-:W-:-:S05]  /*1b330*/  MOV R29, RZ ;  /* 0x000000ff001d7202 */ /* 0x000fca0000000f00 */
[----:B------:R-:W-:-:S03]  /*1b340*/  LEA R44, R21, -UR5, 0x2 ;  /* 0x80000005152c7c11 */ /* 0x000fc6000f8e10ff */
[----:B------:R-:W-:-:S05]  /*1b350*/  IMAD R28, R21, R28, 0x300 ;  /* 0x00000300151c7424 */ /* 0x000fca00078e021c */
.L_x_1484:
[----:B------:R-:W-:Y:S01]  /*1b360*/  IADD3 R17, R28, -0x300, RZ ;  /* 0xfffffd001c117810 */ /* 0x000fe20007ffe0ff */
[----:B------:R-:W-:Y:S01]  /*1b370*/  BSSY B1, `(.L_x_1478) ;  /* 0x0000042000017945 */ /* 0x000fe20003800000 */
[----:B------:R-:W-:Y:S02]  /*1b380*/  IADD3 R31, R44, R29, RZ ;  /* 0x0000001d2c1f7210 */ /* 0x000fe40007ffe0ff */
        /* <DEDUP_REMOVED lines=15> */
[----:B--2---:R-:W-:-:S05]  /*1b480*/  IADD3 R16, RZ, -R17, RZ ;  /* 0x80000011ff107210 */ /* 0x004fca0007ffe0ff */
[----:B------:R-:W-:Y:S02]  /*1b490*/  IMAD R33, R16, R25, RZ ;  /* 0x0000001910217224 */ /* 0x000fe400078e02ff */
[----:B------:R-:W-:-:S04]  /*1b4a0*/  IMAD.MOV.U32 R16, RZ, RZ, RZ ;  /* 0x000000ffff107224 */ /* 0x000fc800078e00ff */
        /* <DEDUP_REMOVED lines=9> */
[----:B-1----:R-:W-:-:S03]  /*1b540*/  IMAD R25, R34, c[0x0][0x1d4], RZ ;  /* 0x0000750022197a24 */ /* 0x002fc600078e02ff */
[----:B------:R-:W-:-:S05]  /*1b550*/  MOV R24, R16 ;  /* 0x0000001000187202 */ /* 0x000fca0000000f00 */
        /* <DEDUP_REMOVED lines=15> */
[----:B------:R1:W2:Y:S04]  /*1b650*/  LDS R30, [R31+0x840] ;  /* 0x000840001f1e7984 */ /* 0x0002a80000000800 */
        /* <DEDUP_REMOVED lines=15> */
.L_x_1480:
[C---:B-12--5:R-:W-:Y:S02]  /*1b750*/  FFMA.FTZ R8, R30.reuse, R32, R8 ;  /* 0x000000201e087223 */ /* 0x066fe40000010008 */
[C---:B------:R-:W-:Y:S02]  /*1b760*/  FFMA.FTZ R9, R30.reuse, R33, R9 ;  /* 0x000000211e097223 */ /* 0x040fe40000010009 */
[C---:B------:R-:W-:Y:S02]  /*1b770*/  FFMA.FTZ R10, R30.reuse, R34, R10 ;  /* 0x000000221e0a7223 */ /* 0x040fe4000001000a */
[----:B------:R-:W-:Y:S02]  /*1b780*/  FFMA.FTZ R11, R30, R35, R11 ;  /* 0x000000231e0b7223 */ /* 0x000fe4000001000b */
.L_x_1479:
[----:B------:R-:W-:Y:S05]  /*1b790*/  BSYNC B1 ;  /* 0x0000000000017941 */ /* 0x000fea0003800000 */
.L_x_1478:
        /* <DEDUP_REMOVED lines=14> */
[----:B------:R-:W-:Y:S01]  /*1b880*/  IMAD R33, R16, R25, RZ ;  /* 0x0000001910217224 */ /* 0x000fe200078e02ff */
[----:B------:R-:W-:-:S10]  /*1b890*/  HFMA2.MMA R16, -RZ, RZ, 0, 0 ;  /* 0x00000000ff107435 */ /* 0x000fd400000001ff */
        /* <DEDUP_REMOVED lines=8> */
[----:B------:R-:W-:Y:S02]  /*1b920*/  @!P1 IMAD.IADD R16, R16, 0x1, -R25 ;  /* 0x0000000110109824 */ /* 0x000fe400078e0a19 */
[----:B-1----:R-:W-:-:S03]  /*1b930*/  IMAD R25, R35, c[0x0][0x1d4], RZ ;  /* 0x0000750023197a24 */ /* 0x002fc600078e02ff */
[----:B------:R-:W-:-:S04]  /*1b940*/  MOV R24, R16 ;  /* 0x0000001000187202 */ /* 0x000fc80000000f00 */
        /* <DEDUP_REMOVED lines=30> */
[----:B------:R1:W-:Y:S02]  /*1bb30*/  STG.E.128 [R26.64+0xc00], R32 ;  /* 0x000c00201a007986 */ /* 0x0003e4000c101d24 */
.L_x_1483:
[C---:B-12--5:R-:W-:Y:S02]  /*1bb40*/  FFMA.FTZ R8, R30.reuse, R32, R8 ;  /* 0x000000201e087223 */ /* 0x066fe40000010008 */
[C---:B------:R-:W-:Y:S02]  /*1bb50*/  FFMA.FTZ R9, R30.reuse, R33, R9 ;  /* 0x000000211e097223 */ /* 0x040fe40000010009 */
[C---:B------:R-:W-:Y:S02]  /*1bb60*/  FFMA.FTZ R10, R30.reuse, R34, R10 ;  /* 0x000000221e0a7223 */ /* 0x040fe4000001000a */
[----:B------:R-:W-:Y:S02]  /*1bb70*/  FFMA.FTZ R11, R30, R35, R11 ;  /* 0x000000231e0b7223 */ /* 0x000fe4000001000b */
.L_x_1482:
[----:B------:R-:W-:Y:S05]  /*1bb80*/  BSYNC B1 ;  /* 0x0000000000017941 */ /* 0x000fea0003800000 */
.L_x_1481:
[----:B------:R-:W-:Y:S02]  /*1bb90*/  IADD3 R21, R21, 0x8, RZ ;  /* 0x0000000815157810 */ /* 0x000fe40007ffe0ff */
[----:B------:R-:W-:Y:S02]  /*1bba0*/  IADD3 R29, R29, 0x20, RZ ;  /* 0x000000201d1d7810 */ /* 0x000fe40007ffe0ff */
[----:B------:R-:W-:-:S02]  /*1bbb0*/  ISETP.GE.AND P1, PT, R21, UR39, PT ;  /* 0x0000002715007c0c */ /* 0x000fc4000bf26270 */
[----:B------:R-:W-:-:S11]  /*1bbc0*/  IADD3 R28, R28, 0x600, RZ ;  /* 0x000006001c1c7810 */ /* 0x000fd60007ffe0ff */
[----:B------:R-:W-:Y:S05]  /*1bbd0*/  @!P1 BRA `(.L_x_1484) ;  /* 0xfffff78000009947 */ /* 0x000fea000383ffff */
.L_x_1464:
[----:B------:R-:W-:Y:S05]  /*1bbe0*/  BSYNC B0 ;  /* 0x0000000000007941 */ /* 0x000fea0003800000 */
.L_x_1463:
[----:B------:R-:W-:Y:S01]  /*1bbf0*/  ISETP.GT.OR P0, PT, R18, 0x2f, P0 ;  /* 0x0000002f1200780c */ /* 0x000fe20000704670 */
[----:B------:R-:W-:-:S12]  /*1bc00*/  BSSY B0, `(.L_x_1485) ;  /* 0x0000028000007945 */ /* 0x000fd80003800000 */
[----:B------:R-:W-:Y:S05]  /*1bc10*/  @P0 BRA `(.L_x_1486) ;  /* 0x0000026000000947 */ /* 0x000fea0003800000 */
[----:B------:R-:W-:Y:S01]  /*1bc20*/  HFMA2.MMA R17, -RZ, RZ, 0, 1.1444091796875e-05 ;  /* 0x000000c0ff117435 */ /* 0x000fe200000001ff */
[----:B------:R-:W-:-:S09]  /*1bc30*/  MOV R16, UR40 ;  /* 0x0000002800107c02 */ /* 0x000fd20008000f00 */
[----:B------:R-:W-:-:S05]  /*1bc40*/  IMAD R17, R17, R16, -0xc0 ;  /* 0xffffff4011117424 */ /* 0x000fca00078e0210 */
[----:B0-----:R-:W-:-:S04]  /*1bc50*/  IADD3 R18, P0, R12, R17, RZ ;  /* 0x000000110c127210 */ /* 0x001fc80007f1e0ff */
[----:B------:R-:W-:Y:S02]  /*1bc60*/  LEA.HI.X.SX32 R17, R17, R14, 0x1, P0 ;  /* 0x0000000e11117211 */ /* 0x000fe400000f0eff */
[----:B------:R-:W-:-:S04]  /*1bc70*/  LEA R16, P0, R18, c[0x0][0x1a0], 0x2 ;  /* 0x0000680012107a11 */ /* 0x000fc800078010ff */
[----:B------:R-:W-:-:S05]  /*1bc80*/  LEA.HI.X R17, R18, c[0x0][0x1a4], R17, 0x2, P0 ;  /* 0x0000690012117a11 */ /* 0x000fca00000f1411 */
[----:B------:R0:W5:Y:S01]  /*1bc90*/  LDG.E.128 R20, [R16.64] ;  /* 0x0000002410147981 */ /* 0x000162000c1e1d00 */
[----:B------:R-:W-:Y:S01]  /*1bca0*/  UIADD3 UR5, UR39, -UR4, URZ ;  /* 0x8000000427057290 */ /* 0x000fe2000fffe03f */
[----:B------:R-:W-:-:S05]  /*1bcb0*/  ISETP.NE.AND P0, PT, RZ, c[0x0][0x1ec], PT ;  /* 0x00007b00ff007a0c */ /* 0x000fca0003f05270 */
[----:B------:R-:W-:-:S06]  /*1bcc0*/  MOV R24, UR5 ;  /* 0x0000000500187c02 */ /* 0x000fcc0008000f00 */
[----:B------:R-:W2:Y:S02]  /*1bcd0*/  LDS R24, [R24.X4+0x840] ;  /* 0x0008400018187984 */ /* 0x000ea40000004800 */
[----:B------:R-:W-:Y:S05]  /*1bce0*/  @P0 BRA `(.L_x_1487) ;  /* 0x0000015000000947 */ /* 0x000fea0003800000 */
[----:B0-----:R-:W-:-:S13]  /*1bcf0*/  ISETP.NE.AND P1, PT, R248, RZ, PT ;  /* 0x000000fff800720c */ /* 0x001fda0003f25270 */
[----:B------:R-:W-:Y:S02]  /*1bd00*/  @P1 IMAD R15, R2, c[0x0][0x1d8], R15 ;  /* 0x00007600020f1a24 */ /* 0x000fe400078e020f */
[----:B------:R-:W-:Y:S02]  /*1bd10*/  @P1 IMAD.MOV.U32 R16, RZ, RZ, 0x4 ;  /* 0x00000004ff101424 */ /* 0x000fe400078e00ff */
[----:B------:R-:W-:-:S04]  /*1bd20*/  @P1 IMAD R15, R15, 0xc0, R0 ;  /* 0x000000c00f0f1824 */ /* 0x000fc800078e0200 */
[----:B------:R-:W-:-:S06]  /*1bd30*/  @P1 IMAD.WIDE R16, R15, R16, c[0x0][0x238] ;  /* 0x00008e000f101625 */ /* 0x000fcc00078e0210 */
[----:B------:R-:W4:Y:S01]  /*1bd40*/  @P1 LDG.E.128 R16, [R16.64] ;  /* 0x0000002410101981 */ /* 0x000f22000c1e1d00 */
[----:B------:R-:W-:Y:S01]  /*1bd50*/  UIMAD UR5, UR38, 0xc0, URZ ;  /* 0x000000c0260578a4 */ /* 0x000fe2000f8e023f */
[----:B-----5:R-:W-:Y:S02]  /*1bd60*/  FADD.FTZ R20, R20, R4 ;  /* 0x0000000414147221 */ /* 0x020fe40000010000 */
[----:B------:R-:W-:Y:S02]  /*1bd70*/  FADD.FTZ R21, R21, R5 ;  /* 0x0000000515157221 */ /* 0x000fe40000010000 */
[----:B------:R-:W-:Y:S01]  /*1bd80*/  FADD.FTZ R22, R22, R6 ;  /* 0x0000000616167221 */ /* 0x000fe20000010000 */
[----:B------:R-:W-:Y:S01]  /*1bd90*/  IADD3 R12, P0, R12, UR5, RZ ;  /* 0x000000050c0c7c10 */ /* 0x000fe2000ff1e0ff */
[----:B------:R-:W-:Y:S01]  /*1bda0*/  FADD.FTZ R23, R23, R7 ;  /* 0x0000000717177221 */ /* 0x000fe20000010000 */
[----:B------:R-:W-:-:S04]  /*1bdb0*/  MOV R15, UR5 ;  /* 0x00000005000f7c02 */ /* 0x000fc80008000f00 */
[----:B------:R-:W-:Y:S02]  /*1bdc0*/  LEA.HI.X.SX32 R15, R15, R14, 0x1, P0 ;  /* 0x0000000e0f0f7211 */ /* 0x000fe400000f0eff */
[----:B------:R-:W-:-:S04]  /*1bdd0*/  LEA R4, P0, R12, c[0x0][0x1a0], 0x2 ;  /* 0x000068000c047a11 */ /* 0x000fc800078010ff */
[----:B------:R-:W-:Y:S01]  /*1bde0*/  LEA.HI.X R5, R12, c[0x0][0x1a4], R15, 0x2, P0 ;  /* 0x000069000c057a11 */ /* 0x000fe200000f140f */
[----:B----4-:R-:W-:Y:S02]  /*1bdf0*/  @P1 FMUL.FTZ R20, R20, R16 ;  /* 0x0000001014141220 */ /* 0x010fe40000410000 */
[----:B------:R-:W-:Y:S02]  /*1be00*/  @P1 FMUL.FTZ R21, R21, R17 ;  /* 0x0000001115151220 */ /* 0x000fe40000410000 */
[----:B------:R-:W-:Y:S02]  /*1be10*/  @P1 FMUL.FTZ R22, R22, R18 ;  /* 0x0000001216161220 */ /* 0x000fe40000410000 */
[----:B------:R-:W-:-:S05]  /*1be20*/  @P1 FMUL.FTZ R23, R23, R19 ;  /* 0x0000001317171220 */ /* 0x000fca0000410000 */
[----:B------:R0:W-:Y:S02]  /*1be30*/  STG.E.128 [R4.64], R20 ;  /* 0x0000001404007986 */ /* 0x0001e4000c101d24 */
.L_x_1487:
[C---:B0-2--5:R-:W-:Y:S02]  /*1be40*/  FFMA.FTZ R8, R24.reuse, R20, R8 ;  /* 0x0000001418087223 */ /* 0x065fe40000010008 */
[C---:B------:R-:W-:Y:S02]  /*1be50*/  FFMA.FTZ R9, R24.reuse, R21, R9 ;  /* 0x0000001518097223 */ /* 0x040fe40000010009 */
[C---:B------:R-:W-:Y:S02]  /*1be60*/  FFMA.FTZ R10, R24.reuse, R22, R10 ;  /* 0x00000016180a7223 */ /* 0x040fe4000001000a */
[----:B------:R-:W-:Y:S02]  /*1be70*/  FFMA.FTZ R11, R24, R23, R11 ;  /* 0x00000017180b7223 */ /* 0x000fe4000001000b */
.L_x_1486:
[----:B------:R-:W-:Y:S05]  /*1be80*/  BSYNC B0 ;  /* 0x0000000000007941 */ /* 0x000fea0003800000 */
.L_x_1485:
[----:B------:R-:W2:Y:S04]  /*1be90*/  S2R R12, SR_TID.X ;  /* 0x00000000000c7919 */ /* 0x000ea80000002100 */
[----:B------:R-:W-:Y:S01]  /*1bea0*/  BAR.SYNC.DEFER_BLOCKING 0x0 ;  /* 0x0000000000007b1d */ /* 0x000fe20000010000 */
[----:B--2---:R-:W-:-:S04]  /*1beb0*/  IADD3 R2, R12, 0x3f, RZ ;  /* 0x0000003f0c027810 */ /* 0x004fc80007ffe0ff */
[----:B------:R-:W-:Y:S01]  /*1bec0*/  ISETP.GT.U32.OR P0, PT, R2, 0x7e, P2 ;  /* 0x0000007e0200780c */ /* 0x000fe20001704470 */
[----:B------:R-:W-:-:S12]  /*1bed0*/  @P2 BRA `(.L_x_1488) ;  /* 0x0000018000002947 */ /* 0x000fd80003800000 */
[C---:B------:R-:W-:Y:S01]  /*1bee0*/  LOP3.LUT R2, R12.reuse, 0xffffff80, RZ, 0xc0, !PT ;  /* 0xffffff800c027812 */ /* 0x040fe200078ec0ff */
[----:B------:R-:W-:Y:S01]  /*1bef0*/  IMAD R13, R13, 0xc0, R0 ;  /* 0x000000c00d0d7824 */ /* 0x000fe200078e0200 */
[----:B------:R-:W-:Y:S01]  /*1bf00*/  WARPSYNC 0xffffffff ;  /* 0xffffffff00007948 */ /* 0x000fe20003800000 */
[----:B------:R-:W-:Y:S02]  /*1bf10*/  ISETP.GT.AND P2, PT, R12, 0x7f, PT ;  /* 0x0000007f0c00780c */ /* 0x000fe40003f44270 */
[----:B------:R-:W-:Y:S02]  /*1bf20*/  ISETP.NE.AND P1, PT, R2, 0x80, PT ;  /* 0x000000800200780c */ /* 0x000fe40003f25270 */
[C---:B------:R-:W-:Y:S02]  /*1bf30*/  LOP3.LUT R2, R12.reuse, 0xffffffc0, RZ, 0xc0, !PT ;  /* 0xffffffc00c027812 */ /* 0x040fe400078ec0ff */
[----:B------:R-:W-:-:S09]  /*1bf40*/  ISETP.GT.AND P3, PT, R12, 0x3f, PT ;  /* 0x0000003f0c00780c */ /* 0x000fd20003f64270 */
[----:B------:R-:W-:Y:S04]  /*1bf50*/  @!P1 STS.128 [R13.X4+0x240], R8 ;  /* 0x000240080d009388 */ /* 0x000fe80000004c00 */
[----:B------:R-:W-:Y:S01]  /*1bf60*/  BAR.SYNC.DEFER_BLOCKING 0x0 ;  /* 0x0000000000007b1d */ /* 0x000fe20000010000 */
[----:B------:R-:W-:-:S05]  /*1bf70*/  ISETP.NE.AND P1, PT, R2, 0x40, PT ;  /* 0x000000400200780c */ /* 0x000fca0003f25270 */
[----:B0-----:R-:W0:Y:S02]  /*1bf80*/  @!P2 LDS.128 R4, [R13.X4+0x840] ;  /* 0x000840000d04a984 */ /* 0x001e240000004c00 */
[----:B0-----:R-:W-:Y:S02]  /*1bf90*/  @!P2 FADD.FTZ R8, R8, R4 ;  /* 0x000000040808a221 */ /* 0x001fe40000010000 */
[----:B------:R-:W-:Y:S02]  /*1bfa0*/  @!P2 FADD.FTZ R9, R9, R5 ;  /* 0x000000050909a221 */ /* 0x000fe40000010000 */
[----:B------:R-:W-:Y:S02]  /*1bfb0*/  @!P2 FADD.FTZ R10, R10, R6 ;  /* 0x000000060a0aa221 */ /* 0x000fe40000010000 */
[----:B------:R-:W-:Y:S01]  /*1bfc0*/  @!P2 FADD.FTZ R11, R11, R7 ;  /* 0x000000070b0ba221 */ /* 0x000fe20000010000 */
[----:B------:R-:W-:Y:S06]  /*1bfd0*/  BAR.SYNC.DEFER_BLOCKING 0x0 ;  /* 0x0000000000007b1d */ /* 0x000fec0000010000 */
[----:B------:R-:W-:Y:S04]  /*1bfe0*/  @!P1 STS.128 [R13.X4+0x540], R8 ;  /* 0x000540080d009388 */ /* 0x000fe80000004c00 */
[----:B------:R-:W-:Y:S06]  /*1bff0*/  BAR.SYNC.DEFER_BLOCKING 0x0 ;  /* 0x0000000000007b1d */ /* 0x000fec0000010000 */
[----:B------:R-:W0:Y:S02]  /*1c000*/  @!P3 LDS.128 R4, [R13.X4+0x840] ;  /* 0x000840000d04b984 */ /* 0x000e240000004c00 */
[----:B0-----:R-:W-:-:S02]  /*1c010*/  @!P3 FADD.FTZ R8, R8, R4 ;  /* 0x000000040808b221 */ /* 0x001fc40000010000 */
[----:B------:R-:W-:Y:S02]  /*1c020*/  @!P3 FADD.FTZ R9, R9, R5 ;  /* 0x000000050909b221 */ /* 0x000fe40000010000 */
[----:B------:R-:W-:Y:S02]  /*1c030*/  @!P3 FADD.FTZ R10, R10, R6 ;  /* 0x000000060a0ab221 */ /* 0x000fe40000010000 */
[----:B------:R-:W-:Y:S01]  /*1c040*/  @!P3 FADD.FTZ R11, R11, R7 ;  /* 0x000000070b0bb221 */ /* 0x000fe20000010000 */
[----:B------:R-:W-:Y:S06]  /*1c050*/  BAR.SYNC.DEFER_BLOCKING 0x0 ;  /* 0x0000000000007b1d */ /* 0x000fec0000010000 */
.L_x_1488:
[----:B------:R-:W-:Y:S05]  /*1c060*/  @P0 EXIT ;  /* 0x000000000000094d */ /* 0x000fea0003800000 */
[----:B------:R-:W-:-:S04]  /*1c070*/  MOV R2, c[0x0][0x258] ;  /* 0x0000960000027a02 */ /* 0x000fc80000000f00 */
[----:B------:R-:W-:-:S13]  /*1c080*/  ISETP.NE.AND P0, PT, R2, 0x2, PT ;  /* 0x000000020200780c */ /* 0x000fda0003f05270 */
[----:B0-----:R-:W-:Y:S01]  /*1c090*/  @P0 MOV R5, 0x4 ;  /* 0x0000000400050802 */ /* 0x001fe20000000f00 */
[----:B------:R-:W-:-:S04]  /*1c0a0*/  @P0 IMAD R4, R3, 0xc0, R0 ;  /* 0x000000c003040824 */ /* 0x000fc800078e0200 */
[----:B------:R-:W-:-:S05]  /*1c0b0*/  @P0 IMAD.WIDE R4, R4, R5, c[0x0][0x160] ;  /* 0x0000580004040625 */ /* 0x000fca00078e0205 */
[----:B------:R0:W-:Y:S01]  /*1c0c0*/  @P0 STG.E.128 [R4.64], R8 ;  /* 0x0000000804000986 */ /* 0x0001e2000c101d24 */
[----:B------:R-:W-:Y:S05]  /*1c0d0*/  @P0 EXIT ;  /* 0x000000000000094d */ /* 0x000fea0003800000 */
[----:B0-----:R-:W-:Y:S02]  /*1c0e0*/  MOV R4, c[0x0][0x250] ;  /* 0x0000940000047a02 */ /* 0x001fe40000000f00 */
[----:B------:R-:W-:-:S05]  /*1c0f0*/  MOV R5, c[0x0][0x254] ;  /* 0x0000950000057a02 */ /* 0x000fca0000000f00 */
[----:B------:R-:W2:Y:S01]  /*1c100*/  LDG.E R4, [R4.64] ;  /* 0x0000002404047981 */ /* 0x000ea2000c1e1900 */
[----:B------:R-:W-:Y:S02]  /*1c110*/  IMAD R3, R3, 0xc0, R0 ;  /* 0x000000c003037824 */ /* 0x000fe400078e0200 */
[C---:B--2---:R-:W-:Y:S02]  /*1c120*/  FMUL.FTZ R8, R4.reuse, R8 ;  /* 0x0000000804087220 */ /* 0x044fe40000410000 */
[C---:B------:R-:W-:Y:S02]  /*1c130*/  FMUL.FTZ R9, R4.reuse, R9 ;  /* 0x0000000904097220 */ /* 0x040fe40000410000 */
[C---:B------:R-:W-:Y:S02]  /*1c140*/  FMUL.FTZ R10, R4.reuse, R10 ;  /* 0x0000000a040a7220 */ /* 0x040fe40000410000 */
[----:B------:R-:W0:Y:S01]  /*1c150*/  F2I.S8.NTZ R8, R8 ;  /* 0x0000000800087305 */ /* 0x000e220000202100 */
[----:B------:R-:W-:-:S07]  /*1c160*/  FMUL.FTZ R11, R4, R11 ;  /* 0x0000000b040b7220 */ /* 0x000fce0000410000 */
[----:B------:R-:W2:Y:S08]  /*1c170*/  F2I.S8.NTZ R9, R9 ;  /* 0x0000000900097305 */ /* 0x000eb00000202100 */
[----:B------:R-:W4:Y:S01]  /*1c180*/  F2I.S8.NTZ R10, R10 ;  /* 0x0000000a000a7305 */ /* 0x000f220000202100 */
[----:B0-----:R-:W-:-:S04]  /*1c190*/  PRMT R2, R8, 0x8880, RZ ;  /* 0x0000888008027816 */ /* 0x001fc800000000ff */
[----:B------:R-:W-:-:S03]  /*1c1a0*/  PRMT R2, R2, 0x7710, RZ ;  /* 0x0000771002027816 */ /* 0x000fc600000000ff */
[----:B------:R-:W0:Y:S01]  /*1c1b0*/  F2I.S8.NTZ R11, R11 ;  /* 0x0000000b000b7305 */ /* 0x000e220000202100 */
[----:B--2---:R-:W-:Y:S02]  /*1c1c0*/  PRMT R6, R9, 0x8880, RZ ;  /* 0x0000888009067816 */ /* 0x004fe400000000ff */
[----:B------:R-:W-:Y:S02]  /*1c1d0*/  LOP3.LUT R5, R2, 0xff, RZ, 0xc0, !PT ;  /* 0x000000ff02057812 */ /* 0x000fe400078ec0ff */
[----:B------:R-:W-:Y:S02]  /*1c1e0*/  PRMT R4, R6, 0x7710, RZ ;  /* 0x0000771006047816 */ /* 0x000fe400000000ff */
[----:B----4-:R-:W-:Y:S02]  /*1c1f0*/  PRMT R2, R10, 0x8880, RZ ;  /* 0x000088800a027816 */ /* 0x010fe400000000ff */
[----:B------:R-:W-:Y:S02]  /*1c200*/  PRMT R5, R4, 0x7604, R5 ;  /* 0x0000760404057816 */ /* 0x000fe40000000005 */
[----:B------:R-:W-:-:S02]  /*1c210*/  PRMT R0, R2, 0x7710, RZ ;  /* 0x0000771002007816 */ /* 0x000fc400000000ff */
[----:B------:R-:W-:Y:S02]  /*1c220*/  IADD3 R2, P0, R3, c[0x0][0x160], RZ ;  /* 0x0000580003027a10 */ /* 0x000fe40007f1e0ff */
[----:B0-----:R-:W-:Y:S02]  /*1c230*/  PRMT R4, R11, 0x8880, RZ ;  /* 0x000088800b047816 */ /* 0x001fe400000000ff */
[----:B------:R-:W-:Y:S02]  /*1c240*/  PRMT R5, R0, 0x7054, R5 ;  /* 0x0000705400057816 */ /* 0x000fe40000000005 */
[----:B------:R-:W-:Y:S02]  /*1c250*/  PRMT R4, R4, 0x7710, RZ ;  /* 0x0000771004047816 */ /* 0x000fe400000000ff */
[----:B------:R-:W-:Y:S02]  /*1c260*/  LEA.HI.X.SX32 R3, R3, c[0x0][0x164], 0x1, P0 ;  /* 0x0000590003037a11 */ /* 0x000fe400000f0eff */
[----:B------:R-:W-:-:S05]  /*1c270*/  PRMT R5, R4, 0x654, R5 ;  /* 0x0000065404057816 */ /* 0x000fca0000000005 */
[----:B------:R-:W-:Y:S01]  /*1c280*/  STG.E [R2.64], R5 ;  /* 0x0000000502007986 */ /* 0x000fe2000c101924 */
[----:B------:R-:W-:Y:S05]  /*1c290*/  EXIT ;  /* 0x000000000000794d */ /* 0x000fea0003800000 */
.L_x_1489:
        /* <DEDUP_REMOVED lines=14> */
.L_x_4332:


//--------------------- .text._ZN4mmha33masked_multihead_attention_kernelIfLi192ELi256ELi2ELi64ELi128ELb1ELb1EEEv26Multihead_attention_paramsIT_XT5_EE --------------------------
	.section	.text._ZN4mmha33masked_multihead_attention_kernelIfLi192ELi256ELi2ELi64ELi128ELb1ELb1EEEv26Multihead_attention_paramsIT_XT5_EE,"ax",@progbits
	.sectioninfo	@"SHI_REGISTERS=255"
	.align	128
        .global         _ZN4mmha33masked_multihead_attention_kernelIfLi192ELi256ELi2ELi64ELi128ELb1ELb1EEEv26Multihead_attention_paramsIT_XT5_EE
        .type           _ZN4mmha33masked_multihead_attention_kernelIfLi192ELi256ELi2ELi64ELi128ELb1ELb1EEEv26Multihead_attention_paramsIT_XT5_EE,@function
        .size           _ZN4mmha33masked_multihead_attention_kernelIfLi192ELi256ELi2ELi64ELi128ELb1ELb1EEEv26Multihead_attention_paramsIT_XT5_EE,(.L_x_4312 - _ZN4mmha33masked_multihead_attention_kernelIfLi192ELi256ELi2ELi64ELi128ELb1ELb1EEEv26Multihead_attention_paramsIT_XT5_EE)
        .other          _ZN4mmha33masked_multihead_attention_kernelIfLi192ELi256ELi2ELi64ELi128ELb1ELb1EEEv26Multihead_attention_paramsIT_XT5_EE,@"STO_CUDA_ENTRY STV_DEFAULT"
_ZN4mmha33masked_multihead_attention_kernelIfLi192ELi256ELi2ELi64ELi128ELb1ELb1EEEv26Multihead_attention_paramsIT_XT5_EE:
.text._ZN4mmha33masked_multihead_attention_kernelIfLi192ELi256ELi2ELi64ELi128ELb1ELb1EEEv26Multihead_attention_paramsIT_XT5_EE:
        /* <DEDUP_REMOVED lines=12> */
.L_x_1490:
        /* <DEDUP_REMOVED lines=8> */
[----:B-1----:R-:W-:-:S04]  /*0140*/  IMAD.MOV R4, RZ, RZ, -R3 ;  /* 0x000000ffff047224 */ /* 0x002fc800078e0a03 */
[----:B------:R-:W-:-:S05]  /*0150*/  IMAD R7, R4, R5, RZ ;  /* 0x0000000504077224 */ /* 0x000fca00078e02ff */
[----:B------:R-:W-:-:S06]  /*0160*/  IMAD.HI.U32 R3, R3, R7, R2 ;  /* 0x0000000703037227 */ /* 0x000fcc00078e0002 */
[----:B------:R-:W-:-:S04]  /*0170*/  IMAD.HI.U32 R4, R3, R6, RZ ;  /* 0x0000000603047227 */ /* 0x000fc800078e00ff */
[----:B------:R-:W-:Y:S01]  /*0180*/  IMAD.MOV R0, RZ, RZ, -R4 ;  /* 0x000000ffff007224 */ /* 0x000fe200078e0a04 */
[----:B------:R-:W-:Y:S01]  /*0190*/  ISETP.NE.U32.AND P0, PT, RZ, c[0x0][0x240], PT ;  /* 0x00009000ff007a0c */ /* 0x000fe20003f05070 */
[----:B------:R-:W-:-:S04]  /*01a0*/  IMAD.WIDE R2, R19, R14, c[0x0][0x278] ;  /* 0x00009e0013027625 */ /* 0x000fc800078e020e */
[C---:B------:R-:W-:Y:S01]  /*01b0*/  IMAD R0, R5.reuse, R0, R6 ;  /* 0x0000000005007224 */ /* 0x040fe200078e0206 */
[----:B------:R-:W-:Y:S01]  /*01c0*/  ISETP.NE.AND.EX P0, PT, RZ, c[0x0][0x244], PT, P0 ;  /* 0x00009100ff007a0c */ /* 0x000fe20003f05300 */
[----:B------:R-:W2:Y:S03]  /*01d0*/  LDG.E R3, [R2.64] ;  /* 0x0000002402037981 */ /* 0x000ea6000c1e1900 */
        /* <DEDUP_REMOVED lines=8> */
[----:B------:R-:W-:-:S05]  /*0260*/  @P1 IADD3 R4, R4, 0x1, RZ ;  /* 0x0000000104041810 */ /* 0x000fca0007ffe0ff */
[----:B------:R-:W-:-:S04]  /*0270*/  IMAD.MOV.U32 R18, RZ, RZ, R4 ;  /* 0x000000ffff127224 */ /* 0x000fc800078e0004 */
[----:B------:R-:W-:Y:S01]  /*0280*/  @!P3 IMAD.MOV R18, RZ, RZ, -R18 ;  /* 0x000000ffff12b224 */ /* 0x000fe200078e0a12 */
[----:B------:R-:W-:Y:S02]  /*0290*/  @!P2 LOP3.LUT R18, RZ, c[0x0][0x1d0], RZ, 0x33, !PT ;  /* 0x00007400ff12aa12 */ /* 0x000fe400078e33ff */
[----:B------:R-:W-:-:S03]  /*02a0*/  MOV R16, RZ ;  /* 0x000000ff00107202 */ /* 0x000fc60000000f00 */
        /* <DEDUP_REMOVED lines=11> */
[C---:B0-----:R-:W-:Y:S01]  /*0360*/  ISETP.LT.AND P2, PT, R40.reuse, 0x40, P4 ;  /* 0x000000402800780c */ /* 0x041fe20002741270 */
[----:B------:R-:W-:Y:S02]  /*0370*/  IMAD.SHL.U32 R42, R40, 0x4, RZ ;  /* 0x00000004282a7824 */ /* 0x000fe400078e00ff */
[----:B-1----:R-:W-:-:S04]  /*0380*/  IMAD R8, R19, c[0x0][0x1d8], R252 ;  /* 0x0000760013087a24 */ /* 0x002fc800078e02fc */
[----:B------:R-:W-:Y:S01]  /*0390*/  IMAD R114, R8, 0xc0, RZ ;  /* 0x000000c008727824 */ /* 0x000fe200078e02ff */
[----:B------:R-:W-:-:S04]  /*03a0*/  IABS R15, c[0x0][0x1d4] ;  /* 0x00007500000f7a13 */ /* 0x000fc80000000000 */
[----:B------:R-:W0:Y:S01]  /*03b0*/  R2UR UR8, R15 ;  /* 0x000000000f0873c2 */ /* 0x000e2200000e0000 */
[----:B------:R-:W-:-:S07]  /*03c0*/  ISETP.GT.AND P5, PT, R40, 0x2f, PT ;  /* 0x0000002f2800780c */ /* 0x000fce0003fa4270 */
[----:B--2---:R3:W1:Y:S02]  /*03d0*/  R2UR UR38, R3 ;  /* 0x00000000032673c2 */ /* 0x00466400000e0000 */
[----:B---3--:R-:W-:-:S04]  /*03e0*/  @P2 IMAD R3, R16, c[0x0][0x1d8], R252 ;  /* 0x0000760010032a24 */ /* 0x008fc800078e02fc */
[----:B------:R-:W-:-:S04]  /*03f0*/  @P2 IMAD R3, R3, 0xc0, R42 ;  /* 0x000000c003032824 */ /* 0x000fc800078e022a */
[----:B------:R-:W-:-:S05]  /*0400*/  @P2 IMAD.WIDE R8, R3, R14, c[0x0][0x230] ;  /* 0x00008c0003082625 */ /* 0x000fca00078e020e */
[----:B------:R2:W5:Y:S01]  /*0410*/  @P2 LDG.E.128 R36, [R8.64] ;  /* 0x0000002408242981 */ /* 0x000562000c1e1d00 */
[----:B0-----:R-:W0:Y:S08]  /*0420*/  I2F.RP R3, UR8 ;  /* 0x0000000800037d06 */ /* 0x001e300008209400 */
[----:B0-----:R-:W0:Y:S01]  /*0430*/  MUFU.RCP R3, R3 ;  /* 0x0000000300037308 */ /* 0x001e220000001000 */
[----:B-1----:R-:W-:Y:S01]  /*0440*/  UIADD3 UR39, UR38, -0x1, URZ ;  /* 0xffffffff26277890 */ /* 0x002fe2000fffe03f */
[----:B0-----:R-:W-:-:S06]  /*0450*/  IADD3 R12, R3, 0xffffffe, RZ ;  /* 0x0ffffffe030c7810 */ /* 0x001fcc0007ffe0ff */
[----:B------:R-:W0:Y:S01]  /*0460*/  F2I.FTZ.U32.TRUNC.NTZ R12, R12 ;  /* 0x0000000c000c7305 */ /* 0x000e22000021f000 */
[----:B------:R-:W-:Y:S01]  /*0470*/  MOV R4, UR39 ;  /* 0x0000002700047c02 */ /* 0x000fe20008000f00 */
[----:B------:R-:W-:-:S04]  /*0480*/  IMAD.IADD R17, R114, 0x1, R42 ;  /* 0x0000000172117824 */ /* 0x000fc800078e022a */
[----:B------:R-:W-:Y:S01]  /*0490*/  @!P5 IMAD.SHL.U32 R4, R4, 0x4, RZ ;  /* 0x000000040404d824 */ /* 0x000fe200078e00ff */
[----:B------:R-:W-:-:S03]  /*04a0*/  CS2R R24, SRZ ;  /* 0x0000000000187805 */ /* 0x000fc6000001ff00 */
[----:B------:R-:W-:Y:S01]  /*04b0*/  @!P5 IMAD R4, R17, c[0x0][0x1d4], R4 ;  /* 0x000075001104da24 */ /* 0x000fe200078e0204 */
[----:B------:R-:W-:-:S03]  /*04c0*/  CS2R R26, SRZ ;  /* 0x00000000001a7805 */ /* 0x000fc6000001ff00 */
[----:B------:R-:W-:Y:S01]  /*04d0*/  @!P5 IMAD.WIDE R4, R4, R14, c[0x0][0x198] ;  /* 0x000066000404d625 */ /* 0x000fe200078e020e */
[----:B0-----:R-:W0:Y:S04]  /*04e0*/  R2UR UR5, R12 ;  /* 0x000000000c0573c2 */ /* 0x001e2800000e0000 */
[----:B------:R1:W5:Y:S02]  /*04f0*/  @!P5 LDG.E.128 R24, [R4.64] ;  /* 0x000000240418d981 */ /* 0x000364000c1e1d00 */
[----:B-1----:R-:W-:-:S04]  /*0500*/  IABS R4, UR39 ;  /* 0x0000002700047c13 */ /* 0x002fc80008000000 */
[----:B------:R-:W1:Y:S01]  /*0510*/  R2UR UR7, R4 ;  /* 0x00000000040773c2 */ /* 0x000e6200000e0000 */
[----:B------:R-:W-:Y:S02]  /*0520*/  UMOV UR4, URZ ;  /* 0x0000003f00047c82 */ /* 0x000fe40008000000 */
[----:B0-----:R-:W-:-:S04]  /*0530*/  UIADD3 UR6, URZ, -UR5, URZ ;  /* 0x800000053f067290 */ /* 0x001fc8000fffe03f */
[----:B------:R-:W-:-:S04]  /*0540*/  UIMAD UR6, UR6, UR8, URZ ;  /* 0x00000008060672a4 */ /* 0x000fc8000f8e023f */
[----:B------:R-:W-:-:S04]  /*0550*/  UIMAD.WIDE.U32 UR4, UR5, UR6, UR4 ;  /* 0x00000006050472a5 */ /* 0x000fc8000f8e0004 */
[----:B-1----:R-:W-:-:S04]  /*0560*/  UIMAD.WIDE.U32 UR4, UR5, UR7, URZ ;  /* 0x00000007050472a5 */ /* 0x002fc8000f8e003f */
        /* <DEDUP_REMOVED lines=12> */
[----:B------:R-:W-:Y:S01]  /*0630*/  IADD3 R13, R0, R42, RZ ;  /* 0x0000002a000d7210 */ /* 0x000fe20007ffe0ff */
[----:B------:R-:W-:-:S03]  /*0640*/  UISETP.GE.AND UP0, UPT, UR39, URZ, UPT ;  /* 0x0000003f2700728c */ /* 0x000fc6000bf06270 */
[----:B------:R-:W-:Y:S02]  /*0650*/  @!UP1 UIADD3 UR4, UR4, -UR8, URZ ;  /* 0x8000000804049290 */ /* 0x000fe4000fffe03f */
[----:B------:R-:W-:Y:S01]  /*0660*/  UISETP.NE.AND UP1, UPT, URZ, UR5, UPT ;  /* 0x000000053f00728c */ /* 0x000fe2000bf25270 */
[----:B------:R-:W-:Y:S01]  /*0670*/  CS2R R20, SRZ ;  /* 0x0000000000147805 */ /* 0x000fe2000001ff00 */
[----:B------:R-:W-:Y:S01]  /*0680*/  CS2R R22, SRZ ;  /* 0x0000000000167805 */ /* 0x000fe2000001ff00 */
[----:B------:R-:W-:Y:S02]  /*0690*/  @!P0 IMAD.WIDE R6, R13, R14, c[0x0][0x170] ;  /* 0x00005c000d068625 */ /* 0x000fe400078e020e */
[----:B------:R-:W-:Y:S02]  /*06a0*/  UMOV UR40, UR4 ;  /* 0x0000000400287c82 */ /* 0x000fe40008000000 */
[----:B------:R-:W-:Y:S01]  /*06b0*/  IMAD R3, R19, c[0x0][0x1c8], R0 ;  /* 0x0000720013037a24 */ /* 0x000fe200078e0200 */
[----:B------:R2:W5:Y:S01]  /*06c0*/  @!P0 LDG.E.128 R20, [R6.64] ;  /* 0x0000002406148981 */ /* 0x000562000c1e1d00 */
[----:B------:R-:W-:Y:S01]  /*06d0*/  ISETP.NE.AND P0, PT, RZ, c[0x0][0x1c8], PT ;  /* 0x00007200ff007a0c */ /* 0x000fe20003f05270 */
[----:B------:R-:W-:Y:S01]  /*06e0*/  @!UP0 UIADD3 UR40, -UR40, URZ, URZ ;  /* 0x0000003f28288290 */ /* 0x000fe2000fffe13f */
[----:B------:R-:W-:Y:S01]  /*06f0*/  BSSY B0, `(.L_x_1491) ;  /* 0x000001f000007945 */ /* 0x000fe20003800000 */
[----:B------:R-:W-:Y:S01]  /*0700*/  @!UP1 ULOP3.LUT UR40, URZ, UR5, URZ, 0x33, !UPT ;  /* 0x000000053f289292 */ /* 0x000fe2000f8e333f */
[----:B------:R-:W-:Y:S01]  /*0710*/  P2R R2, PR, RZ, 0x10 ;  /* 0x00000010ff027803 */ /* 0x000fe20000000000 */
[----:B------:R-:W-:Y:S01]  /*0720*/  CS2R R32, SRZ ;  /* 0x0000000000207805 */ /* 0x000fe2000001ff00 */
[----:B------:R-:W-:Y:S01]  /*0730*/  ISETP.NE.AND P4, PT, RZ, c[0x0][0x1ec], PT ;  /* 0x00007b00ff007a0c */ /* 0x000fe20003f85270 */
[----:B------:R-:W-:Y:S01]  /*0740*/  CS2R R34, SRZ ;  /* 0x0000000000227805 */ /* 0x000fe2000001ff00 */
[----:B------:R-:W-:Y:S01]  /*0750*/  SEL R3, R114, R3, !P0 ;  /* 0x0000000372037207 */ /* 0x000fe20004000000 */
[----:B------:R-:W-:Y:S05]  /*0760*/  @P5 BRA `(.L_x_1492) ;  /* 0x0000017000005947 */ /* 0x000fea0003800000 */
[----:B--2---:R-:W-:Y:S02]  /*0770*/  IMAD.MOV.U32 R0, RZ, RZ, c[0x0][0x258] ;  /* 0x00009600ff007624 */ /* 0x004fe400078e00ff */
[----:B------:R-:W-:-:S03]  /*0780*/  IMAD.IADD R3, R3, 0x1, R42 ;  /* 0x0000000103037824 */ /* 0x000fc600078e022a */
[----:B------:R-:W-:-:S13]  /*0790*/  ISETP.NE.AND P0, PT, R0, 0x2, PT ;  /* 0x000000020000780c */ /* 0x000fda0003f05270 */
[----:B------:R-:W-:-:S04]  /*07a0*/  @!P0 IADD3 R8, P1, R3, c[0x0][0x168], RZ ;  /* 0x00005a0003088a10 */ /* 0x000fc80007f3e0ff */
[----:B------:R-:W-:-:S05]  /*07b0*/  @!P0 LEA.HI.X.SX32 R9, R3, c[0x0][0x16c], 0x1, P1 ;  /* 0x00005b0003098a11 */ /* 0x000fca00008f0eff */
[----:B------:R-:W2:Y:S01]  /*07c0*/  @!P0 LDG.E R8, [R8.64] ;  /* 0x0000002408088981 */ /* 0x000ea2000c1e1900 */
[----:B------:R-:W-:Y:S01]  /*07d0*/  @!P0 MOV R4, c[0x0][0x248] ;  /* 0x0000920000048a02 */ /* 0x000fe20000000f00 */
[----:B------:R-:W-:Y:S02]  /*07e0*/  @!P0 IMAD.MOV.U32 R5, RZ, RZ, c[0x0][0x24c] ;  /* 0x00009300ff058624 */ /* 0x000fe400078e00ff */
[----:B------:R-:W-:-:S03]  /*07f0*/  @P0 IMAD.WIDE R6, R3, R14, c[0x0][0x168] ;  /* 0x00005a0003060625 */ /* 0x000fc600078e020e */
[----:B------:R-:W3:Y:S04]  /*0800*/  @!P0 LDG.E R4, [R4.64] ;  /* 0x0000002404048981 */ /* 0x000ee8000c1e1900 */
[----:B------:R0:W5:Y:S01]  /*0810*/  @P0 LDG.E.128 R32, [R6.64] ;  /* 0x0000002406200981 */ /* 0x000162000c1e1d00 */
[----:B--2---:R-:W-:Y:S01]  /*0820*/  @!P0 PRMT R0, R8, 0x9910, RZ ;  /* 0x0000991008008816 */ /* 0x004fe200000000ff */
[----:B------:R-:W3:Y:S01]  /*0830*/  @!P0 I2F.S8 R11, R8 ;  /* 0x00000008000b8306 */ /* 0x000ee20000001400 */
[--C-:B------:R-:W-:Y:S02]  /*0840*/  @!P0 SHF.R.U32.HI R3, RZ, 0x10, R8.reuse ;  /* 0x00000010ff038819 */ /* 0x100fe40000011608 */
[----:B------:R-:W-:Y:S02]  /*0850*/  @!P0 SHF.R.U32.HI R10, RZ, 0x18, R8 ;  /* 0x00000018ff0a8819 */ /* 0x000fe40000011608 */
[----:B------:R-:W-:-:S03]  /*0860*/  @!P0 SHF.R.S32.HI R0, RZ, 0x8, R0 ;  /* 0x00000008ff008819 */ /* 0x000fc60000011400 */
[----:B------:R-:W1:Y:S08]  /*0870*/  @!P0 I2F.S8 R3, R3 ;  /* 0x0000000300038306 */ /* 0x000e700000001400 */
[----:B------:R-:W2:Y:S01]  /*0880*/  @!P0 I2F.S8 R10, R10 ;  /* 0x0000000a000a8306 */ /* 0x000ea20000001400 */
[----:B---3--:R-:W-:-:S07]  /*0890*/  @!P0 FMUL.FTZ R32, R11, R4 ;  /* 0x000000040b208220 */ /* 0x008fce0000410000 */
[----:B------:R-:W3:Y:S01]  /*08a0*/  @!P0 I2F.S16 R0, R0 ;  /* 0x0000000000008306 */ /* 0x000ee20000101400 */
[-C--:B-1----:R-:W-:Y:S02]  /*08b0*/  @!P0 FMUL.FTZ R34, R3, R4.reuse ;  /* 0x0000000403228220 */ /* 0x082fe40000410000 */
[-C--:B--2---:R-:W-:Y:S02]  /*08c0*/  @!P0 FMUL.FTZ R35, R10, R4.reuse ;  /* 0x000000040a238220 */ /* 0x084fe40000410000 */
[----:B---3--:R-:W-:-:S03]  /*08d0*/  @!P0 FMUL.FTZ R33, R0, R4 ;  /* 0x0000000400218220 */ /* 0x008fc60000410000 */
.L_x_1492:
[----:B0-2---:R-:W-:Y:S05]  /*08e0*/  BSYNC B0 ;  /* 0x0000000000007941 */ /* 0x005fea0003800000 */
.L_x_1491:
        /* <DEDUP_REMOVED lines=11> */
.L_x_1494:
[----:B------:R-:W-:Y:S05]  /*09a0*/  BSYNC B0 ;  /* 0x0000000000007941 */ /* 0x000fea0003800000 */
.L_x_1493:
        /* <DEDUP_REMOVED lines=32> */
[----:B0-----:R-:W-:Y:S01]  /*0bb0*/  IMAD.MOV.U32 R4, RZ, RZ, RZ ;  /* 0x000000ffff047224 */ /* 0x001fe200078e00ff */
[----:B-1----:R-:W-:-:S05]  /*0bc0*/  IADD3 R6, RZ, -R5, RZ ;  /* 0x80000005ff067210 */ /* 0x002fca0007ffe0ff */
[----:B------:R-:W-:Y:S02]  /*0bd0*/  IMAD R7, R6, R3, RZ ;  /* 0x0000000306077224 */ /* 0x000fe400078e02ff */
[----:B------:R-:W-:Y:S02]  /*0be0*/  IMAD.MOV.U32 R6, RZ, RZ, R8 ;  /* 0x000000ffff067224 */ /* 0x000fe400078e0008 */
        /* <DEDUP_REMOVED lines=10> */
[----:B------:R-:W-:-:S03]  /*0c90*/  ISETP.NE.AND P2, PT, R22, RZ, PT ;  /* 0x000000ff1600720c */ /* 0x000fc60003f45270 */
[----:B------:R-:W-:-:S05]  /*0ca0*/  IMAD.MOV.U32 R23, RZ, RZ, R5 ;  /* 0x000000ffff177224 */ /* 0x000fca00078e0005 */
[----:B------:R-:W-:Y:S02]  /*0cb0*/  @!P1 IADD3 R23, -R23, RZ, RZ ;  /* 0x000000ff17179210 */ /* 0x000fe40007ffe1ff */
[----:B------:R-:W-:Y:S02]  /*0cc0*/  ISETP.LT.AND P1, PT, R42, c[0x0][0x1e0], !P0 ;  /* 0x000078002a007a0c */ /* 0x000fe40004721270 */
[----:B------:R-:W-:Y:S02]  /*0cd0*/  LOP3.LUT P0, RZ, R22, 0x3, RZ, 0xc0, !PT ;  /* 0x0000000316ff7812 */ /* 0x000fe4000780c0ff */
[----:B------:R-:W-:Y:S02]  /*0ce0*/  @!P2 LOP3.LUT R23, RZ, R22, RZ, 0x33, !PT ;  /* 0x00000016ff17a212 */ /* 0x000fe400078e33ff */
[----:B------:R-:W-:-:S03]  /*0cf0*/  P2R R37, PR, RZ, 0x2 ;  /* 0x00000002ff257803 */ /* 0x000fc60000000000 */
[----:B------:R-:W-:-:S04]  /*0d00*/  IMAD.MOV R3, RZ, RZ, -R23 ;  /* 0x000000ffff037224 */ /* 0x000fc800078e0a17 */
[----:B------:R-:W-:Y:S02]  /*0d10*/  IMAD R36, R22, R3, R42 ;  /* 0x0000000316247224 */ /* 0x000fe400078e022a */
[----:B------:R-:W-:Y:S05]  /*0d20*/  @!P0 BRA `(.L_x_1497) ;  /* 0x0000013000008947 */ /* 0x000fea0003800000 */
[----:B------:R-:W-:Y:S01]  /*0d30*/  MOV R0, 0x0 ;  /* 0x0000000000007802 */ /* 0x000fe20000000f00 */
[----:B------:R-:W-:Y:S01]  /*0d40*/  HFMA2.MMA R8, -RZ, RZ, 0, 8.0049037933349609375e-05 ;  /* 0x0000053fff087435 */ /* 0x000fe200000001ff */
[----:B------:R-:W-:Y:S01]  /*0d50*/  IMAD.MOV.U32 R4, RZ, RZ, c[0x4][0xc8] ;  /* 0x01003200ff047624 */ /* 0x000fe200078e00ff */
[----:B------:R-:W-:Y:S01]  /*0d60*/  MOV R5, c[0x4][0xcc] ;  /* 0x0100330000057a02 */ /* 0x000fe20000000f00 */
[----:B------:R0:W1:Y:S01]  /*0d70*/  LDC.64 R14, c[0x4][R0] ;  /* 0x01000000000e7b82 */ /* 0x0000620000000a00 */
[----:B------:R-:W-:Y:S01]  /*0d80*/  IMAD.MOV.U32 R6, RZ, RZ, c[0x4][0xd0] ;  /* 0x01003400ff067624 */ /* 0x000fe200078e00ff */
[----:B------:R-:W-:Y:S01]  /*0d90*/  MOV R12, 0x1 ;  /* 0x00000001000c7802 */ /* 0x000fe20000000f00 */
[----:B------:R-:W-:Y:S02]  /*0da0*/  IMAD.MOV.U32 R7, RZ, RZ, c[0x4][0xd4] ;  /* 0x01003500ff077624 */ /* 0x000fe400078e00ff */
[----:B------:R-:W-:-:S02]  /*0db0*/  IMAD.MOV.U32 R10, RZ, RZ, c[0x4][0x88] ;  /* 0x01002200ff0a7624 */ /* 0x000fc400078e00ff */
[----:B------:R-:W-:Y:S02]  /*0dc0*/  IMAD.MOV.U32 R11, RZ, RZ, c[0x4][0x8c] ;  /* 0x01002300ff0b7624 */ /* 0x000fe400078e00ff */
[----:B------:R-:W-:Y:S02]  /*0dd0*/  IMAD.MOV.U32 R13, RZ, RZ, RZ ;  /* 0x000000ffff0d7224 */ /* 0x000fe400078e00ff */
[----:B0-----:R-:W-:Y:S01]  /*0de0*/  LEPC R18 ;  /* 0x000000000012734e */ /* 0x001fe20000000000 */
[----:B------:R-:W-:Y:S02]  /*0df0*/  MOV R3, 0xe60 ;  /* 0x00000e6000037802 */ /* 0x000fe40000000f00 */
[----:B------:R-:W-:Y:S02]  /*0e00*/  MOV R20, 0xde0 ;  /* 0x00000de000147802 */ /* 0x000fe40000000f00 */
[----:B------:R-:W-:Y:S02]  /*0e10*/  MOV R21, 0x0 ;  /* 0x0000000000157802 */ /* 0x000fe40000000f00 */
[----:B------:R-:W-:Y:S02]  /*0e20*/  MOV R0, 0x0 ;  /* 0x0000000000007802 */ /* 0x000fe40000000f00 */
[----:B------:R-:W-:-:S04]  /*0e30*/  IADD3 R20, P0, P1, -R20, R3, R18 ;  /* 0x0000000314147210 */ /* 0x000fc8000791e112 */
[----:B------:R-:W-:-:S04]  /*0e40*/  IADD3.X R21, ~R0, R21, R19, P0, P1 ;  /* 0x0000001500157210 */ /* 0x000fc800007e2513 */
[----:B-1----:R-:W-:Y:S05]  /*0e50*/  CALL.ABS.NOINC R14 ;  /* 0x000000000e007343 */ /* 0x002fea0003c00000 */
.L_x_1497:
[----:B------:R-:W-:Y:S01]  /*0e60*/  ISETP.NE.AND P6, PT, R37, RZ, PT ;  /* 0x000000ff2500720c */ /* 0x000fe20003fc5270 */
[----:B------:R-:W-:Y:S02]  /*0e70*/  IMAD R0, R22, R23, R36 ;  /* 0x0000001716007224 */ /* 0x000fe400078e0224 */
[----:B------:R-:W-:-:S03]  /*0e80*/  IMAD.MOV.U32 R5, RZ, RZ, c[0x0][0x1e0] ;  /* 0x00007800ff057624 */ /* 0x000fc600078e00ff */
[----:B------:R-:W-:-:S04]  /*0e90*/  LEA R14, R0, 0x820, 0x2 ;  /* 0x00000820000e7811 */ /* 0x000fc800078e10ff */
[----:B------:R-:W-:-:S03]  /*0ea0*/  LEA R15, R5, R14, 0x2 ;  /* 0x0000000e050f7211 */ /* 0x000fc600078e10ff */
[----:B------:R-:W-:Y:S05]  /*0eb0*/  @!P6 BRA `(.L_x_1498) ;  /* 0x000000300000e947 */ /* 0x000fea0003800000 */
[----:B------:R-:W-:Y:S01]  /*0ec0*/  ISETP.NE.AND P5, PT, RZ, c[0x0][0x1ec], PT ;  /* 0x00007b00ff007a0c */ /* 0x000fe20003fa5270 */
[----:B------:R0:W-:-:S12]  /*0ed0*/  STS.128 [R14], R32 ;  /* 0x000000200e007388 */ /* 0x0001d80000000c00 */
[----:B------:R0:W-:Y:S02]  /*0ee0*/  @!P5 STS.128 [R15], R24 ;  /* 0x000000180f00d388 */ /* 0x0001e40000000c00 */
.L_x_1498:
        /* <DEDUP_REMOVED lines=20> */
[----:B0-----:R-:W-:-:S05]  /*1030*/  LEA.HI R0, R0, R0, RZ, 0x1 ;  /* 0x0000000000007211 */ /* 0x001fca00078f08ff */
[----:B------:R-:W-:-:S05]  /*1040*/  IMAD.SHL.U32 R0, R0, 0x2, RZ ;  /* 0x0000000200007824 */ /* 0x000fca00078e00ff */
        /* <DEDUP_REMOVED lines=32> */
.L_x_1502:
[C---:B------:R-:W-:Y:S01]  /*1250*/  IMAD R21, R5.reuse, 0x4, R19 ;  /* 0x0000000405157824 */ /* 0x040fe200078e0213 */
[----:B0-----:R-:W-:Y:S01]  /*1260*/  LEA.HI R0, R0, R0, RZ, 0x1 ;  /* 0x0000000000007211 */ /* 0x001fe200078f08ff */
[----:B------:R-:W-:Y:S01]  /*1270*/  IMAD R18, R5, 0x4, R22 ;  /* 0x0000000405127824 */ /* 0x000fe200078e0216 */
[----:B------:R-:W-:Y:S02]  /*1280*/  BSSY B2, `(.L_x_1504) ;  /* 0x0000030000027945 */ /* 0x000fe40003800000 */
[----:B------:R0:W4:Y:S01]  /*1290*/  LDS R24, [R21] ;  /* 0x0000000015187984 */ /* 0x0001220000000800 */
[----:B------:R-:W-:-:S03]  /*12a0*/  SHF.L.U32 R0, R0, 0x1, RZ ;  /* 0x0000000100007819 */ /* 0x000fc600000006ff */
[----:B------:R0:W3:Y:S01]  /*12b0*/  LDS R26, [R21+0x4] ;  /* 0x00000400151a7984 */ /* 0x0000e20000000800 */
[----:B------:R-:W-:-:S03]  /*12c0*/  LOP3.LUT R7, R0, 0xfffffffc, RZ, 0xc0, !PT ;  /* 0xfffffffc00077812 */ /* 0x000fc600078ec0ff */
[----:B------:R0:W2:Y:S01]  /*12d0*/  LDS R25, [R18] ;  /* 0x0000000012197984 */ /* 0x0000a20000000800 */
[----:B------:R-:W-:-:S03]  /*12e0*/  ISETP.GE.AND P0, PT, R7, c[0x0][0x1e0], PT ;  /* 0x0000780007007a0c */ /* 0x000fc60003f06270 */
[----:B------:R0:W1:Y:S10]  /*12f0*/  LDS R27, [R18+0x4] ;  /* 0x00000400121b7984 */ /* 0x0000740000000800 */
[----:B------:R-:W-:Y:S05]  /*1300*/  @P0 BRA `(.L_x_1505) ;  /* 0x0000027000000947 */ /* 0x000fea0003800000 */
[----:B0-----:R-:W0:Y:S01]  /*1310*/  I2F R6, c[0x0][0x1e0] ;  /* 0x0000780000067b06 */ /* 0x001e220000201400 */
[----:B------:R-:W-:-:S02]  /*1320*/  IADD3 R4, R7, 0x2, RZ ;  /* 0x0000000207047810 */ /* 0x000fc40007ffe0ff */
        /* <DEDUP_REMOVED lines=27> */
[----:B------:R-:W-:Y:S01]  /*14e0*/  FMUL.FTZ R4, R24, R4 ;  /* 0x0000000418047220 */ /* 0x000fe20000410000 */
[----:B------:R-:W-:Y:S01]  /*14f0*/  MOV R34, R8 ;  /* 0x0000000800227202 */ /* 0x000fe20000000f00 */
[----:B------:R-:W-:Y:S02]  /*1500*/  FFMA.FTZ R26, R26, R6, -R11 ;  /* 0x000000061a1a7223 */ /* 0x000fe4000001080b */
[-C--:B0-----:R-:W-:Y:S02]  /*1510*/  FFMA.FTZ R3, R32, R0.reuse, -R3 ;  /* 0x0000000020037223 */ /* 0x081fe40000010803 */
[----:B------:R-:W-:Y:S02]  /*1520*/  FFMA.FTZ R24, R24, R0, -R7 ;  /* 0x0000000018187223 */ /* 0x000fe40000010807 */
[----:B------:R-:W-:-:S02]  /*1530*/  FFMA.FTZ R35, R35, R6, R9 ;  /* 0x0000000623237223 */ /* 0x000fc40000010009 */
[----:B------:R-:W-:Y:S02]  /*1540*/  FFMA.FTZ R27, R27, R6, R10 ;  /* 0x000000061b1b7223 */ /* 0x000fe4000001000a */
[-C--:B------:R-:W-:Y:S02]  /*1550*/  FFMA.FTZ R33, R33, R0.reuse, R5 ;  /* 0x0000000021217223 */ /* 0x080fe40000010005 */
[----:B------:R-:W-:Y:S02]  /*1560*/  FFMA.FTZ R25, R25, R0, R4 ;  /* 0x0000000019197223 */ /* 0x000fe40000010004 */
[----:B------:R-:W-:Y:S02]  /*1570*/  IMAD.MOV.U32 R32, RZ, RZ, R3 ;  /* 0x000000ffff207224 */ /* 0x000fe400078e0003 */
.L_x_1505:
[----:B0-----:R-:W-:Y:S05]  /*1580*/  BSYNC B2 ;  /* 0x0000000000027941 */ /* 0x001fea0003800000 */
.L_x_1504:
[----:B----4-:R0:W-:Y:S04]  /*1590*/  STS [R21], R24 ;  /* 0x0000001815007388 */ /* 0x0101e80000000800 */
[----:B---3--:R0:W-:Y:S04]  /*15a0*/  STS [R21+0x4], R26 ;  /* 0x0000041a15007388 */ /* 0x0081e80000000800 */
[----:B--2---:R0:W-:Y:S04]  /*15b0*/  STS [R18], R25 ;  /* 0x0000001912007388 */ /* 0x0041e80000000800 */
[----:B-1----:R0:W-:Y:S02]  /*15c0*/  STS [R18+0x4], R27 ;  /* 0x0000041b12007388 */ /* 0x0021e40000000800 */
.L_x_1503:
[----:B------:R-:W-:Y:S05]  /*15d0*/  BSYNC B1 ;  /* 0x0000000000017941 */ /* 0x000fea0003800000 */
.L_x_1501:
[----:B-1----:R1:W-:Y:S04]  /*15e0*/  STS [R19], R32 ;  /* 0x0000002013007388 */ /* 0x0023e80000000800 */
[----:B--2---:R1:W-:Y:S04]  /*15f0*/  STS [R19+0x4], R34 ;  /* 0x0000042213007388 */ /* 0x0043e80000000800 */
[----:B---3--:R1:W-:Y:S04]  /*1600*/  STS [R22], R33 ;  /* 0x0000002116007388 */ /* 0x0083e80000000800 */
[----:B----4-:R1:W-:Y:S02]  /*1610*/  STS [R22+0x4], R35 ;  /* 0x0000042316007388 */ /* 0x0103e40000000800 */
.L_x_1500:
[----:B------:R-:W-:Y:S05]  /*1620*/  BSYNC B0 ;  /* 0x0000000000007941 */ /* 0x000fea0003800000 */
.L_x_1499:
[----:B------:R-:W-:Y:S06]  /*1630*/  BAR.SYNC.DEFER_BLOCKING 0x0 ;  /* 0x0000000000007b1d */ /* 0x000fec0000010000 */
[----:B------:R-:W-:Y:S01]  /*1640*/  BSSY B0, `(.L_x_1506) ;  /* 0x0000005000007945 */ /* 0x000fe20003800000 */
[----:B------:R-:W-:Y:S05]  /*1650*/  @!P6 BRA `(.L_x_1507) ;  /* 0x000000300000e947 */ /* 0x000fea0003800000 */
[----:B------:R-:W-:Y:S01]  /*1660*/  ISETP.NE.AND P0, PT, RZ, c[0x0][0x1ec], PT ;  /* 0x00007b00ff007a0c */ /* 0x000fe20003f05270 */
[----:B01----:R0:W1:-:S12]  /*1670*/  LDS.128 R32, [R14] ;  /* 0x000000000e207984 */ /* 0x0030580000000c00 */
[----:B------:R0:W2:Y:S02]  /*1680*/  @!P0 LDS.128 R24, [R15] ;  /* 0x000000000f188984 */ /* 0x0000a40000000c00 */
.L_x_1507:
[----:B------:R-:W-:Y:S05]  /*1690*/  BSYNC B0 ;  /* 0x0000000000007941 */ /* 0x000fea0003800000 */
.L_x_1506:
[----:B------:R-:W-:Y:S06]  /*16a0*/  BAR.SYNC.DEFER_BLOCKING 0x0 ;  /* 0x0000000000007b1d */ /* 0x000fec0000010000 */
[----:B------:R-:W-:Y:S05]  /*16b0*/  BRA `(.L_x_1496) ;  /* 0x000004c000007947 */ /* 0x000fea0003800000 */
.L_x_1495:
[----:B------:R-:W-:Y:S01]  /*16c0*/  ISETP.NE.AND P0, PT, RZ, c[0x0][0x1ec], PT ;  /* 0x00007b00ff007a0c */ /* 0x000fe20003f05270 */
[----:B------:R-:W-:Y:S01]  /*16d0*/  BSSY B0, `(.L_x_1496) ;  /* 0x000004a000007945 */ /* 0x000fe20003800000 */
[----:B------:R-:W-:-:S11]  /*16e0*/  IADD3 R7, -R41, c[0x0][0x1ec], RZ ;  /* 0x00007b0029077a10 */ /* 0x000fd60007ffe1ff */
        /* <DEDUP_REMOVED lines=32> */
.L_x_1508:
        /* <DEDUP_REMOVED lines=28> */
[-C--:B------:R-:W-:Y:S02]  /*1ab0*/  FFMA.FTZ R35, R35, R10.reuse, R13 ;  /* 0x0000000a23237223 */ /* 0x080fe4000001000d */
        /* <DEDUP_REMOVED lines=10> */
[----:B------:R-:W-:Y:S02]  /*1b60*/  IMAD.MOV.U32 R34, RZ, RZ, R12 ;  /* 0x000000ffff227224 */ /* 0x000fe400078e000c */
.L_x_1509:
[----:B------:R-:W-:Y:S05]  /*1b70*/  BSYNC B0 ;  /* 0x0000000000007941 */ /* 0x000fea0003800000 */
.L_x_1496:
[----:B------:R-:W-:Y:S01]  /*1b80*/  ISETP.GT.AND P0, PT, R40, 0x3f, PT ;  /* 0x0000003f2800780c */ /* 0x000fe20003f04270 */
[----:B------:R-:W-:Y:S01]  /*1b90*/  BSSY B0, `(.L_x_1510) ;  /* 0x0000012000007945 */ /* 0x000fe20003800000 */
[----:B------:R-:W-:-:S11]  /*1ba0*/  IMAD.MOV.U32 R0, RZ, RZ, RZ ;  /* 0x000000ffff007224 */ /* 0x000fd600078e00ff */
[----:B------:R-:W-:Y:S05]  /*1bb0*/  @P0 BRA `(.L_x_1511) ;  /* 0x000000f000000947 */ /* 0x000fea0003800000 */
[----:B------:R-:W-:Y:S01]  /*1bc0*/  ISETP.GT.AND P1, PT, R40, 0x2f, PT ;  /* 0x0000002f2800780c */ /* 0x000fe20003f24270 */
[----:B------:R-:W-:Y:S01]  /*1bd0*/  IMAD.U32 R0, RZ, RZ, UR40 ;  /* 0x00000028ff007e24 */ /* 0x000fe2000f8e00ff */
[----:B-1----:R1:W-:Y:S02]  /*1be0*/  STS.128 [R40.X16+0x20], R32 ;  /* 0x0000202028007388 */ /* 0x0023e4000000cc00 */
[----:B------:R-:W-:Y:S02]  /*1bf0*/  ISETP.NE.OR P0, PT, RZ, c[0x0][0x1ec], P1 ;  /* 0x00007b00ff007a0c */ /* 0x000fe40000f05670 */
[----:B------:R-:W-:-:S11]  /*1c00*/  ISETP.NE.AND P1, PT, RZ, c[0x0][0x1ec], PT ;  /* 0x00007b00ff007a0c */ /* 0x000fd60003f25270 */
[----:B------:R-:W-:Y:S01]  /*1c10*/  @!P0 SHF.L.U32 R0, R0, 0x2, RZ ;  /* 0x0000000200008819 */ /* 0x000fe200000006ff */
[----:B------:R-:W-:Y:S01]  /*1c20*/  @!P0 IMAD.MOV.U32 R5, RZ, RZ, 0x4 ;  /* 0x00000004ff058424 */ /* 0x000fe200078e00ff */
[----:B------:R1:W-:Y:S03]  /*1c30*/  @!P1 STS.128 [R40.X16+0x420], R28 ;  /* 0x0004201c28009388 */ /* 0x0003e6000000cc00 */
[----:B------:R-:W-:-:S04]  /*1c40*/  @!P0 IMAD R0, R17, c[0x0][0x1d4], R0 ;  /* 0x0000750011008a24 */ /* 0x000fc800078e0200 */
[----:B------:R-:W-:-:S04]  /*1c50*/  @!P0 IMAD.WIDE R4, R0, R5, c[0x0][0x198] ;  /* 0x0000660000048625 */ /* 0x000fc800078e0205 */
[----:B--2---:R-:W-:Y:S01]  /*1c60*/  FMUL.FTZ R0, R32, R24 ;  /* 0x0000001820007220 */ /* 0x004fe20000410000 */
[----:B------:R1:W-:Y:S03]  /*1c70*/  @!P0 STG.E.128 [R4.64], R24 ;  /* 0x0000001804008986 */ /* 0x0003e6000c101d24 */
[----:B------:R-:W-:-:S04]  /*1c80*/  FFMA.FTZ R3, R33, R25, R0 ;  /* 0x0000001921037223 */ /* 0x000fc80000010000 */
[----:B------:R-:W-:-:S04]  /*1c90*/  FFMA.FTZ R0, R34, R26, R3 ;  /* 0x0000001a22007223 */ /* 0x000fc80000010003 */
[----:B------:R-:W-:Y:S02]  /*1ca0*/  FFMA.FTZ R0, R35, R27, R0 ;  /* 0x0000001b23007223 */ /* 0x000fe40000010000 */
.L_x_1511:
[----:B------:R-:W-:Y:S05]  /*1cb0*/  BSYNC B0 ;  /* 0x0000000000007941 */ /* 0x000fea0003800000 */
.L_x_1510:
[----:B------:R-:W3:Y:S01]  /*1cc0*/  SHFL.BFLY PT, R3, R0, 0x10, 0x1f ;  /* 0x0e001f0000037f89 */ /* 0x000ee200000e0000 */
[----:B------:R-:W-:Y:S01]  /*1cd0*/  LOP3.LUT P0, R8, R40, 0x1f, RZ, 0xc0, !PT ;  /* 0x0000001f28087812 */ /* 0x000fe2000780c0ff */
[----:B------:R-:W-:Y:S01]  /*1ce0*/  BSSY B0, `(.L_x_1512) ;  /* 0x000002a000007945 */ /* 0x000fe20003800000 */
[----:B------:R-:W-:Y:S02]  /*1cf0*/  MOV R17, 0xff7fffff ;  /* 0xff7fffff00117802 */ /* 0x000fe40000000f00 */
[----:B------:R-:W-:Y:S01]  /*1d00*/  ISETP.GT.U32.AND P1, PT, R8, 0x1, PT ;  /* 0x000000010800780c */ /* 0x000fe20003f24070 */
[----:B---3--:R-:W-:-:S08]  /*1d10*/  FADD.FTZ R3, R3, R0 ;  /* 0x0000000003037221 */ /* 0x008fd00000010000 */
[----:B------:R-:W-:Y:S01]  /*1d20*/  @!P0 SHF.R.U32.HI R0, RZ, 0x3, R40 ;  /* 0x00000003ff008819 */ /* 0x000fe20000011628 */
[----:B-1----:R-:W1:Y:S03]  /*1d30*/  SHFL.BFLY PT, R4, R3, 0x8, 0x1f ;  /* 0x0d001f0003047f89 */ /* 0x002e6600000e0000 */
[----:B------:R-:W-:Y:S01]  /*1d40*/  @!P0 LOP3.LUT R0, R0, 0x1ffffffc, RZ, 0xc0, !PT ;  /* 0x1ffffffc00008812 */ /* 0x000fe200078ec0ff */
[----:B-1----:R-:W-:Y:S02]  /*1d50*/  FADD.FTZ R4, R3, R4 ;  /* 0x0000000403047221 */ /* 0x002fe40000010000 */
[----:B------:R-:W-:-:S03]  /*1d60*/  IMAD.U32 R3, RZ, RZ, UR38 ;  /* 0x00000026ff037e24 */ /* 0x000fc6000f8e00ff */
[----:B------:R-:W1:Y:S02]  /*1d70*/  SHFL.BFLY PT, R5, R4, 0x4, 0x1f ;  /* 0x0c801f0004057f89 */ /* 0x000e6400000e0000 */
        /* <DEDUP_REMOVED lines=9> */
[----:B------:R-:W-:Y:S04]  /*1e10*/  @!P0 STS [R0+0x8], R7 ;  /* 0x0000080700008388 */ /* 0x000fe80000000800 */
[----:B------:R-:W-:Y:S01]  /*1e20*/  BAR.SYNC.DEFER_BLOCKING 0x0 ;  /* 0x0000000000007b1d */ /* 0x000fe20000010000 */
[----:B------:R-:W-:-:S05]  /*1e30*/  ISETP.NE.AND P0, PT, R40, RZ, PT ;  /* 0x000000ff2800720c */ /* 0x000fca0003f05270 */
[----:B------:R-:W1:Y:S04]  /*1e40*/  @!P1 LDS R7, [R8.X4+0x8] ;  /* 0x0000080008079984 */ /* 0x000e680000004800 */
[----:B-1----:R-:W1:Y:S02]  /*1e50*/  SHFL.BFLY PT, R4, R7, 0x1, 0x1f ;  /* 0x0c201f0007047f89 */ /* 0x002e6400000e0000 */
[----:B-1----:R-:W-:-:S06]  /*1e60*/  FADD.FTZ R4, R4, R7 ;  /* 0x0000000704047221 */ /* 0x002fcc0000010000 */
[----:B------:R-:W1:Y:S01]  /*1e70*/  SHFL.IDX PT, R4, R4, RZ, 0x1f ;  /* 0x00001fff04047589 */ /* 0x000e6200000e0000 */
[----:B------:R-:W-:Y:S05]  /*1e80*/  @P0 BRA `(.L_x_1513) ;  /* 0x000000f000000947 */ /* 0x000fea0003800000 */
[----:B------:R-:W-:Y:S01]  /*1e90*/  ISETP.NE.U32.AND P0, PT, RZ, c[0x0][0x218], PT ;  /* 0x00008600ff007a0c */ /* 0x000fe20003f05070 */
[----:B------:R-:W-:Y:S02]  /*1ea0*/  IMAD.U32 R6, RZ, RZ, UR6 ;  /* 0x00000006ff067e24 */ /* 0x000fe4000f8e00ff */
[----:B------:R-:W-:Y:S01]  /*1eb0*/  IMAD.U32 R3, RZ, RZ, UR38 ;  /* 0x00000026ff037e24 */ /* 0x000fe2000f8e00ff */
[----:B------:R-:W-:Y:S01]  /*1ec0*/  ISETP.NE.AND.EX P0, PT, RZ, c[0x0][0x21c], PT, P0 ;  /* 0x00008700ff007a0c */ /* 0x000fe20003f05300 */
[----:B-1----:R-:W-:-:S03]  /*1ed0*/  FMUL.FTZ R17, R4, c[0x0][0x1f0] ;  /* 0x00007c0004117a20 */ /* 0x002fc60000410000 */
[----:B------:R-:W-:-:S09]  /*1ee0*/  IADD3 R6, -R6, -0x1, R3 ;  /* 0xffffffff06067810 */ /* 0x000fd20007ffe103 */
[----:B------:R-:W-:Y:S05]  /*1ef0*/  @!P0 BRA `(.L_x_1514) ;  /* 0x0000007000008947 */ /* 0x000fea0003800000 */
[----:B------:R-:W-:Y:S01]  /*1f00*/  IADD3 R3, -R41, UR39, RZ ;  /* 0x0000002729037c10 */ /* 0x000fe2000fffe1ff */
[----:B------:R-:W-:-:S04]  /*1f10*/  HFMA2.MMA R5, -RZ, RZ, 0, 2.384185791015625e-07 ;  /* 0x00000004ff057435 */ /* 0x000fc800000001ff */
[----:B------:R-:W-:-:S04]  /*1f20*/  IMAD R0, R252, c[0x0][0x220], R3 ;  /* 0x00008800fc007a24 */ /* 0x000fc800078e0203 */
[----:B------:R-:W-:-:S04]  /*1f30*/  IMAD R0, R0, c[0x0][0x220], R3 ;  /* 0x0000880000007a24 */ /* 0x000fc800078e0203 */
[----:B------:R-:W-:-:S06]  /*1f40*/  IMAD.WIDE R4, R0, R5, c[0x0][0x218] ;  /* 0x0000860000047625 */ /* 0x000fcc00078e0205 */
[----:B------:R-:W3:Y:S02]  /*1f50*/  LDG.E R4, [R4.64] ;  /* 0x0000002404047981 */ /* 0x000ee4000c1e1900 */
[----:B---3--:R-:W-:-:S05]  /*1f60*/  FADD.FTZ R17, R17, R4 ;  /* 0x0000000411117221 */ /* 0x008fca0000010000 */
.L_x_1514:
[----:B------:R1:W-:Y:S02]  /*1f70*/  STS [R6.X4+0x820], R17 ;  /* 0x0008201106007388 */ /* 0x0003e40000004800 */
.L_x_1513:
[----:B------:R-:W-:Y:S05]  /*1f80*/  BSYNC B0 ;  /* 0x0000000000007941 */ /* 0x000fea0003800000 */
.L_x_1512:
[----:B------:R-:W-:Y:S01]  /*1f90*/  BAR.SYNC.DEFER_BLOCKING 0x0 ;  /* 0x0000000000007b1d */ /* 0x000fe20000010000 */
[----:B------:R-:W-:Y:S01]  /*1fa0*/  LEA.HI R5, R40, R40, RZ, 0x1 ;  /* 0x0000002828057211 */ /* 0x000fe200078f08ff */
[----:B------:R-:W-:Y:S01]  /*1fb0*/  UIADD3 UR4, UR39, 0xf, -UR6 ;  /* 0x0000000f27047890 */ /* 0x000fe2000fffe806 */
[----:B------:R-:W-:Y:S02]  /*1fc0*/  ISETP.NE.AND P1, PT, RZ, c[0x0][0x1ec], PT ;  /* 0x00007b00ff007a0c */ /* 0x000fe40003f25270 */
[C---:B------:R-:W-:Y:S01]  /*1fd0*/  LOP3.LUT R0, R5.reuse, 0xfffffffe, RZ, 0xc0, !PT ;  /* 0xfffffffe05007812 */ /* 0x040fe200078ec0ff */
[----:B------:R-:W-:Y:S01]  /*1fe0*/  USHF.R.S32.HI UR5, URZ, 0x1f, UR4 ;  /* 0x0000001f3f057899 */ /* 0x000fe20008011404 */
[----:B------:R-:W-:-:S03]  /*1ff0*/  LEA.HI.SX32 R5, R5, UR6, 0x1f ;  /* 0x0000000605057c11 */ /* 0x000fc6000f8ffaff */
[----:B------:R-:W-:Y:S01]  /*2000*/  IMAD.IADD R0, R40, 0x1, -R0 ;  /* 0x0000000128007824 */ /* 0x000fe200078e0a00 */
[----:B------:R-:W-:-:S04]  /*2010*/  ULEA.HI UR5, UR5, UR4, URZ, 0x4 ;  /* 0x0000000405057291 */ /* 0x000fc8000f8f203f */
[----:B------:R-:W-:-:S04]  /*2020*/  ULOP3.LUT UR5, UR5, 0xfffffff0, URZ, 0xc0, !UPT ;  /* 0xfffffff005057892 */ /* 0x000fc8000f8ec03f */
[----:B------:R-:W-:Y:S01]  /*2030*/  UIADD3 UR5, UR5, UR6, URZ ;  /* 0x0000000605057290 */ /* 0x000fe2000fffe03f */
[----:B-1----:R-:W1:Y:S05]  /*2040*/  LDS.64 R6, [R0.X8+0x20] ;  /* 0x0000200000067984 */ /* 0x002e6a0000008a00 */
[----:B------:R-:W-:Y:S01]  /*2050*/  ISETP.GE.AND P0, PT, R5, UR5, PT ;  /* 0x0000000505007c0c */ /* 0x000fe2000bf06270 */
[----:B------:R-:W3:Y:S04]  /*2060*/  LDS.64 R10, [R0.X8+0x30] ;  /* 0x00003000000a7984 */ /* 0x000ee80000008a00 */
[----:B------:R-:W4:Y:S04]  /*2070*/  LDS.64 R8, [R0.X8+0x40] ;  /* 0x0000400000087984 */ /* 0x000f280000008a00 */
[----:B-1----:R-:W-:Y:S04]  /*2080*/  STL.64 [R1+0x248], R6 ;  /* 0x0002480601007387 */ /* 0x002fe80000100a00 */
[----:B------:R-:W1:Y:S04]  /*2090*/  LDS.64 R6, [R0.X8+0x50] ;  /* 0x0000500000067984 */ /* 0x000e680000008a00 */
[----:B---3--:R-:W-:Y:S04]  /*20a0*/  STL.64 [R1+0x240], R10 ;  /* 0x0002400a01007387 */ /* 0x008fe80000100a00 */
[----:B------:R-:W3:Y:S04]  /*20b0*/  LDS.64 R10, [R0.X8+0x60] ;  /* 0x00006000000a7984 */ /* 0x000ee80000008a00 */
[----:B----4-:R-:W-:Y:S04]  /*20c0*/  STL.64 [R1+0x238], R8 ;  /* 0x0002380801007387 */ /* 0x010fe80000100a00 */
        /* <DEDUP_REMOVED lines=117> */
[----:B---3--:R3:W-:Y:S04]  /*2820*/  STL.64 [R1+0x60], R10 ;  /* 0x0000600a01007387 */ /* 0x0087e80000100a00 */
[----:B----4-:R3:W-:Y:S04]  /*2830*/  STL.64 [R1+0x58], R8 ;  /* 0x0000580801007387 */ /* 0x0107e80000100a00 */
[----:B-1----:R3:W-:Y:S01]  /*2840*/  STL.64 [R1+0x50], R6 ;  /* 0x0000500601007387 */ /* 0x0027e20000100a00 */
[----:B------:R-:W-:Y:S05]  /*2850*/  @P1 BRA `(.L_x_1515) ;  /* 0x000004a000001947 */ /* 0x000fea0003800000 */
[----:B---3--:R-:W1:Y:S04]  /*2860*/  LDS.64 R6, [R0.X8+0x420] ;  /* 0x0004200000067984 */ /* 0x008e680000008a00 */
[----:B------:R-:W3:Y:S04]  /*2870*/  LDS.64 R10, [R0.X8+0x430] ;  /* 0x00043000000a7984 */ /* 0x000ee80000008a00 */
[----:B------:R-:W4:Y:S04]  /*2880*/  LDS.64 R8, [R0.X8+0x440] ;  /* 0x0004400000087984 */ /* 0x000f280000008a00 */
[----:B------:R-:W-:Y:S04]  /*2890*/  LDS.64 R250, [R0.X8+0x4c0] ;  /* 0x0004c00000fa7984 */ /* 0x000fe80000008a00 */
[----:B------:R-:W-:Y:S04]  /*28a0*/  LDS.64 R248, [R0.X8+0x4d0] ;  /* 0x0004d00000f87984 */ /* 0x000fe80000008a00 */
[----:B------:R-:W-:Y:S04]  /*28b0*/  LDS.64 R246, [R0.X8+0x4e0] ;  /* 0x0004e00000f67984 */ /* 0x000fe80000008a00 */
[----:B------:R-:W-:Y:S04]  /*28c0*/  LDS.64 R244, [R0.X8+0x4f0] ;  /* 0x0004f00000f47984 */ /* 0x000fe80000008a00 */
[----:B------:R-:W-:Y:S04]  /*28d0*/  LDS.64 R12, [R0.X8+0x500] ;  /* 0x00050000000c7984 */ /* 0x000fe80000008a00 */
[----:B0-----:R-:W-:Y:S04]  /*28e0*/  LDS.64 R14, [R0.X8+0x510] ;  /* 0x00051000000e7984 */ /* 0x001fe80000008a00 */
[----:B------:R-:W-:Y:S04]  /*28f0*/  LDS.64 R18, [R0.X8+0x520] ;  /* 0x0005200000127984 */ /* 0x000fe80000008a00 */
[----:B-1----:R-:W-:Y:S04]  /*2900*/  STL.64 [R1+0x48], R6 ;  /* 0x0000480601007387 */ /* 0x002fe80000100a00 */
[----:B------:R-:W0:Y:S04]  /*2910*/  LDS.64 R6, [R0.X8+0x450] ;  /* 0x0004500000067984 */ /* 0x000e280000008a00 */
[----:B---3--:R-:W-:Y:S04]  /*2920*/  STL.64 [R1+0x40], R10 ;  /* 0x0000400a01007387 */ /* 0x008fe80000100a00 */
[----:B------:R-:W1:Y:S04]  /*2930*/  LDS.64 R10, [R0.X8+0x460] ;  /* 0x00046000000a7984 */ /* 0x000e680000008a00 */
[----:B----4-:R-:W-:Y:S04]  /*2940*/  STL.64 [R1+0x38], R8 ;  /* 0x0000380801007387 */ /* 0x010fe80000100a00 */
[----:B------:R-:W3:Y:S04]  /*2950*/  LDS.64 R8, [R0.X8+0x470] ;  /* 0x0004700000087984 */ /* 0x000ee80000008a00 */
[----:B------:R-:W-:Y:S04]  /*2960*/  LDS.64 R20, [R0.X8+0x530] ;  /* 0x0005300000147984 */ /* 0x000fe80000008a00 */
[----:B------:R-:W-:Y:S04]  /*2970*/  LDS.64 R22, [R0.X8+0x540] ;  /* 0x0005400000167984 */ /* 0x000fe80000008a00 */
[----:B--2---:R-:W-:Y:S04]  /*2980*/  LDS.64 R24, [R0.X8+0x550] ;  /* 0x0005500000187984 */ /* 0x004fe80000008a00 */
[----:B------:R-:W-:Y:S04]  /*2990*/  LDS.64 R26, [R0.X8+0x560] ;  /* 0x00056000001a7984 */ /* 0x000fe80000008a00 */
[----:B------:R-:W-:Y:S04]  /*29a0*/  LDS.64 R28, [R0.X8+0x570] ;  /* 0x00057000001c7984 */ /* 0x000fe80000008a00 */
[----:B0-----:R-:W-:Y:S04]  /*29b0*/  STL.64 [R1+0x30], R6 ;  /* 0x0000300601007387 */ /* 0x001fe80000100a00 */
[----:B------:R-:W0:Y:S04]  /*29c0*/  LDS.64 R6, [R0.X8+0x480] ;  /* 0x0004800000067984 */ /* 0x000e280000008a00 */
[----:B-1----:R-:W-:Y:S04]  /*29d0*/  STL.64 [R1+0x28], R10 ;  /* 0x0000280a01007387 */ /* 0x002fe80000100a00 */
[----:B------:R-:W1:Y:S04]  /*29e0*/  LDS.64 R10, [R0.X8+0x490] ;  /* 0x00049000000a7984 */ /* 0x000e680000008a00 */
[----:B---3--:R-:W-:Y:S04]  /*29f0*/  STL.64 [R1+0x20], R8 ;  /* 0x0000200801007387 */ /* 0x008fe80000100a00 */
[----:B------:R-:W2:Y:S04]  /*2a00*/  LDS.64 R8, [R0.X8+0x4a0] ;  /* 0x0004a00000087984 */ /* 0x000ea80000008a00 */
[----:B------:R-:W-:Y:S04]  /*2a10*/  LDS.64 R30, [R0.X8+0x580] ;  /* 0x00058000001e7984 */ /* 0x000fe80000008a00 */
[----:B------:R-:W-:Y:S04]  /*2a20*/  LDS.64 R32, [R0.X8+0x590] ;  /* 0x0005900000207984 */ /* 0x000fe80000008a00 */
[----:B------:R-:W-:Y:S04]  /*2a30*/  LDS.64 R34, [R0.X8+0x5a0] ;  /* 0x0005a00000227984 */ /* 0x000fe80000008a00 */
[----:B------:R-:W-:Y:S04]  /*2a40*/  LDS.64 R36, [R0.X8+0x5b0] ;  /* 0x0005b00000247984 */ /* 0x000fe80000008a00 */
[----:B------:R-:W-:Y:S04]  /*2a50*/  LDS.64 R38, [R0.X8+0x5c0] ;  /* 0x0005c00000267984 */ /* 0x000fe80000008a00 */
[----:B0-----:R-:W-:Y:S04]  /*2a60*/  STL.64 [R1+0x18], R6 ;  /* 0x0000180601007387 */ /* 0x001fe80000100a00 */
[----:B------:R-:W0:Y:S04]  /*2a70*/  LDS.64 R6, [R0.X8+0x4b0] ;  /* 0x0004b00000067984 */ /* 0x000e280000008a00 */
[----:B------:R3:W4:Y:S04]  /*2a80*/  LDS.64 R40, [R0.X8+0x5d0] ;  /* 0x0005d00000287984 */ /* 0x0007280000008a00 */
        /* <DEDUP_REMOVED lines=29> */
[----:B------:R3:W3:Y:S04]  /*2c60*/  LDS.64 R100, [R0.X8+0x7b0] ;  /* 0x0007b00000647984 */ /* 0x0006e80000008a00 */
[----:B------:R0:W3:Y:S04]  /*2c70*/  LDS.64 R102, [R0.X8+0x7c0] ;  /* 0x0007c00000667984 */ /* 0x0000e80000008a00 */
[----:B------:R0:W3:Y:S04]  /*2c80*/  LDS.64 R104, [R0.X8+0x7d0] ;  /* 0x0007d00000687984 */ /* 0x0000e80000008a00 */
[----:B------:R0:W3:Y:S04]  /*2c90*/  LDS.64 R106, [R0.X8+0x7e0] ;  /* 0x0007e000006a7984 */ /* 0x0000e80000008a00 */
[----:B------:R0:W3:Y:S04]  /*2ca0*/  LDS.64 R108, [R0.X8+0x7f0] ;  /* 0x0007f000006c7984 */ /* 0x0000e80000008a00 */
[----:B------:R0:W3:Y:S04]  /*2cb0*/  LDS.64 R110, [R0.X8+0x800] ;  /* 0x00080000006e7984 */ /* 0x0000e80000008a00 */
[----:B------:R0:W3:Y:S04]  /*2cc0*/  LDS.64 R112, [R0.X8+0x810] ;  /* 0x0008100000707984 */ /* 0x0000e80000008a00 */
[----:B-1----:R1:W-:Y:S04]  /*2cd0*/  STL.64 [R1+0x10], R10 ;  /* 0x0000100a01007387 */ /* 0x0023e80000100a00 */
[----:B--2---:R1:W-:Y:S04]  /*2ce0*/  STL.64 [R1+0x8], R8 ;  /* 0x0000080801007387 */ /* 0x0043e80000100a00 */
[----:B0-----:R1:W-:Y:S02]  /*2cf0*/  STL.64 [R1], R6 ;  /* 0x0000000601007387 */ /* 0x0013e40000100a00 */
.L_x_1515:
[----:B----4-:R-:W-:Y:S01]  /*2d00*/  BSSY B0, `(.L_x_1516) ;  /* 0x0000b79000007945 */ /* 0x010fe20003800000 */
[----:B---3--:R-:W-:Y:S01]  /*2d10*/  IMAD.SHL.U32 R0, R0, 0x2, RZ ;  /* 0x0000000200007824 */ /* 0x008fe200078e00ff */
[----:B------:R-:W-:Y:S05]  /*2d20*/  @P0 BRA `(.L_x_1517) ;  /* 0x0000b76000000947 */ /* 0x000fea0003800000 */
[----:B------:R-:W-:Y:S02]  /*2d30*/  IMAD R4, R115, 0xc0, RZ ;  /* 0x000000c073047824 */ /* 0x000fe400078e02ff */
[----:B------:R-:W-:-:S02]  /*2d40*/  IMAD R3, R114, c[0x0][0x1d4], R0 ;  /* 0x0000750072037a24 */ /* 0x000fc400078e0200 */
[----:B------:R-:W-:-:S03]  /*2d50*/  IMAD R4, R4, c[0x0][0x1d4], R0 ;  /* 0x0000750004047a24 */ /* 0x000fc600078e0200 */
[----:B-1----:R-:W-:Y:S02]  /*2d60*/  SHF.R.S32.HI R7, RZ, 0x1f, R3 ;  /* 0x0000001fff077819 */ /* 0x002fe40000011403 */
[----:B------:R-:W-:Y:S02]  /*2d70*/  SHF.R.S32.HI R6, RZ, 0x1f, R4 ;  /* 0x0000001fff067819 */ /* 0x000fe40000011404 */
.L_x_1777:
[----:B------:R-:W-:Y:S01]  /*2d80*/  IABS R114, c[0x0][0x1d4] ;  /* 0x0000750000727a13 */ /* 0x000fe20000000000 */
[----:B------:R-:W-:Y:S01]  /*2d90*/  IMAD.MOV.U32 R8, RZ, RZ, RZ ;  /* 0x000000ffff087224 */ /* 0x000fe200078e00ff */
[----:B------:R-:W1:Y:S02]  /*2da0*/  S2R R115, SR_CTAID.Y ;  /* 0x0000000000737919 */ /* 0x000e640000002600 */
[----:B------:R-:W3:Y:S08]  /*2db0*/  I2F.RP R7, R114 ;  /* 0x0000007200077306 */ /* 0x000ef00000209400 */
[----:B---3--:R-:W3:Y:S02]  /*2dc0*/  MUFU.RCP R7, R7 ;  /* 0x0000000700077308 */ /* 0x008ee40000001000 */
[----:B---3--:R-:W-:-:S06]  /*2dd0*/  IADD3 R7, R7, 0xffffffe, RZ ;  /* 0x0ffffffe07077810 */ /* 0x008fcc0007ffe0ff */
[----:B------:R-:W3:Y:S02]  /*2de0*/  F2I.FTZ.U32.TRUNC.NTZ R9, R7 ;  /* 0x0000000700097305 */ /* 0x000ee4000021f000 */
[----:B---3--:R-:W-:-:S05]  /*2df0*/  IADD3 R7, RZ, -R9, RZ ;  /* 0x80000009ff077210 */ /* 0x008fca0007ffe0ff */
[----:B------:R-:W-:-:S04]  /*2e00*/  IMAD R7, R7, R114, RZ ;  /* 0x0000007207077224 */ /* 0x000fc800078e02ff */
[----:B------:R-:W-:Y:S01]  /*2e10*/  IMAD.HI.U32 R8, R9, R7, R8 ;  /* 0x0000000709087227 */ /* 0x000fe200078e0008 */
[----:B------:R-:W-:-:S05]  /*2e20*/  IABS R7, R5 ;  /* 0x0000000500077213 */ /* 0x000fca0000000000 */
[----:B------:R-:W-:-:S04]  /*2e30*/  IMAD.HI.U32 R8, R8, R7, RZ ;  /* 0x0000000708087227 */ /* 0x000fc800078e00ff */
[----:B------:R-:W-:-:S04]  /*2e40*/  IMAD.MOV R8, RZ, RZ, -R8 ;  /* 0x000000ffff087224 */ /* 0x000fc800078e0a08 */
[----:B------:R-:W-:-:S05]  /*2e50*/  IMAD R7, R114, R8, R7 ;  /* 0x0000000872077224 */ /* 0x000fca00078e0207 */
[----:B------:R-:W-:-:S13]  /*2e60*/  ISETP.GT.U32.AND P0, PT, R114, R7, PT ;  /* 0x000000077200720c */ /* 0x000fda0003f04070 */
[----:B------:R-:W-:Y:S02]  /*2e70*/  @!P0 IADD3 R7, R7, -R114, RZ ;  /* 0x8000007207078210 */ /* 0x000fe40007ffe0ff */
[----:B------:R-:W-:Y:S02]  /*2e80*/  ISETP.NE.U32.AND P0, PT, RZ, c[0x0][0x200], PT ;  /* 0x00008000ff007a0c */ /* 0x000fe40003f05070 */
[----:B------:R-:W-:Y:S02]  /*2e90*/  ISETP.GT.U32.AND P1, PT, R114, R7, PT ;  /* 0x000000077200720c */ /* 0x000fe40003f24070 */
[----:B------:R-:W-:-:S11]  /*2ea0*/  ISETP.NE.AND.EX P0, PT, RZ, c[0x0][0x204], PT, P0 ;  /* 0x00008100ff007a0c */ /* 0x000fd60003f05300 */
[----:B------:R-:W-:Y:S02]  /*2eb0*/  @!P1 IMAD.IADD R7, R7, 0x1, -R114 ;  /* 0x0000000107079824 */ /* 0x000fe400078e0a72 */
[----:B-1----:R-:W-:Y:S01]  /*2ec0*/  IMAD R114, R115, c[0x0][0x1d4], RZ ;  /* 0x0000750073727a24 */ /* 0x002fe200078e02ff */
[----:B------:R-:W-:-:S04]  /*2ed0*/  @P0 SHF.R.S32.HI R9, RZ, 0x1f, R5 ;  /* 0x0000001fff090819 */ /* 0x000fc80000011405 */
[--C-:B------:R-:W-:Y:S02]  /*2ee0*/  @P0 SHF.R.S32.HI R115, RZ, 0x1f, R114.reuse ;  /* 0x0000001fff730819 */ /* 0x100fe40000011472 */
[----:B------:R-:W-:-:S04]  /*2ef0*/  @P0 IADD3 R8, P1, P2, R5, c[0x0][0x200], R114 ;  /* 0x0000800005080a10 */ /* 0x000fc80007a3e072 */
[----:B------:R-:W-:-:S05]  /*2f00*/  @P0 IADD3.X R9, R9, c[0x0][0x204], R115, P1, P2 ;  /* 0x0000810009090a10 */ /* 0x000fca0000fe4473 */
[----:B------:R1:W3:Y:S01]  /*2f10*/  @P0 LDG.E.U8 R8, [R8.64] ;  /* 0x0000002408080981 */ /* 0x0002e2000c1e1100 */
[----:B------:R-:W-:Y:S01]  /*2f20*/  ISETP.GE.AND P1, PT, R5, RZ, PT ;  /* 0x000000ff0500720c */ /* 0x000fe20003f26270 */
[----:B------:R-:W-:Y:S01]  /*2f30*/  BSSY B1, `(.L_x_1518) ;  /* 0x0000034000017945 */ /* 0x000fe20003800000 */
[----:B------:R-:W-:Y:S02]  /*2f40*/  ISETP.NE.AND P2, PT, RZ, c[0x0][0x1d4], PT ;  /* 0x00007500ff007a0c */ /* 0x000fe40003f45270 */
[----:B------:R-:W-:-:S09]  /*2f50*/  MOV R242, c[0x0][0x1d4] ;  /* 0x0000750000f27a02 */ /* 0x000fd20000000f00 */
[----:B------:R-:W-:Y:S02]  /*2f60*/  @!P1 IMAD.MOV R7, RZ, RZ, -R7 ;  /* 0x000000ffff079224 */ /* 0x000fe400078e0a07 */
[----:B------:R-:W-:-:S04]  /*2f70*/  @!P2 LOP3.LUT R7, RZ, c[0x0][0x1d4], RZ, 0x33, !PT ;  /* 0x00007500ff07aa12 */ /* 0x000fc800078e33ff */
[----:B-1----:R-:W-:Y:S02]  /*2f80*/  SHF.R.S32.HI R9, RZ, 0x1f, R7 ;  /* 0x0000001fff097819 */ /* 0x002fe40000011407 */
[----:B---3--:R-:W-:Y:S02]  /*2f90*/  ISETP.NE.AND P0, PT, R8, RZ, P0 ;  /* 0x000000ff0800720c */ /* 0x008fe40000705270 */
[----:B------:R-:W-:-:S04]  /*2fa0*/  IADD3 R8, P1, R7, R114, RZ ;  /* 0x0000007207087210 */ /* 0x000fc80007f3e0ff */
[----:B------:R-:W-:Y:S02]  /*2fb0*/  LEA.HI.X.SX32 R9, R114, R9, 0x1, P1 ;  /* 0x0000000972097211 */ /* 0x000fe400008f0eff */
[----:B------:R-:W-:-:S04]  /*2fc0*/  LEA R114, P1, R8, c[0x0][0x1a8], 0x2 ;  /* 0x00006a0008727a11 */ /* 0x000fc800078210ff */
[----:B------:R-:W-:Y:S01]  /*2fd0*/  LEA.HI.X R115, R8, c[0x0][0x1ac], R9, 0x2, P1 ;  /* 0x00006b0008737a11 */ /* 0x000fe200008f1409 */
[----:B------:R-:W-:Y:S01]  /*2fe0*/  IMAD R8, R242, 0xc0, RZ ;  /* 0x000000c0f2087824 */ /* 0x000fe200078e02ff */
[----:B------:R-:W-:-:S13]  /*2ff0*/  ISETP.GE.AND P1, PT, R5, UR39, PT ;  /* 0x0000002705007c0c */ /* 0x000fda000bf26270 */
[----:B------:R-:W-:Y:S05]  /*3000*/  @P1 BRA `(.L_x_1519) ;  /* 0x0000026000001947 */ /* 0x000fea0003800000 */
[----:B------:R-:W-:Y:S01]  /*3010*/  IMAD.SHL.U32 R9, R7, 0x4, RZ ;  /* 0x0000000407097824 */ /* 0x000fe200078e00ff */
[----:B------:R-:W-:Y:S01]  /*3020*/  BSSY B2, `(.L_x_1520) ;  /* 0x000000e000027945 */ /* 0x000fe20003800000 */
[----:B------:R-:W-:Y:S01]  /*3030*/  ISETP.NE.AND P4, PT, RZ, c[0x0][0x1ec], PT ;  /* 0x00007b00ff007a0c */ /* 0x000fe20003f85270 */
[----:B------:R-:W-:Y:S02]  /*3040*/  CS2R R10, SRZ ;  /* 0x00000000000a7805 */ /* 0x000fe4000001ff00 */
[----:B------:R-:W-:-:S13]  /*3050*/  ISETP.GE.AND P2, PT, R9, R8, PT ;  /* 0x000000080900720c */ /* 0x000fda0003f46270 */
[----:B------:R-:W-:Y:S05]  /*3060*/  @P2 BRA `(.L_x_1521) ;  /* 0x0000009000002947 */ /* 0x000fea0003800000 */
[----:B------:R-:W3:Y:S02]  /*3070*/  LDG.E R10, [R114.64] ;  /* 0x00000024720a7981 */ /* 0x000ee4000c1e1900 */
[----:B---3--:R-:W-:-:S04]  /*3080*/  IMAD R10, R10, c[0x0][0x1d8], RZ ;  /* 0x000076000a0a7a24 */ /* 0x008fc800078e02ff */
[----:B------:R-:W-:-:S04]  /*3090*/  IMAD R10, R10, 0xc0, RZ ;  /* 0x000000c00a0a7824 */ /* 0x000fc800078e02ff */
[----:B------:R-:W-:-:S05]  /*30a0*/  IMAD R242, R10, c[0x0][0x1d4], R9 ;  /* 0x000075000af27a24 */ /* 0x000fca00078e0209 */
[----:B------:R-:W-:-:S04]  /*30b0*/  IADD3 R11, P3, R4, R242, RZ ;  /* 0x000000f2040b7210 */ /* 0x000fc80007f7e0ff */
[----:B------:R-:W-:Y:S02]  /*30c0*/  LEA.HI.X.SX32 R242, R242, R6, 0x1, P3 ;  /* 0x00000006f2f27211 */ /* 0x000fe400018f0eff */
[----:B------:R-:W-:-:S04]  /*30d0*/  LEA R10, P3, R11, c[0x0][0x198], 0x2 ;  /* 0x000066000b0a7a11 */ /* 0x000fc800078610ff */
[----:B------:R-:W-:-:S06]  /*30e0*/  LEA.HI.X R11, R11, c[0x0][0x19c], R242, 0x2, P3 ;  /* 0x000067000b0b7a11 */ /* 0x000fcc00018f14f2 */
[----:B------:R-:W5:Y:S03]  /*30f0*/  LDG.E.64 R10, [R10.64] ;  /* 0x000000240a0a7981 */ /* 0x000f66000c1e1b00 */
.L_x_1521:
[----:B------:R-:W-:Y:S05]  /*3100*/  BSYNC B2 ;  /* 0x0000000000027941 */ /* 0x000fea0003800000 */
.L_x_1520:
[----:B------:R-:W-:Y:S05]  /*3110*/  @P4 BRA `(.L_x_1519) ;  /* 0x0000015000004947 */ /* 0x000fea0003800000 */
[----:B------:R-:W-:Y:S01]  /*3120*/  ISETP.NE.AND P3, PT, R2, RZ, PT ;  /* 0x000000ff0200720c */ /* 0x000fe20003f65270 */
[----:B------:R-:W3:-:S12]  /*3130*/  LDL R8, [R1+0x4c] ;  /* 0x00004c0001087983 */ /* 0x000ed80000100800 */
[----:B------:R-:W-:Y:S02]  /*3140*/  @P3 IMAD R242, R16, c[0x0][0x1d8], R252 ;  /* 0x0000760010f23a24 */ /* 0x000fe400078e02fc */
[----:B------:R-:W-:Y:S01]  /*3150*/  @P3 IMAD.MOV.U32 R243, RZ, RZ, 0x4 ;  /* 0x00000004fff33424 */ /* 0x000fe200078e00ff */
[----:B------:R-:W4:Y:S01]  /*3160*/  LDL R252, [R1+0x48] ;  /* 0x0000480001fc7983 */ /* 0x000f220000100800 */
[----:B------:R-:W-:-:S04]  /*3170*/  @P3 IMAD R242, R242, 0xc0, R0 ;  /* 0x000000c0f2f23824 */ /* 0x000fc800078e0200 */
[----:B------:R-:W-:-:S06]  /*3180*/  @P3 IMAD.WIDE R242, R242, R243, c[0x0][0x230] ;  /* 0x00008c00f2f23625 */ /* 0x000fcc00078e02f3 */
[----:B--2---:R-:W2:Y:S01]  /*3190*/  @P3 LDG.E.64 R242, [R242.64] ;  /* 0x00000024f2f23981 */ /* 0x004ea2000c1e1b00 */
[----:B---3-5:R-:W-:Y:S01]  /*31a0*/  FADD.FTZ R11, R8, R11 ;  /* 0x0000000b080b7221 */ /* 0x028fe20000010000 */
[----:B------:R-:W-:-:S05]  /*31b0*/  MOV R8, c[0x0][0x1d4] ;  /* 0x0000750000087a02 */ /* 0x000fca0000000f00 */
[----:B------:R-:W-:Y:S02]  /*31c0*/  IMAD R8, R8, 0xc0, RZ ;  /* 0x000000c008087824 */ /* 0x000fe400078e02ff */
[----:B----4-:R-:W-:Y:S02]  /*31d0*/  FADD.FTZ R10, R252, R10 ;  /* 0x0000000afc0a7221 */ /* 0x010fe40000010000 */
[----:B------:R-:W1:Y:S02]  /*31e0*/  S2R R252, SR_CTAID.X ;  /* 0x0000000000fc7919 */ /* 0x000e640000002500 */
[----:B--2---:R-:W-:Y:S01]  /*31f0*/  @P3 FMUL.FTZ R10, R10, R242 ;  /* 0x000000f20a0a3220 */ /* 0x004fe20000410000 */
[----:B------:R-:W-:Y:S01]  /*3200*/  SHF.R.S32.HI R242, RZ, 0x1f, R3 ;  /* 0x0000001ffff27819 */ /* 0x000fe20000011403 */
[----:B------:R-:W-:Y:S01]  /*3210*/  @P3 FMUL.FTZ R11, R11, R243 ;  /* 0x000000f30b0b3220 */ /* 0x000fe20000410000 */
[----:B------:R-:W-:-:S04]  /*3220*/  @!P2 IADD3 R243, P3, R3, R9, RZ ;  /* 0x0000000903f3a210 */ /* 0x000fc80007f7e0ff */
[----:B------:R-:W-:Y:S02]  /*3230*/  @!P2 LEA.HI.X.SX32 R9, R9, R242, 0x1, P3 ;  /* 0x000000f20909a211 */ /* 0x000fe400018f0eff */
[----:B------:R-:W-:-:S04]  /*3240*/  @!P2 LEA R242, P3, R243, c[0x0][0x198], 0x2 ;  /* 0x00006600f3f2aa11 */ /* 0x000fc800078610ff */
[----:B------:R-:W-:-:S05]  /*3250*/  @!P2 LEA.HI.X R243, R243, c[0x0][0x19c], R9, 0x2, P3 ;  /* 0x00006700f3f3aa11 */ /* 0x000fca00018f1409 */
[----:B------:R2:W-:Y:S04]  /*3260*/  @!P2 STG.E.64 [R242.64], R10 ;  /* 0x0000000af200a986 */ /* 0x0005e8000c101b24 */
.L_x_1519:
[----:B-1----:R-:W-:Y:S05]  /*3270*/  BSYNC B1 ;  /* 0x0000000000017941 */ /* 0x002fea0003800000 */
.L_x_1518:
[----:B------:R-:W-:Y:S01]  /*3280*/  BSSY B1, `(.L_x_1522) ;  /* 0x000002a000017945 */ /* 0x000fe20003800000 */
[----:B------:R-:W-:Y:S05]  /*3290*/  @P1 BRA `(.L_x_1523) ;  /* 0x0000028000001947 */ /* 0x000fea0003800000 */
[----:B------:R-:W-:Y:S01]  /*32a0*/  IADD3 R9, R7, c[0x0][0x1d4], RZ ;  /* 0x0000750007097a10 */ /* 0x000fe20007ffe0ff */
[----:B------:R-:W-:Y:S01]  /*32b0*/  BSSY B2, `(.L_x_1524) ;  /* 0x000000f000027945 */ /* 0x000fe20003800000 */
[----:B------:R-:W-:Y:S01]  /*32c0*/  ISETP.NE.AND P4, PT, RZ, c[0x0][0x1ec], PT ;  /* 0x00007b00ff007a0c */ /* 0x000fe20003f85270 */
[----:B------:R-:W-:Y:S02]  /*32d0*/  CS2R R116, SRZ ;  /* 0x0000000000747805 */ /* 0x000fe4000001ff00 */
[----:B------:R-:W-:-:S05]  /*32e0*/  IMAD.SHL.U32 R9, R9, 0x4, RZ ;  /* 0x0000000409097824 */ /* 0x000fca00078e00ff */
[----:B------:R-:W-:-:S13]  /*32f0*/  ISETP.GE.AND P2, PT, R9, R8, PT ;  /* 0x000000080900720c */ /* 0x000fda0003f46270 */
[----:B------:R-:W-:Y:S05]  /*3300*/  @P2 BRA `(.L_x_1525) ;  /* 0x0000009000002947 */ /* 0x000fea0003800000 */
[----:B------:R-:W3:Y:S02]  /*3310*/  LDG.E R116, [R114.64] ;  /* 0x0000002472747981 */ /* 0x000ee4000c1e1900 */
[----:B---3--:R-:W-:-:S04]  /*3320*/  IMAD R116, R116, c[0x0][0x1d8], RZ ;  /* 0x0000760074747a24 */ /* 0x008fc800078e02ff */
[----:B------:R-:W-:-:S04]  /*3330*/  IMAD R116, R116, 0xc0, RZ ;  /* 0x000000c074747824 */ /* 0x000fc800078e02ff */
[----:B--2---:R-:W-:-:S05]  /*3340*/  IMAD R242, R116, c[0x0][0x1d4], R9 ;  /* 0x0000750074f27a24 */ /* 0x004fca00078e0209 */
[----:B------:R-:W-:-:S04]  /*3350*/  IADD3 R117, P3, R4, R242, RZ ;  /* 0x000000f204757210 */ /* 0x000fc80007f7e0ff */
[----:B------:R-:W-:Y:S02]  /*3360*/  LEA.HI.X.SX32 R242, R242, R6, 0x1, P3 ;  /* 0x00000006f2f27211 */ /* 0x000fe400018f0eff */
[----:B------:R-:W-:-:S04]  /*3370*/  LEA R116, P3, R117, c[0x0][0x198], 0x2 ;  /* 0x0000660075747a11 */ /* 0x000fc800078610ff */
[----:B------:R-:W-:-:S06]  /*3380*/  LEA.HI.X R117, R117, c[0x0][0x19c], R242, 0x2, P3 ;  /* 0x0000670075757a11 */ /* 0x000fcc00018f14f2 */
[----:B------:R-:W5:Y:S03]  /*3390*/  LDG.E.64 R116, [R116.64] ;  /* 0x0000002474747981 */ /* 0x000f66000c1e1b00 */
.L_x_1525:
[----:B------:R-:W-:Y:S05]  /*33a0*/  BSYNC B2 ;  /* 0x0000000000027941 */ /* 0x000fea0003800000 */
.L_x_1524:
[----:B------:R-:W-:Y:S05]  /*33b0*/  @P4 BRA `(.L_x_1523) ;  /* 0x0000016000004947 */ /* 0x000fea0003800000 */
[----:B------:R-:W-:Y:S01]  /*33c0*/  ISETP.NE.AND P3, PT, R2, RZ, PT ;  /* 0x000000ff0200720c */ /* 0x000fe20003f65270 */
[----:B------:R-:W3:-:S12]  /*33d0*/  LDL R8, [R1+0x44] ;  /* 0x0000440001087983 */ /* 0x000ed80000100800 */
[----:B--2---:R-:W-:Y:S02]  /*33e0*/  @P3 IMAD R242, R16, c[0x0][0x1d8], R252 ;  /* 0x0000760010f23a24 */ /* 0x004fe400078e02fc */
[----:B------:R-:W-:Y:S01]  /*33f0*/  @P3 IMAD.MOV.U32 R243, RZ, RZ, 0x4 ;  /* 0x00000004fff33424 */ /* 0x000fe200078e00ff */
[----:B------:R-:W2:Y:S01]  /*3400*/  LDL R252, [R1+0x40] ;  /* 0x0000400001fc7983 */ /* 0x000ea20000100800 */
[----:B------:R-:W-:-:S05]  /*3410*/  @P3 IMAD R242, R242, 0xc0, R0 ;  /* 0x000000c0f2f23824 */ /* 0x000fca00078e0200 */
[----:B------:R-:W-:-:S05]  /*3420*/  @P3 IADD3 R242, R242, 0x4, RZ ;  /* 0x00000004f2f23810 */ /* 0x000fca0007ffe0ff */
[----:B------:R-:W-:-:S06]  /*3430*/  @P3 IMAD.WIDE R242, R242, R243, c[0x0][0x230] ;  /* 0x00008c00f2f23625 */ /* 0x000fcc00078e02f3 */
[----:B------:R-:W4:Y:S01]  /*3440*/  @P3 LDG.E.64 R242, [R242.64] ;  /* 0x00000024f2f23981 */ /* 0x000f22000c1e1b00 */
[----:B---3-5:R-:W-:Y:S01]  /*3450*/  FADD.FTZ R117, R8, R117 ;  /* 0x0000007508757221 */ /* 0x028fe20000010000 */
[----:B------:R-:W-:-:S05]  /*3460*/  MOV R8, c[0x0][0x1d4] ;  /* 0x0000750000087a02 */ /* 0x000fca0000000f00 */
[----:B------:R-:W-:Y:S02]  /*3470*/  IMAD R8, R8, 0xc0, RZ ;  /* 0x000000c008087824 */ /* 0x000fe400078e02ff */
[----:B--2---:R-:W-:Y:S02]  /*3480*/  FADD.FTZ R116, R252, R116 ;  /* 0x00000074fc747221 */ /* 0x004fe40000010000 */
[----:B------:R-:W1:Y:S02]  /*3490*/  S2R R252, SR_CTAID.X ;  /* 0x0000000000fc7919 */ /* 0x000e640000002500 */
[----:B----4-:R-:W-:Y:S01]  /*34a0*/  @P3 FMUL.FTZ R116, R116, R242 ;  /* 0x000000f274743220 */ /* 0x010fe20000410000 */
[----:B------:R-:W-:Y:S01]  /*34b0*/  SHF.R.S32.HI R242, RZ, 0x1f, R3 ;  /* 0x0000001ffff27819 */ /* 0x000fe20000011403 */
[----:B------:R-:W-:Y:S01]  /*34c0*/  @P3 FMUL.FTZ R117, R117, R243 ;  /* 0x000000f375753220 */ /* 0x000fe20000410000 */
[----:B------:R-:W-:-:S04]  /*34d0*/  @!P2 IADD3 R243, P3, R3, R9, RZ ;  /* 0x0000000903f3a210 */ /* 0x000fc80007f7e0ff */
[----:B------:R-:W-:Y:S02]  /*34e0*/  @!P2 LEA.HI.X.SX32 R9, R9, R242, 0x1, P3 ;  /* 0x000000f20909a211 */ /* 0x000fe400018f0eff */
[----:B------:R-:W-:-:S04]  /*34f0*/  @!P2 LEA R242, P3, R243, c[0x0][0x198], 0x2 ;  /* 0x00006600f3f2aa11 */ /* 0x000fc800078610ff */
[----:B------:R-:W-:-:S05]  /*3500*/  @!P2 LEA.HI.X R243, R243, c[0x0][0x19c], R9, 0x2, P3 ;  /* 0x00006700f3f3aa11 */ /* 0x000fca00018f1409 */
[----:B------:R2:W-:Y:S04]  /*3510*/  @!P2 STG.E.64 [R242.64], R116 ;  /* 0x00000074f200a986 */ /* 0x0005e8000c101b24 */
.L_x_1523:
[----:B-1----:R-:W-:Y:S05]  /*3520*/  BSYNC B1 ;  /* 0x0000000000017941 */ /* 0x002fea0003800000 */
.L_x_1522:
[----:B------:R-:W-:Y:S01]  /*3530*/  BSSY B1, `(.L_x_1526) ;  /* 0x000002b000017945 */ /* 0x000fe20003800000 */
[----:B------:R-:W-:Y:S05]  /*3540*/  @P1 BRA `(.L_x_1527) ;  /* 0x0000029000001947 */ /* 0x000fea0003800000 */
[----:B------:R-:W-:Y:S01]  /*3550*/  IMAD.MOV.U32 R9, RZ, RZ, c[0x0][0x1d4] ;  /* 0x00007500ff097624 */ /* 0x000fe200078e00ff */
[----:B------:R-:W-:Y:S01]  /*3560*/  BSSY B2, `(.L_x_1528) ;  /* 0x0000010000027945 */ /* 0x000fe20003800000 */
[----:B------:R-:W-:Y:S01]  /*3570*/  ISETP.NE.AND P4, PT, RZ, c[0x0][0x1ec], PT ;  /* 0x00007b00ff007a0c */ /* 0x000fe20003f85270 */
[----:B------:R-:W-:Y:S01]  /*3580*/  CS2R R118, SRZ ;  /* 0x0000000000767805 */ /* 0x000fe2000001ff00 */
[----:B------:R-:W-:-:S05]  /*3590*/  IMAD R9, R9, 0x2, R7 ;  /* 0x0000000209097824 */ /* 0x000fca00078e0207 */
[----:B------:R-:W-:-:S04]  /*35a0*/  SHF.L.U32 R9, R9, 0x2, RZ ;  /* 0x0000000209097819 */ /* 0x000fc800000006ff */
        /* <DEDUP_REMOVED lines=11> */
.L_x_1529:
[----:B------:R-:W-:Y:S05]  /*3660*/  BSYNC B2 ;  /* 0x0000000000027941 */ /* 0x000fea0003800000 */
.L_x_1528:
        /* <DEDUP_REMOVED lines=10> */
[----:B---3-5:R-:W-:Y:S02]  /*3710*/  FADD.FTZ R119, R8, R119 ;  /* 0x0000007708777221 */ /* 0x028fe40000010000 */
[----:B------:R-:W-:-:S04]  /*3720*/  IMAD.MOV.U32 R8, RZ, RZ, c[0x0][0x1d4] ;  /* 0x00007500ff087624 */ /* 0x000fc800078e00ff */
        /* <DEDUP_REMOVED lines=11> */
.L_x_1527:
[----:B-1----:R-:W-:Y:S05]  /*37e0*/  BSYNC B1 ;  /* 0x0000000000017941 */ /* 0x002fea0003800000 */
.L_x_1526:
[----:B------:R-:W-:Y:S01]  /*37f0*/  BSSY B1, `(.L_x_1530) ;  /* 0x000002b000017945 */ /* 0x000fe20003800000 */
[----:B------:R-:W-:Y:S05]  /*3800*/  @P1 BRA `(.L_x_1531) ;  /* 0x0000029000001947 */ /* 0x000fea0003800000 */
[----:B------:R-:W-:Y:S01]  /*3810*/  MOV R9, c[0x0][0x1d4] ;  /* 0x0000750000097a02 */ /* 0x000fe20000000f00 */
[----:B------:R-:W-:Y:S01]  /*3820*/  BSSY B2, `(.L_x_1532) ;  /* 0x0000010000027945 */ /* 0x000fe20003800000 */
[----:B------:R-:W-:Y:S01]  /*3830*/  ISETP.NE.AND P4, PT, RZ, c[0x0][0x1ec], PT ;  /* 0x00007b00ff007a0c */ /* 0x000fe20003f85270 */
[----:B------:R-:W-:Y:S02]  /*3840*/  CS2R R120, SRZ ;  /* 0x0000000000787805 */ /* 0x000fe4000001ff00 */
[----:B------:R-:W-:-:S04]  /*3850*/  IMAD R9, R9, 0x3, R7 ;  /* 0x0000000309097824 */ /* 0x000fc800078e0207 */
        /* <DEDUP_REMOVED lines=12> */
.L_x_1533:
[----:B------:R-:W-:Y:S05]  /*3920*/  BSYNC B2 ;  /* 0x0000000000027941 */ /* 0x000fea0003800000 */
.L_x_1532:
        /* <DEDUP_REMOVED lines=23> */
.L_x_1531:
[----:B-1----:R-:W-:Y:S05]  /*3aa0*/  BSYNC B1 ;  /* 0x0000000000017941 */ /* 0x002fea0003800000 */
.L_x_1530:
        /* <DEDUP_REMOVED lines=19> */
.L_x_1537:
[----:B------:R-:W-:Y:S05]  /*3be0*/  BSYNC B2 ;  /* 0x0000000000027941 */ /* 0x000fea0003800000 */
.L_x_1536:
        /* <DEDUP_REMOVED lines=23> */
.L_x_1535:
[----:B-1----:R-:W-:Y:S05]  /*3d60*/  BSYNC B1 ;  /* 0x0000000000017941 */ /* 0x002fea0003800000 */
.L_x_1534:
        /* <DEDUP_REMOVED lines=19> */
.L_x_1541:
[----:B------:R-:W-:Y:S05]  /*3ea0*/  BSYNC B2 ;  /* 0x0000000000027941 */ /* 0x000fea0003800000 */
.L_x_1540:
        /* <DEDUP_REMOVED lines=23> */
.L_x_1539:
[----:B-1----:R-:W-:Y:S05]  /*4020*/  BSYNC B1 ;  /* 0x0000000000017941 */ /* 0x002fea0003800000 */
.L_x_1538:
[----:B------:R-:W-:Y:S01]  /*4030*/  BSSY B1, `(.L_x_1542) ;  /* 0x000002b000017945 */ /* 0x000fe20003800000 */
[----:B------:R-:W-:Y:S05]  /*4040*/  @P1 BRA `(.L_x_1543) ;  /* 0x0000029000001947 */ /* 0x000fea0003800000 */
[----:B------:R-:W-:Y:S01]  /*4050*/  IMAD.MOV.U32 R9, RZ, RZ, c[0x0][0x1d4] ;  /* 0x00007500ff097624 */ /* 0x000fe200078e00ff */
[----:B------:R-:W-:Y:S01]  /*4060*/  BSSY B2, `(.L_x_1544) ;  /* 0x0000010000027945 */ /* 0x000fe20003800000 */
[----:B------:R-:W-:Y:S01]  /*4070*/  ISETP.NE.AND P4, PT, RZ, c[0x0][0x1ec], PT ;  /* 0x00007b00ff007a0c */ /* 0x000fe20003f85270 */
[----:B------:R-:W-:Y:S01]  /*4080*/  CS2R R126, SRZ ;  /* 0x00000000007e7805 */ /* 0x000fe2000001ff00 */
        /* <DEDUP_REMOVED lines=13> */
.L_x_1545:
[----:B------:R-:W-:Y:S05]  /*4160*/  BSYNC B2 ;  /* 0x0000000000027941 */ /* 0x000fea0003800000 */
.L_x_1544:
[----:B------:R-:W-:Y:S05]  /*4170*/  @P4 BRA `(.L_x_1543) ;  /* 0x0000016000004947 */ /* 0x000fea0003800000 */
[----:B------:R-:W-:Y:S01]  /*4180*/  ISETP.NE.AND P3, PT, R2, RZ, PT ;  /* 0x000000ff0200720c */ /* 0x000fe20003f65270 */
[----:B------:R-:W3:-:S12]  /*4190*/  LDL R8, [R1+0x1c] ;  /* 0x00001c0001087983 */ /* 0x000ed80000100800 */
[----:B--2---:R-:W-:Y:S01]  /*41a0*/  @P3 IMAD R242, R16, c[0x0][0x1d8], R252 ;  /* 0x0000760010f23a24 */ /* 0x004fe200078e02fc */
[----:B------:R-:W-:Y:S01]  /*41b0*/  @P3 MOV R243, 0x4 ;  /* 0x0000000400f33802 */ /* 0x000fe20000000f00 */
[----:B------:R-:W2:Y:S02]  /*41c0*/  LDL R252, [R1+0x18] ;  /* 0x0000180001fc7983 */ /* 0x000ea40000100800 */
        /* <DEDUP_REMOVED lines=17> */
.L_x_1543:
[----:B-1----:R-:W-:Y:S05]  /*42e0*/  BSYNC B1 ;  /* 0x0000000000017941 */ /* 0x002fea0003800000 */
.L_x_1542:
        /* <DEDUP_REMOVED lines=19> */
.L_x_1549:
[----:B------:R-:W-:Y:S05]  /*4420*/  BSYNC B2 ;  /* 0x0000000000027941 */ /* 0x000fea0003800000 */
.L_x_1548:
        /* <DEDUP_REMOVED lines=23> */
.L_x_1547:
[----:B-1----:R-:W-:Y:S05]  /*45a0*/  BSYNC B1 ;  /* 0x0000000000017941 */ /* 0x002fea0003800000 */
.L_x_1546:
        /* <DEDUP_REMOVED lines=19> */
.L_x_1553:
[----:B------:R-:W-:Y:S05]  /*46e0*/  BSYNC B2 ;  /* 0x0000000000027941 */ /* 0x000fea0003800000 */
.L_x_1552:
        /* <DEDUP_REMOVED lines=23> */
.L_x_1551:
[----:B-1----:R-:W-:Y:S05]  /*4860*/  BSYNC B1 ;  /* 0x0000000000017941 */ /* 0x002fea0003800000 */
.L_x_1550:
        /* <DEDUP_REMOVED lines=19> */
.L_x_1557:
[----:B------:R-:W-:Y:S05]  /*49a0*/  BSYNC B2 ;  /* 0x0000000000027941 */ /* 0x000fea0003800000 */
.L_x_1556:
[----:B------:R-:W-:Y:S05]  /*49b0*/  @P4 BRA `(.L_x_1555) ;  /* 0x0000016000004947 */ /* 0x000fea0003800000 */
[----:B------:R-:W-:Y:S01]  /*49c0*/  ISETP.NE.AND P3, PT, R2, RZ, PT ;  /* 0x000000ff0200720c */ /* 0x000fe20003f65270 */
[----:B------:R-:W3:-:S12]  /*49d0*/  LDL R8, [R1+0x4] ;  /* 0x0000040001087983 */ /* 0x000ed80000100800 */
[----:B--2---:R-:W-:Y:S02]  /*49e0*/  @P3 IMAD R242, R16, c[0x0][0x1d8], R252 ;  /* 0x0000760010f23a24 */ /* 0x004fe400078e02fc */
[----:B------:R-:W-:Y:S01]  /*49f0*/  @P3 IMAD.MOV.U32 R243, RZ, RZ, 0x4 ;  /* 0x00000004fff33424 */ /* 0x000fe200078e00ff */
[----:B------:R-:W2:Y:S01]  /*4a00*/  LDL R252, [R1] ;  /* 0x0000000001fc7983 */ /* 0x000ea20000100800 */
        /* <DEDUP_REMOVED lines=17> */
.L_x_1555:
[----:B-1----:R-:W-:Y:S05]  /*4b20*/  BSYNC B1 ;  /* 0x0000000000017941 */ /* 0x002fea0003800000 */
.L_x_1554:
        /* <DEDUP_REMOVED lines=19> */
.L_x_1561:
[----:B------:R-:W-:Y:S05]  /*4c60*/  BSYNC B2 ;  /* 0x0000000000027941 */ /* 0x000fea0003800000 */
.L_x_1560:
[----:B------:R-:W-:Y:S05]  /*4c70*/  @P4 BRA `(.L_x_1559) ;  /* 0x0000011000004947 */ /* 0x000fea0003800000 */
[----:B------:R-:W-:-:S13]  /*4c80*/  ISETP.NE.AND P3, PT, R2, RZ, PT ;  /* 0x000000ff0200720c */ /* 0x000fda0003f65270 */
[----:B--2---:R-:W-:Y:S02]  /*4c90*/  @P3 IMAD R242, R16, c[0x0][0x1d8], R252 ;  /* 0x0000760010f23a24 */ /* 0x004fe400078e02fc */
[----:B------:R-:W-:Y:S02]  /*4ca0*/  @P3 IMAD.MOV.U32 R243, RZ, RZ, 0x4 ;  /* 0x00000004fff33424 */ /* 0x000fe400078e00ff */
[----:B------:R-:W-:-:S05]  /*4cb0*/  @P3 IMAD R242, R242, 0xc0, R0 ;  /* 0x000000c0f2f23824 */ /* 0x000fca00078e0200 */
[----:B------:R-:W-:-:S05]  /*4cc0*/  @P3 IADD3 R242, R242, 0x28, RZ ;  /* 0x00000028f2f23810 */ /* 0x000fca0007ffe0ff */
[----:B------:R-:W-:-:S06]  /*4cd0*/  @P3 IMAD.WIDE R242, R242, R243, c[0x0][0x230] ;  /* 0x00008c00f2f23625 */ /* 0x000fcc00078e02f3 */
[----:B------:R-:W2:Y:S01]  /*4ce0*/  @P3 LDG.E.64 R242, [R242.64] ;  /* 0x00000024f2f23981 */ /* 0x000ea2000c1e1b00 */
[----:B-----5:R-:W-:Y:S02]  /*4cf0*/  FADD.FTZ R134, R250, R134 ;  /* 0x00000086fa867221 */ /* 0x020fe40000010000 */
[----:B------:R-:W-:Y:S02]  /*4d00*/  FADD.FTZ R135, R251, R135 ;  /* 0x00000087fb877221 */ /* 0x000fe40000010000 */
        /* <DEDUP_REMOVED lines=8> */
.L_x_1559:
[----:B------:R-:W-:Y:S05]  /*4d90*/  BSYNC B1 ;  /* 0x0000000000017941 */ /* 0x000fea0003800000 */
.L_x_1558:
        /* <DEDUP_REMOVED lines=13> */
[----:B-12---:R-:W-:-:S05]  /*4e70*/  IMAD R242, R136, c[0x0][0x1d4], R9 ;  /* 0x0000750088f27a24 */ /* 0x006fca00078e0209 */
[----:B------:R-:W-:-:S04]  /*4e80*/  IADD3 R137, P3, R4, R242, RZ ;  /* 0x000000f204897210 */ /* 0x000fc80007f7e0ff */
[----:B------:R-:W-:Y:S02]  /*4e90*/  LEA.HI.X.SX32 R242, R242, R6, 0x1, P3 ;  /* 0x00000006f2f27211 */ /* 0x000fe400018f0eff */
[----:B------:R-:W-:-:S04]  /*4ea0*/  LEA R136, P3, R137, c[0x0][0x198], 0x2 ;  /* 0x0000660089887a11 */ /* 0x000fc800078610ff */
[----:B------:R-:W-:-:S06]  /*4eb0*/  LEA.HI.X R137, R137, c[0x0][0x19c], R242, 0x2, P3 ;  /* 0x0000670089897a11 */ /* 0x000fcc00018f14f2 */
[----:B------:R-:W5:Y:S03]  /*4ec0*/  LDG.E.64 R136, [R136.64] ;  /* 0x0000002488887981 */ /* 0x000f66000c1e1b00 */
.L_x_1565:
[----:B------:R-:W-:Y:S05]  /*4ed0*/  BSYNC B2 ;  /* 0x0000000000027941 */ /* 0x000fea0003800000 */
.L_x_1564:
[----:B------:R-:W-:Y:S05]  /*4ee0*/  @P4 BRA `(.L_x_1563) ;  /* 0x0000011000004947 */ /* 0x000fea0003800000 */
[----:B------:R-:W-:-:S13]  /*4ef0*/  ISETP.NE.AND P3, PT, R2, RZ, PT ;  /* 0x000000ff0200720c */ /* 0x000fda0003f65270 */
[----:B-12---:R-:W-:Y:S02]  /*4f00*/  @P3 IMAD R242, R16, c[0x0][0x1d8], R252 ;  /* 0x0000760010f23a24 */ /* 0x006fe400078e02fc */
        /* <DEDUP_REMOVED lines=15> */
.L_x_1563:
[----:B------:R-:W-:Y:S05]  /*5000*/  BSYNC B1 ;  /* 0x0000000000017941 */ /* 0x000fea0003800000 */
.L_x_1562:
        /* <DEDUP_REMOVED lines=19> */
.L_x_1569:
[----:B------:R-:W-:Y:S05]  /*5140*/  BSYNC B2 ;  /* 0x0000000000027941 */ /* 0x000fea0003800000 */
.L_x_1568:
        /* <DEDUP_REMOVED lines=18> */
.L_x_1567:
[----:B------:R-:W-:Y:S05]  /*5270*/  BSYNC B1 ;  /* 0x0000000000017941 */ /* 0x000fea0003800000 */
.L_x_1566:
        /* <DEDUP_REMOVED lines=19> */
.L_x_1573:
[----:B------:R-:W-:Y:S05]  /*53b0*/  BSYNC B2 ;  /* 0x0000000000027941 */ /* 0x000fea0003800000 */
.L_x_1572:
        /* <DEDUP_REMOVED lines=18> */
.L_x_1571:
[----:B------:R-:W-:Y:S05]  /*54e0*/  BSYNC B1 ;  /* 0x0000000000017941 */ /* 0x000fea0003800000 */
.L_x_1570:
        /* <DEDUP_REMOVED lines=19> */
.L_x_1577:
[----:B------:R-:W-:Y:S05]  /*5620*/  BSYNC B2 ;  /* 0x0000000000027941 */ /* 0x000fea0003800000 */
.L_x_1576:
        /* <DEDUP_REMOVED lines=18> */
.L_x_1575:
[----:B------:R-:W-:Y:S05]  /*5750*/  BSYNC B1 ;  /* 0x0000000000017941 */ /* 0x000fea0003800000 */
.L_x_1574:
        /* <DEDUP_REMOVED lines=19> */
.L_x_1581:
[----:B------:R-:W-:Y:S05]  /*5890*/  BSYNC B2 ;  /* 0x0000000000027941 */ /* 0x000fea0003800000 */
.L_x_1580:
        /* <DEDUP_REMOVED lines=18> */
.L_x_1579:
[----:B------:R-:W-:Y:S05]  /*59c0*/  BSYNC B1 ;  /* 0x0000000000017941 */ /* 0x000fea0003800000 */
.L_x_1578:
        /* <DEDUP_REMOVED lines=19> */
.L_x_1585:
[----:B------:R-:W-:Y:S05]  /*5b00*/  BSYNC B2 ;  /* 0x0000000000027941 */ /* 0x000fea0003800000 */
.L_x_1584:
[----:B------:R-:W-:Y:S05]  /*5b10*/  @P4 BRA `(.L_x_1583) ;  /* 0x0000011000004947 */ /* 0x000fea0003800000 */
[----:B------:R-:W-:-:S13]  /*5b20*/  ISETP.NE.AND P3, PT, R2, RZ, PT ;  /* 0x000000ff0200720c */ /* 0x000fda0003f65270 */
[----:B-12---:R-:W-:Y:S01]  /*5b30*/  @P3 IMAD R242, R16, c[0x0][0x1d8], R252 ;  /* 0x0000760010f23a24 */ /* 0x006fe200078e02fc */
[----:B------:R-:W-:-:S03]  /*5b40*/  @P3 MOV R243, 0x4 ;  /* 0x0000000400f33802 */ /* 0x000fc60000000f00 */
        /* <DEDUP_REMOVED lines=14> */
.L_x_1583:
[----:B------:R-:W-:Y:S05]  /*5c30*/  BSYNC B1 ;  /* 0x0000000000017941 */ /* 0x000fea0003800000 */
.L_x_1582:
        /* <DEDUP_REMOVED lines=19> */
.L_x_1589:
[----:B------:R-:W-:Y:S05]  /*5d70*/  BSYNC B2 ;  /* 0x0000000000027941 */ /* 0x000fea0003800000 */
.L_x_1588:
        /* <DEDUP_REMOVED lines=18> */
.L_x_1587:
[----:B------:R-:W-:Y:S05]  /*5ea0*/  BSYNC B1 ;  /* 0x0000000000017941 */ /* 0x000fea0003800000 */
.L_x_1586:
        /* <DEDUP_REMOVED lines=19> */
.L_x_1593:
[----:B------:R-:W-:Y:S05]  /*5fe0*/  BSYNC B2 ;  /* 0x0000000000027941 */ /* 0x000fea0003800000 */
.L_x_1592:
        /* <DEDUP_REMOVED lines=18> */
.L_x_1591:
[----:B------:R-:W-:Y:S05]  /*6110*/  BSYNC B1 ;  /* 0x0000000000017941 */ /* 0x000fea0003800000 */
.L_x_1590:
        /* <DEDUP_REMOVED lines=19> */
.L_x_1597:
[----:B------:R-:W-:Y:S05]  /*6250*/  BSYNC B2 ;  /* 0x0000000000027941 */ /* 0x000fea0003800000 */
.L_x_1596:
        /* <DEDUP_REMOVED lines=18> */
.L_x_1595:
[----:B------:R-:W-:Y:S05]  /*6380*/  BSYNC B1 ;  /* 0x0000000000017941 */ /* 0x000fea0003800000 */
.L_x_1594:
        /* <DEDUP_REMOVED lines=19> */
.L_x_1601:
[----:B------:R-:W-:Y:S05]  /*64c0*/  BSYNC B2 ;  /* 0x0000000000027941 */ /* 0x000fea0003800000 */
.L_x_1600:
        /* <DEDUP_REMOVED lines=18> */
.L_x_1599:
[----:B------:R-:W-:Y:S05]  /*65f0*/  BSYNC B1 ;  /* 0x0000000000017941 */ /* 0x000fea0003800000 */
.L_x_1598:
        /* <DEDUP_REMOVED lines=19> */
.L_x_1605:
[----:B------:R-:W-:Y:S05]  /*6730*/  BSYNC B2 ;  /* 0x0000000000027941 */ /* 0x000fea0003800000 */
.L_x_1604:
        /* <DEDUP_REMOVED lines=18> */
.L_x_1603:
[----:B------:R-:W-:Y:S05]  /*6860*/  BSYNC B1 ;  /* 0x0000000000017941 */ /* 0x000fea0003800000 */
.L_x_1602:
        /* <DEDUP_REMOVED lines=19> */
.L_x_1609:
[----:B------:R-:W-:Y:S05]  /*69a0*/  BSYNC B2 ;  /* 0x0000000000027941 */ /* 0x000fea0003800000 */
.L_x_1608:
        /* <DEDUP_REMOVED lines=18> */
.L_x_1607:
[----:B------:R-:W-:Y:S05]  /*6ad0*/  BSYNC B1 ;  /* 0x0000000000017941 */ /* 0x000fea0003800000 */
.L_x_1606:
        /* <DEDUP_REMOVED lines=19> */
.L_x_1613:
[----:B------:R-:W-:Y:S05]  /*6c10*/  BSYNC B2 ;  /* 0x0000000000027941 */ /* 0x000fea0003800000 */
.L_x_1612:
        /* <DEDUP_REMOVED lines=18> */
.L_x_1611:
[----:B------:R-:W-:Y:S05]  /*6d40*/  BSYNC B1 ;  /* 0x0000000000017941 */ /* 0x000fea0003800000 */
.L_x_1610:
        /* <DEDUP_REMOVED lines=19> */
.L_x_1617:
[----:B------:R-:W-:Y:S05]  /*6e80*/  BSYNC B2 ;  /* 0x0000000000027941 */ /* 0x000fea0003800000 */
.L_x_1616:
        /* <DEDUP_REMOVED lines=18> */
.L_x_1615:
[----:B------:R-:W-:Y:S05]  /*6fb0*/  BSYNC B1 ;  /* 0x0000000000017941 */ /* 0x000fea0003800000 */
.L_x_1614:
        /* <DEDUP_REMOVED lines=19> */
.L_x_1621:
[----:B------:R-:W-:Y:S05]  /*70f0*/  BSYNC B2 ;  /* 0x0000000000027941 */ /* 0x000fea0003800000 */
.L_x_1620:
        /* <DEDUP_REMOVED lines=18> */
.L_x_1619:
[----:B------:R-:W-:Y:S05]  /*7220*/  BSYNC B1 ;  /* 0x0000000000017941 */ /* 0x000fea0003800000 */
.L_x_1618:
        /* <DEDUP_REMOVED lines=19> */
.L_x_1625:
[----:B------:R-:W-:Y:S05]  /*7360*/  BSYNC B2 ;  /* 0x0000000000027941 */ /* 0x000fea0003800000 */
.L_x_1624:
        /* <DEDUP_REMOVED lines=18> */
.L_x_1623:
[----:B------:R-:W-:Y:S05]  /*7490*/  BSYNC B1 ;  /* 0x0000000000017941 */ /* 0x000fea0003800000 */
.L_x_1622:
        /* <DEDUP_REMOVED lines=19> */
.L_x_1629:
[----:B------:R-:W-:Y:S05]  /*75d0*/  BSYNC B2 ;  /* 0x0000000000027941 */ /* 0x000fea0003800000 */
.L_x_1628:
        /* <DEDUP_REMOVED lines=18> */
.L_x_1627:
[----:B------:R-:W-:Y:S05]  /*7700*/  BSYNC B1 ;  /* 0x0000000000017941 */ /* 0x000fea0003800000 */
.L_x_1626:
        /* <DEDUP_REMOVED lines=19> */
.L_x_1633:
[----:B------:R-:W-:Y:S05]  /*7840*/  BSYNC B2 ;  /* 0x0000000000027941 */ /* 0x000fea0003800000 */
.L_x_1632:
        /* <DEDUP_REMOVED lines=18> */
.L_x_1631:
[----:B------:R-:W-:Y:S05]  /*7970*/  BSYNC B1 ;  /* 0x0000000000017941 */ /* 0x000fea0003800000 */
.L_x_1630:
        /* <DEDUP_REMOVED lines=19> */
.L_x_1637:
[----:B------:R-:W-:Y:S05]  /*7ab0*/  BSYNC B2 ;  /* 0x0000000000027941 */ /* 0x000fea0003800000 */
.L_x_1636:
        /* <DEDUP_REMOVED lines=18> */
.L_x_1635:
[----:B------:R-:W-:Y:S05]  /*7be0*/  BSYNC B1 ;  /* 0x0000000000017941 */ /* 0x000fea0003800000 */
.L_x_1634:
        /* <DEDUP_REMOVED lines=19> */
.L_x_1641:
[----:B------:R-:W-:Y:S05]  /*7d20*/  BSYNC B2 ;  /* 0x0000000000027941 */ /* 0x000fea0003800000 */
.L_x_1640:
        /* <DEDUP_REMOVED lines=18> */
.L_x_1639:
[----:B------:R-:W-:Y:S05]  /*7e50*/  BSYNC B1 ;  /* 0x0000000000017941 */ /* 0x000fea0003800000 */
.L_x_1638:
        /* <DEDUP_REMOVED lines=19> */
.L_x_1645:
[----:B------:R-:W-:Y:S05]  /*7f90*/  BSYNC B2 ;  /* 0x0000000000027941 */ /* 0x000fea0003800000 */
.L_x_1644:
        /* <DEDUP_REMOVED lines=18> */
.L_x_1643:
[----:B------:R-:W-:Y:S05]  /*80c0*/  BSYNC B1 ;  /* 0x0000000000017941 */ /* 0x000fea0003800000 */
.L_x_1642:
        /* <DEDUP_REMOVED lines=19> */
.L_x_1649:
[----:B------:R-:W-:Y:S05]  /*8200*/  BSYNC B2 ;  /* 0x0000000000027941 */ /* 0x000fea0003800000 */
.L_x_1648:
        /* <DEDUP_REMOVED lines=18> */
.L_x_1647:
[----:B------:R-:W-:Y:S05]  /*8330*/  BSYNC B1 ;  /* 0x0000000000017941 */ /* 0x000fea0003800000 */
.L_x_1646:
        /* <DEDUP_REMOVED lines=19> */
.L_x_1653:
[----:B------:R-:W-:Y:S05]  /*8470*/  BSYNC B2 ;  /* 0x0000000000027941 */ /* 0x000fea0003800000 */
.L_x_1652:
        /* <DEDUP_REMOVED lines=18> */
.L_x_1651:
[----:B------:R-:W-:Y:S05]  /*85a0*/  BSYNC B1 ;  /* 0x0000000000017941 */ /* 0x000fea0003800000 */
.L_x_1650:
        /* <DEDUP_REMOVED lines=19> */
.L_x_1657:
[----:B------:R-:W-:Y:S05]  /*86e0*/  BSYNC B2 ;  /* 0x0000000000027941 */ /* 0x000fea0003800000 */
.L_x_1656:
        /* <DEDUP_REMOVED lines=18> */
.L_x_1655:
[----:B------:R-:W-:Y:S05]  /*8810*/  BSYNC B1 ;  /* 0x0000000000017941 */ /* 0x000fea0003800000 */
.L_x_1654:
        /* <DEDUP_REMOVED lines=19> */
.L_x_1661:
[----:B------:R-:W-:Y:S05]  /*8950*/  BSYNC B2 ;  /* 0x0000000000027941 */ /* 0x000fea0003800000 */
.L_x_1660:
        /* <DEDUP_REMOVED lines=18> */
.L_x_1659:
[----:B------:R-:W-:Y:S05]  /*8a80*/  BSYNC B1 ;  /* 0x0000000000017941 */ /* 0x000fea0003800000 */
.L_x_1658:
        /* <DEDUP_REMOVED lines=19> */
.L_x_1665:
[----:B------:R-:W-:Y:S05]  /*8bc0*/  BSYNC B2 ;  /* 0x0000000000027941 */ /* 0x000fea0003800000 */
.L_x_1664:
        /* <DEDUP_REMOVED lines=18> */
.L_x_1663:
[----:B------:R-:W-:Y:S05]  /*8cf0*/  BSYNC B1 ;  /* 0x0000000000017941 */ /* 0x000fea0003800000 */
.L_x_1662:
        /* <DEDUP_REMOVED lines=19> */
.L_x_1669:
[----:B------:R-:W-:Y:S05]  /*8e30*/  BSYNC B2 ;  /* 0x0000000000027941 */ /* 0x000fea0003800000 */
.L_x_1668:
        /* <DEDUP_REMOVED lines=18> */
.L_x_1667:
[----:B------:R-:W-:Y:S05]  /*8f60*/  BSYNC B1 ;  /* 0x0000000000017941 */ /* 0x000fea0003800000 */
.L_x_1666:
        /* <DEDUP_REMOVED lines=19> */
.L_x_1673:
[----:B------:R-:W-:Y:S05]  /*90a0*/  BSYNC B2 ;  /* 0x0000000000027941 */ /* 0x000fea0003800000 */
.L_x_1672:
        /* <DEDUP_REMOVED lines=18> */
.L_x_1671:
[----:B------:R-:W-:Y:S05]  /*91d0*/  BSYNC B1 ;  /* 0x0000000000017941 */ /* 0x000fea0003800000 */
.L_x_1670:
        /* <DEDUP_REMOVED lines=19> */
.L_x_1677:
[----:B------:R-:W-:Y:S05]  /*9310*/  BSYNC B2 ;  /* 0x0000000000027941 */ /* 0x000fea0003800000 */
.L_x_1676:
        /* <DEDUP_REMOVED lines=18> */
.L_x_1675:
[----:B------:R-:W-:Y:S05]  /*9440*/  BSYNC B1 ;  /* 0x0000000000017941 */ /* 0x000fea0003800000 */
.L_x_1674:
        /* <DEDUP_REMOVED lines=19> */
.L_x_1681:
[----:B------:R-:W-:Y:S05]  /*9580*/  BSYNC B2 ;  /* 0x0000000000027941 */ /* 0x000fea0003800000 */
.L_x_1680:
        /* <DEDUP_REMOVED lines=18> */
.L_x_1679:
[----:B------:R-:W-:Y:S05]  /*96b0*/  BSYNC B1 ;  /* 0x0000000000017941 */ /* 0x000fea0003800000 */
.L_x_1678:
        /* <DEDUP_REMOVED lines=19> */
.L_x_1685:
[----:B------:R-:W-:Y:S05]  /*97f0*/  BSYNC B2 ;  /* 0x0000000000027941 */ /* 0x000fea0003800000 */
.L_x_1684:
        /* <DEDUP_REMOVED lines=18> */
.L_x_1683:
[----:B------:R-:W-:Y:S05]  /*9920*/  BSYNC B1 ;  /* 0x0000000000017941 */ /* 0x000fea0003800000 */
.L_x_1682:
        /* <DEDUP_REMOVED lines=19> */
.L_x_1689:
[----:B------:R-:W-:Y:S05]  /*9a60*/  BSYNC B2 ;  /* 0x0000000000027941 */ /* 0x000fea0003800000 */
.L_x_1688:
        /* <DEDUP_REMOVED lines=18> */
.L_x_1687:
[----:B------:R-:W-:Y:S05]  /*9b90*/  BSYNC B1 ;  /* 0x0000000000017941 */ /* 0x000fea0003800000 */
.L_x_1686:
        /* <DEDUP_REMOVED lines=19> */
.L_x_1693:
[----:B------:R-:W-:Y:S05]  /*9cd0*/  BSYNC B2 ;  /* 0x0000000000027941 */ /* 0x000fea0003800000 */
.L_x_1692:
        /* <DEDUP_REMOVED lines=18> */
.L_x_1691:
[----:B------:R-:W-:Y:S05]  /*9e00*/  BSYNC B1 ;  /* 0x0000000000017941 */ /* 0x000fea0003800000 */
.L_x_1690:
        /* <DEDUP_REMOVED lines=19> */
.L_x_1697:
[----:B------:R-:W-:Y:S05]  /*9f40*/  BSYNC B2 ;  /* 0x0000000000027941 */ /* 0x000fea0003800000 */
.L_x_1696:
        /* <DEDUP_REMOVED lines=18> */
.L_x_1695:
[----:B------:R-:W-:Y:S05]  /*a070*/  BSYNC B1 ;  /* 0x0000000000017941 */ /* 0x000fea0003800000 */
.L_x_1694:
        /* <DEDUP_REMOVED lines=19> */
.L_x_1701:
[----:B------:R-:W-:Y:S05]  /*a1b0*/  BSYNC B2 ;  /* 0x0000000000027941 */ /* 0x000fea0003800000 */
.L_x_1700:
        /* <DEDUP_REMOVED lines=18> */
.L_x_1699:
[----:B------:R-:W-:Y:S05]  /*a2e0*/  BSYNC B1 ;  /* 0x0000000000017941 */ /* 0x000fea0003800000 */
.L_x_1698:
        /* <DEDUP_REMOVED lines=19> */
.L_x_1705:
[----:B------:R-:W-:Y:S05]  /*a420*/  BSYNC B2 ;  /* 0x0000000000027941 */ /* 0x000fea0003800000 */
.L_x_1704:
        /* <DEDUP_REMOVED lines=18> */
.L_x_1703:
[----:B------:R-:W-:Y:S05]  /*a550*/  BSYNC B1 ;  /* 0x0000000000017941 */ /* 0x000fea0003800000 */
.L_x_1702:
        /* <DEDUP_REMOVED lines=19> */
.L_x_1709:
[----:B------:R-:W-:Y:S05]  /*a690*/  BSYNC B2 ;  /* 0x0000000000027941 */ /* 0x000fea0003800000 */
.L_x_1708:
        /* <DEDUP_REMOVED lines=18> */
.L_x_1707:
[----:B------:R-:W-:Y:S05]  /*a7c0*/  BSYNC B1 ;  /* 0x0000000000017941 */ /* 0x000fea0003800000 */
.L_x_1706:
        /* <DEDUP_REMOVED lines=19> */
.L_x_1713:
[----:B------:R-:W-:Y:S05]  /*a900*/  BSYNC B2 ;  /* 0x0000000000027941 */ /* 0x000fea0003800000 */
.L_x_1712:
        /* <DEDUP_REMOVED lines=18> */
.L_x_1711:
[----:B------:R-:W-:Y:S05]  /*aa30*/  BSYNC B1 ;  /* 0x0000000000017941 */ /* 0x000fea0003800000 */
.L_x_1710:
        /* <DEDUP_REMOVED lines=19> */
.L_x_1717:
[----:B------:R-:W-:Y:S05]  /*ab70*/  BSYNC B2 ;  /* 0x0000000000027941 */ /* 0x000fea0003800000 */
.L_x_1716:
        /* <DEDUP_REMOVED lines=18> */
.L_x_1715:
[----:B------:R-:W-:Y:S05]  /*aca0*/  BSYNC B1 ;  /* 0x0000000000017941 */ /* 0x000fea0003800000 */
.L_x_1714:
        /* <DEDUP_REMOVED lines=19> */
.L_x_1721:
[----:B------:R-:W-:Y:S05]  /*ade0*/  BSYNC B2 ;  /* 0x0000000000027941 */ /* 0x000fea0003800000 */
.L_x_1720:
        /* <DEDUP_REMOVED lines=18> */
.L_x_1719:
[----:B------:R-:W-:Y:S05]  /*af10*/  BSYNC B1 ;  /* 0x0000000000017941 */ /* 0x000fea0003800000 */
.L_x_1718:
        /* <DEDUP_REMOVED lines=19> */
.L_x_1725:
[----:B------:R-:W-:Y:S05]  /*b050*/  BSYNC B2 ;  /* 0x0000000000027941 */ /* 0x000fea0003800000 */
.L_x_1724:
        /* <DEDUP_REMOVED lines=18> */
.L_x_1723:
[----:B------:R-:W-:Y:S05]  /*b180*/  BSYNC B1 ;  /* 0x0000000000017941 */ /* 0x000fea0003800000 */
.L_x_1722:
        /* <DEDUP_REMOVED lines=19> */
.L_x_1729:
[----:B------:R-:W-:Y:S05]  /*b2c0*/  BSYNC B2 ;  /* 0x0000000000027941 */ /* 0x000fea0003800000 */
.L_x_1728:
        /* <DEDUP_REMOVED lines=18> */
.L_x_1727:
[----:B------:R-:W-:Y:S05]  /*b3f0*/  BSYNC B1 ;  /* 0x0000000000017941 */ /* 0x000fea0003800000 */
.L_x_1726:
        /* <DEDUP_REMOVED lines=19> */
.L_x_1733:
[----:B------:R-:W-:Y:S05]  /*b530*/  BSYNC B2 ;  /* 0x0000000000027941 */ /* 0x000fea0003800000 */
.L_x_1732:
        /* <DEDUP_REMOVED lines=18> */
.L_x_1731:
[----:B------:R-:W-:Y:S05]  /*b660*/  BSYNC B1 ;  /* 0x0000000000017941 */ /* 0x000fea0003800000 */
.L_x_1730:
        /* <DEDUP_REMOVED lines=19> */
.L_x_1737:
[----:B------:R-:W-:Y:S05]  /*b7a0*/  BSYNC B2 ;  /* 0x0000000000027941 */ /* 0x000fea0003800000 */
.L_x_1736:
        /* <DEDUP_REMOVED lines=18> */
.L_x_1735:
[----:B------:R-:W-:Y:S05]  /*b8d0*/  BSYNC B1 ;  /* 0x0000000000017941 */ /* 0x000fea0003800000 */
.L_x_1734:
        /* <DEDUP_REMOVED lines=19> */
.L_x_1741:
[----:B------:R-:W-:Y:S05]  /*ba10*/  BSYNC B2 ;  /* 0x0000000000027941 */ /* 0x000fea0003800000 */
.L_x_1740:
        /* <DEDUP_REMOVED lines=18> */
.L_x_1739:
[----:B------:R-:W-:Y:S05]  /*bb40*/  BSYNC B1 ;  /* 0x0000000000017941 */ /* 0x000fea0003800000 */
.L_x_1738:
        /* <DEDUP_REMOVED lines=19> */
.L_x_1745:
[----:B------:R-:W-:Y:S05]  /*bc80*/  BSYNC B2 ;  /* 0x0000000000027941 */ /* 0x000fea0003800000 */
.L_x_1744:
        /* <DEDUP_REMOVED lines=18> */
.L_x_1743:
[----:B------:R-:W-:Y:S05]  /*bdb0*/  BSYNC B1 ;  /* 0x0000000000017941 */ /* 0x000fea0003800000 */
.L_x_1742:
        /* <DEDUP_REMOVED lines=19> */
.L_x_1749:
[----:B------:R-:W-:Y:S05]  /*bef0*/  BSYNC B2 ;  /* 0x0000000000027941 */ /* 0x000fea0003800000 */
.L_x_1748:
        /* <DEDUP_REMOVED lines=18> */
.L_x_1747:
[----:B------:R-:W-:Y:S05]  /*c020*/  BSYNC B1 ;  /* 0x0000000000017941 */ /* 0x000fea0003800000 */
.L_x_1746:
        /* <DEDUP_REMOVED lines=19> */
.L_x_1753:
[----:B------:R-:W-:Y:S05]  /*c160*/  BSYNC B2 ;  /* 0x0000000000027941 */ /* 0x000fea0003800000 */
.L_x_1752:
        /* <DEDUP_REMOVED lines=18> */
.L_x_1751:
[----:B------:R-:W-:Y:S05]  /*c290*/  BSYNC B1 ;  /* 0x0000000000017941 */ /* 0x000fea0003800000 */
.L_x_1750:
        /* <DEDUP_REMOVED lines=19> */
.L_x_1757:
[----:B------:R-:W-:Y:S05]  /*c3d0*/  BSYNC B2 ;  /* 0x0000000000027941 */ /* 0x000fea0003800000 */
.L_x_1756:
        /* <DEDUP_REMOVED lines=18> */
.L_x_1755:
[----:B------:R-:W-:Y:S05]  /*c500*/  BSYNC B1 ;  /* 0x0000000000017941 */ /* 0x000fea0003800000 */
.L_x_1754:
        /* <DEDUP_REMOVED lines=19> */
.L_x_1761:
[----:B------:R-:W-:Y:S05]  /*c640*/  BSYNC B2 ;  /* 0x0000000000027941 */ /* 0x000fea0003800000 */
.L_x_1760:
        /* <DEDUP_REMOVED lines=18> */
.L_x_1759:
[----:B------:R-:W-:Y:S05]  /*c770*/  BSYNC B1 ;  /* 0x0000000000017941 */ /* 0x000fea0003800000 */
.L_x_1758:
        /* <DEDUP_REMOVED lines=19> */
.L_x_1765:
[----:B------:R-:W-:Y:S05]  /*c8b0*/  BSYNC B2 ;  /* 0x0000000000027941 */ /* 0x000fea0003800000 */
.L_x_1764:
        /* <DEDUP_REMOVED lines=18> */
.L_x_1763:
[----:B------:R-:W-:Y:S05]  /*c9e0*/  BSYNC B1 ;  /* 0x0000000000017941 */ /* 0x000fea0003800000 */
.L_x_1762:
        /* <DEDUP_REMOVED lines=19> */
.L_x_1769:
[----:B------:R-:W-:Y:S05]  /*cb20*/  BSYNC B2 ;  /* 0x0000000000027941 */ /* 0x000fea0003800000 */
.L_x_1768:
        /* <DEDUP_REMOVED lines=18> */
.L_x_1767:
[----:B------:R-:W-:Y:S05]  /*cc50*/  BSYNC B1 ;  /* 0x0000000000017941 */ /* 0x000fea0003800000 */
.L_x_1766:
[----:B------:R-:W-:Y:S01]  /*cc60*/  IMAD.MOV.U32 R9, RZ, RZ, c[0x0][0x1d4] ;  /* 0x00007500ff097624 */ /* 0x000fe200078e00ff */
[----:B------:R-:W-:Y:S03]  /*cc70*/  BSSY B1, `(.L_x_1770) ;  /* 0x0000025000017945 */ /* 0x000fe60003800000 */
[----:B------:R-:W-:Y:S01]  /*cc80*/  IMAD R7, R9, 0x3f, R7 ;  /* 0x0000003f09077824 */ /* 0x000fe200078e0207 */
[----:B------:R-:W-:Y:S05]  /*cc90*/  @P1 BRA `(.L_x_1771) ;  /* 0x0000022000001947 */ /* 0x000fea0003800000 */
[----:B------:R-:W-:Y:S01]  /*cca0*/  SHF.L.U32 R7, R7, 0x2, RZ ;  /* 0x0000000207077819 */ /* 0x000fe200000006ff */
[----:B------:R-:W-:Y:S01]  /*ccb0*/  BSSY B2, `(.L_x_1772) ;  /* 0x000000d000027945 */ /* 0x000fe20003800000 */
        /* <DEDUP_REMOVED lines=12> */
.L_x_1773:
[----:B------:R-:W-:Y:S05]  /*cd80*/  BSYNC B2 ;  /* 0x0000000000027941 */ /* 0x000fea0003800000 */
.L_x_1772:
[----:B------:R-:W-:-:S13]  /*cd90*/  ISETP.NE.AND P3, PT, RZ, c[0x0][0x1ec], PT ;  /* 0x00007b00ff007a0c */ /* 0x000fda0003f65270 */
[----:B------:R-:W-:Y:S05]  /*cda0*/  @P3 BRA `(.L_x_1771) ;  /* 0x0000011000003947 */ /* 0x000fea0003800000 */
[----:B------:R-:W-:-:S13]  /*cdb0*/  ISETP.NE.AND P4, PT, R2, RZ, PT ;  /* 0x000000ff0200720c */ /* 0x000fda0003f85270 */
[----:B------:R-:W-:Y:S02]  /*cdc0*/  @P4 IMAD R8, R16, c[0x0][0x1d8], R252 ;  /* 0x0000760010084a24 */ /* 0x000fe400078e02fc */
[----:B------:R-:W-:Y:S02]  /*cdd0*/  @P4 IMAD.MOV.U32 R9, RZ, RZ, 0x4 ;  /* 0x00000004ff094424 */ /* 0x000fe400078e00ff */
[----:B------:R-:W-:-:S05]  /*cde0*/  @P4 IMAD R8, R8, 0xc0, R0 ;  /* 0x000000c008084824 */ /* 0x000fca00078e0200 */
[----:B------:R-:W-:-:S05]  /*cdf0*/  @P4 IADD3 R8, R8, 0xfc, RZ ;  /* 0x000000fc08084810 */ /* 0x000fca0007ffe0ff */
[----:B------:R-:W-:-:S06]  /*ce00*/  @P4 IMAD.WIDE R8, R8, R9, c[0x0][0x230] ;  /* 0x00008c0008084625 */ /* 0x000fcc00078e0209 */
[----:B------:R-:W3:Y:S01]  /*ce10*/  @P4 LDG.E.64 R8, [R8.64] ;  /* 0x0000002408084981 */ /* 0x000ee2000c1e1b00 */
[----:B-----5:R-:W-:Y:S01]  /*ce20*/  FADD.FTZ R241, R113, R241 ;  /* 0x000000f171f17221 */ /* 0x020fe20000010000 */
[----:B------:R-:W-:Y:S01]  /*ce30*/  SHF.R.S32.HI R114, RZ, 0x1f, R3 ;  /* 0x0000001fff727819 */ /* 0x000fe20000011403 */
[----:B------:R-:W-:Y:S02]  /*ce40*/  FADD.FTZ R240, R112, R240 ;  /* 0x000000f070f07221 */ /* 0x000fe40000010000 */
[----:B---3--:R-:W-:Y:S01]  /*ce50*/  @P4 FMUL.FTZ R241, R241, R9 ;  /* 0x00000009f1f14220 */ /* 0x008fe20000410000 */
[----:B------:R-:W-:Y:S01]  /*ce60*/  @!P2 IADD3 R9, P3, R3, R7, RZ ;  /* 0x000000070309a210 */ /* 0x000fe20007f7e0ff */
[----:B------:R-:W-:-:S03]  /*ce70*/  @P4 FMUL.FTZ R240, R240, R8 ;  /* 0x00000008f0f04220 */ /* 0x000fc60000410000 */
[----:B------:R-:W-:Y:S02]  /*ce80*/  @!P2 LEA.HI.X.SX32 R7, R7, R114, 0x1, P3 ;  /* 0x000000720707a211 */ /* 0x000fe400018f0eff */
[----:B------:R-:W-:-:S04]  /*ce90*/  @!P2 LEA R8, P3, R9, c[0x0][0x198], 0x2 ;  /* 0x000066000908aa11 */ /* 0x000fc800078610ff */
[----:B------:R-:W-:-:S05]  /*cea0*/  @!P2 LEA.HI.X R9, R9, c[0x0][0x19c], R7, 0x2, P3 ;  /* 0x000067000909aa11 */ /* 0x000fca00018f1407 */
[----:B------:R3:W-:Y:S04]  /*ceb0*/  @!P2 STG.E.64 [R8.64], R240 ;  /* 0x000000f00800a986 */ /* 0x0007e8000c101b24 */
.L_x_1771:
[----:B------:R-:W-:Y:S05]  /*cec0*/  BSYNC B1 ;  /* 0x0000000000017941 */ /* 0x000fea0003800000 */
.L_x_1770:
[----:B---3--:R-:W3:Y:S04]  /*ced0*/  LDL R8, [R1+0x240] ;  /* 0x0002400001087983 */ /* 0x008ee80000100800 */
[----:B------:R-:W4:Y:S04]  /*cee0*/  LDL R7, [R1+0x244] ;  /* 0x0002440001077983 */ /* 0x000f280000100800 */
[----:B--2---:R-:W2:Y:S04]  /*cef0*/  LDL R252, [R1+0x208] ;  /* 0x0002080001fc7983 */ /* 0x004ea80000100800 */
[----:B-1----:R-:W2:Y:S04]  /*cf00*/  LDL R243, [R1+0x20c] ;  /* 0x00020c0001f37983 */ /* 0x002ea80000100800 */
[----:B------:R-:W2:Y:S04]  /*cf10*/  LDL R242, [R1+0x200] ;  /* 0x0002000001f27983 */ /* 0x000ea80000100800 */
[----:B------:R-:W2:Y:S04]  /*cf20*/  LDL R115, [R1+0x204] ;  /* 0x0002040001737983 */ /* 0x000ea80000100800 */
[----:B------:R-:W2:Y:S04]  /*cf30*/  LDL R114, [R1+0x1f8] ;  /* 0x0001f80001727983 */ /* 0x000ea80000100800 */
[----:B------:R-:W2:Y:S04]  /*cf40*/  LDL R9, [R1+0x1fc] ;  /* 0x0001fc0001097983 */ /* 0x000ea80000100800 */
[----:B------:R1:W-:Y:S04]  /*cf50*/  STL [R1+0x2b8], R29 ;  /* 0x0002b81d01007387 */ /* 0x0003e80000100800 */
[----:B-1----:R-:W2:Y:S04]  /*cf60*/  LDL R29, [R1+0x214] ;  /* 0x00021400011d7983 */ /* 0x002ea80000100800 */
[----:B------:R1:W-:Y:S04]  /*cf70*/  STL [R1+0x2b4], R28 ;  /* 0x0002b41c01007387 */ /* 0x0003e80000100800 */
[----:B-1----:R-:W2:Y:S04]  /*cf80*/  LDL R28, [R1+0x210] ;  /* 0x00021000011c7983 */ /* 0x002ea80000100800 */
[----:B------:R1:W-:Y:S04]  /*cf90*/  STL [R1+0x2b0], R27 ;  /* 0x0002b01b01007387 */ /* 0x0003e80000100800 */
[----:B01----:R-:W2:Y:S04]  /*cfa0*/  LDL R27, [R1+0x21c] ;  /* 0x00021c00011b7983 */ /* 0x003ea80000100800 */
        /* <DEDUP_REMOVED lines=23> */
[----:B------:R-:W-:Y:S04]  /*d120*/  STL [R1+0x27c], R14 ;  /* 0x00027c0e01007387 */ /* 0x000fe80000100800 */
[----:B------:R-:W-:Y:S04]  /*d130*/  STL [R1+0x278], R13 ;  /* 0x0002780d01007387 */ /* 0x000fe80000100800 */
[----:B------:R-:W-:Y:S04]  /*d140*/  STL [R1+0x274], R12 ;  /* 0x0002740c01007387 */ /* 0x000fe80000100800 */
[----:B------:R-:W-:Y:S04]  /*d150*/  STL [R1+0x270], R6 ;  /* 0x0002700601007387 */ /* 0x000fe80000100800 */
[----:B------:R-:W-:Y:S04]  /*d160*/  STL [R1+0x26c], R5 ;  /* 0x00026c0501007387 */ /* 0x000fe80000100800 */
[----:B------:R0:W-:Y:S04]  /*d170*/  STL [R1+0x268], R4 ;  /* 0x0002680401007387 */ /* 0x0001e80000100800 */
[----:B------:R1:W-:Y:S04]  /*d180*/  STL [R1+0x264], R3 ;  /* 0x0002640301007387 */ /* 0x0003e80000100800 */
[----:B------:R1:W-:Y:S04]  /*d190*/  STL [R1+0x260], R2 ;  /* 0x0002600201007387 */ /* 0x0003e80000100800 */
[----:B------:R1:W-:Y:S04]  /*d1a0*/  STL [R1+0x25c], R0 ;  /* 0x00025c0001007387 */ /* 0x0003e80000100800 */
[----:B0-----:R-:W2:Y:S04]  /*d1b0*/  LDL R4, [R1+0x1f0] ;  /* 0x0001f00001047983 */ /* 0x001ea80000100800 */
[----:B-1----:R-:W2:Y:S04]  /*d1c0*/  LDL R3, [R1+0x1f4] ;  /* 0x0001f40001037983 */ /* 0x002ea80000100800 */
[----:B------:R-:W2:Y:S04]  /*d1d0*/  LDL R2, [R1+0x1b0] ;  /* 0x0001b00001027983 */ /* 0x000ea80000100800 */
[----:B------:R-:W2:Y:S04]  /*d1e0*/  LDL R0, [R1+0x1b4] ;  /* 0x0001b40001007983 */ /* 0x000ea80000100800 */
[----:B------:R-:W2:Y:S04]  /*d1f0*/  LDL R15, [R1+0x19c] ;  /* 0x00019c00010f7983 */ /* 0x000ea80000100800 */
[----:B------:R-:W2:Y:S04]  /*d200*/  LDL R14, [R1+0x190] ;  /* 0x00019000010e7983 */ /* 0x000ea80000100800 */
[----:B------:R-:W2:Y:S04]  /*d210*/  LDL R13, [R1+0x194] ;  /* 0x00019400010d7983 */ /* 0x000ea80000100800 */
[----:B------:R-:W2:Y:S01]  /*d220*/  LDL R12, [R1+0x188] ;  /* 0x00018800010c7983 */ /* 0x000ea20000100800 */
[----:B---3-5:R-:W-:-:S03]  /*d230*/  FMUL.FTZ R8, R8, R116 ;  /* 0x0000007408087220 */ /* 0x028fc60000410000 */
[----:B------:R-:W3:Y:S01]  /*d240*/  LDL R6, [R1+0x180] ;  /* 0x0001800001067983 */ /* 0x000ee20000100800 */
[----:B----4-:R-:W-:-:S03]  /*d250*/  FMUL.FTZ R7, R7, R117 ;  /* 0x0000007507077220 */ /* 0x010fc60000410000 */
[----:B------:R-:W4:Y:S01]  /*d260*/  LDL R5, [R1+0x184] ;  /* 0x0001840001057983 */ /* 0x000f220000100800 */
[----:B--2---:R-:W-:-:S03]  /*d270*/  FFMA.FTZ R7, R17, R11, R7 ;  /* 0x0000000b11077223 */ /* 0x004fc60000010007 */
        /* <DEDUP_REMOVED lines=18> */
[----:B------:R-:W-:-:S03]  /*d3a0*/  FFMA.FTZ R8, R26, R126, R8 ;  /* 0x0000007e1a087223 */ /* 0x000fc60000010008 */
[----:B------:R-:W2:Y:S01]  /*d3b0*/  LDL R29, [R1+0x1e8] ;  /* 0x0001e800011d7983 */ /* 0x000ea20000100800 */
[----:B------:R-:W-:-:S03]  /*d3c0*/  FFMA.FTZ R8, R28, R128, R8 ;  /* 0x000000801c087223 */ /* 0x000fc60000010008 */
[----:B------:R-:W3:Y:S01]  /*d3d0*/  LDL R28, [R1+0x1ec] ;  /* 0x0001ec00011c7983 */ /* 0x000ee20000100800 */
[----:B------:R-:W-:Y:S02]  /*d3e0*/  FFMA.FTZ R8, R252, R130, R8 ;  /* 0x00000082fc087223 */ /* 0x000fe40000010008 */
[----:B------:R-:W-:Y:S01]  /*d3f0*/  FFMA.FTZ R7, R243, R131, R7 ;  /* 0x00000083f3077223 */ /* 0x000fe20000010007 */
[----:B------:R-:W4:Y:S01]  /*d400*/  LDL R252, [R1+0x1e0] ;  /* 0x0001e00001fc7983 */ /* 0x000f220000100800 */
[----:B------:R-:W-:-:S03]  /*d410*/  FFMA.FTZ R8, R242, R132, R8 ;  /* 0x00000084f2087223 */ /* 0x000fc60000010008 */
        /* <DEDUP_REMOVED lines=12> */
[----:B------:R-:W4:Y:S01]  /*d4e0*/  LDL R9, [R1+0x18c] ;  /* 0x00018c0001097983 */ /* 0x000f220000100800 */
[----:B------:R-:W-:Y:S02]  /*d4f0*/  FFMA.FTZ R8, R4, R136, R8 ;  /* 0x0000008804087223 */ /* 0x000fe40000010008 */
[----:B------:R-:W-:Y:S01]  /*d500*/  FFMA.FTZ R7, R3, R137, R7 ;  /* 0x0000008903077223 */ /* 0x000fe20000010007 */
[----:B------:R-:W4:Y:S04]  /*d510*/  LDL R4, [R1+0x178] ;  /* 0x0001780001047983 */ /* 0x000f280000100800 */
[----:B------:R-:W4:Y:S01]  /*d520*/  LDL R3, [R1+0x17c] ;  /* 0x00017c0001037983 */ /* 0x000f220000100800 */
[----:B--2---:R-:W-:-:S03]  /*d530*/  FFMA.FTZ R8, R29, R138, R8 ;  /* 0x0000008a1d087223 */ /* 0x004fc60000010008 */
[----:B------:R0:W5:Y:S01]  /*d540*/  LDL.LU R29, [R1+0x2b8] ;  /* 0x0002b800011d7983 */ /* 0x0001620000300800 */
[----:B---3--:R-:W-:-:S03]  /*d550*/  FFMA.FTZ R7, R28, R139, R7 ;  /* 0x0000008b1c077223 */ /* 0x008fc60000010007 */
[----:B------:R0:W5:Y:S01]  /*d560*/  LDL.LU R28, [R1+0x2b4] ;  /* 0x0002b400011c7983 */ /* 0x0001620000300800 */
[----:B----4-:R-:W-:-:S03]  /*d570*/  FFMA.FTZ R8, R252, R140, R8 ;  /* 0x0000008cfc087223 */ /* 0x010fc60000010008 */
[----:B------:R-:W2:Y:S01]  /*d580*/  LDL R252, [R1+0x150] ;  /* 0x0001500001fc7983 */ /* 0x000ea20000100800 */
[----:B------:R-:W-:-:S03]  /*d590*/  FFMA.FTZ R7, R243, R141, R7 ;  /* 0x0000008df3077223 */ /* 0x000fc60000010007 */
[----:B------:R-:W3:Y:S01]  /*d5a0*/  LDL R243, [R1+0x154] ;  /* 0x0001540001f37983 */ /* 0x000ee20000100800 */
[----:B------:R-:W-:-:S03]  /*d5b0*/  FFMA.FTZ R8, R242, R142, R8 ;  /* 0x0000008ef2087223 */ /* 0x000fc60000010008 */
[----:B------:R-:W4:Y:S01]  /*d5c0*/  LDL R242, [R1+0x148] ;  /* 0x0001480001f27983 */ /* 0x000f220000100800 */
        /* <DEDUP_REMOVED lines=19> */
[----:B------:R-:W3:Y:S01]  /*d700*/  LDL R0, [R1+0x174] ;  /* 0x0001740001007983 */ /* 0x000ee20000100800 */
        /* <DEDUP_REMOVED lines=29> */
[----:B------:R-:W4:Y:S01]  /*d8e0*/  LDL R3, [R1+0x10c] ;  /* 0x00010c0001037983 */ /* 0x000f220000100800 */
[----:B--2---:R-:W-:-:S03]  /*d8f0*/  FFMA.FTZ R8, R2, R168, R8 ;  /* 0x000000a802087223 */ /* 0x004fc60000010008 */
[----:B------:R-:W2:Y:S01]  /*d900*/  LDL R2, [R1+0x100] ;  /* 0x0001000001027983 */ /* 0x000ea20000100800 */
[----:B---3--:R-:W-:Y:S02]  /*d910*/  FFMA.FTZ R7, R0, R169, R7 ;  /* 0x000000a900077223 */ /* 0x008fe40000010007 */
[----:B------:R-:W-:Y:S01]  /*d920*/  FFMA.FTZ R8, R27, R170, R8 ;  /* 0x000000aa1b087223 */ /* 0x000fe20000010008 */
[----:B------:R-:W3:Y:S01]  /*d930*/  LDL R0, [R1+0x104] ;  /* 0x0001040001007983 */ /* 0x000ee20000100800 */
[----:B------:R-:W-:-:S03]  /*d940*/  FFMA.FTZ R7, R26, R171, R7 ;  /* 0x000000ab1a077223 */ /* 0x000fc60000010007 */
[----:B------:R0:W5:Y:S04]  /*d950*/  LDL.LU R27, [R1+0x2b0] ;  /* 0x0002b000011b7983 */ /* 0x0001680000300800 */
[----:B------:R0:W5:Y:S01]  /*d960*/  LDL.LU R26, [R1+0x2ac] ;  /* 0x0002ac00011a7983 */ /* 0x0001620000300800 */
[----:B----4-:R-:W-:-:S03]  /*d970*/  FFMA.FTZ R8, R12, R172, R8 ;  /* 0x000000ac0c087223 */ /* 0x010fc60000010008 */
[----:B------:R-:W4:Y:S01]  /*d980*/  LDL R12, [R1+0xf8] ;  /* 0x0000f800010c7983 */ /* 0x000f220000100800 */
[----:B------:R-:W-:-:S03]  /*d990*/  FFMA.FTZ R7, R9, R173, R7 ;  /* 0x000000ad09077223 */ /* 0x000fc60000010007 */
[----:B------:R-:W4:Y:S01]  /*d9a0*/  LDL R9, [R1+0xfc] ;  /* 0x0000fc0001097983 */ /* 0x000f220000100800 */
[----:B------:R-:W-:Y:S02]  /*d9b0*/  FFMA.FTZ R8, R25, R174, R8 ;  /* 0x000000ae19087223 */ /* 0x000fe40000010008 */
[----:B------:R-:W-:Y:S01]  /*d9c0*/  FFMA.FTZ R7, R24, R175, R7 ;  /* 0x000000af18077223 */ /* 0x000fe20000010007 */
[----:B------:R0:W5:Y:S01]  /*d9d0*/  LDL.LU R25, [R1+0x2a8] ;  /* 0x0002a80001197983 */ /* 0x0001620000300800 */
[----:B------:R-:W-:Y:S02]  /*d9e0*/  FFMA.FTZ R8, R252, R176, R8 ;  /* 0x000000b0fc087223 */ /* 0x000fe40000010008 */
[----:B------:R-:W-:Y:S01]  /*d9f0*/  FFMA.FTZ R7, R243, R177, R7 ;  /* 0x000000b1f3077223 */ /* 0x000fe20000010007 */
[----:B------:R0:W5:Y:S01]  /*da00*/  LDL.LU R24, [R1+0x2a4] ;  /* 0x0002a40001187983 */ /* 0x0001620000300800 */
        /* <DEDUP_REMOVED lines=23> */
[----:B------:R-:W-:Y:S02]  /*db80*/  FFMA.FTZ R7, R13, R191, R7 ;  /* 0x000000bf0d077223 */ /* 0x000fe40000010007 */
[----:B------:R-:W-:Y:S01]  /*db90*/  FFMA.FTZ R8, R6, R192, R8 ;  /* 0x000000c006087223 */ /* 0x000fe20000010008 */
[----:B------:R-:W4:Y:S01]  /*dba0*/  LDL R242, [R1+0xc8] ;  /* 0x0000c80001f27983 */ /* 0x000f220000100800 */
[----:B------:R-:W-:-:S03]  /*dbb0*/  FFMA.FTZ R7, R5, R193, R7 ;  /* 0x000000c105077223 */ /* 0x000fc60000010007 */
[----:B------:R-:W4:Y:S01]  /*dbc0*/  LDL R115, [R1+0xcc] ;  /* 0x0000cc0001737983 */ /* 0x000f220000100800 */
[----:B------:R-:W-:Y:S02]  /*dbd0*/  FFMA.FTZ R8, R4, R194, R8 ;  /* 0x000000c204087223 */ /* 0x000fe40000010008 */
[----:B------:R-:W-:Y:S01]  /*dbe0*/  FFMA.FTZ R7, R3, R195, R7 ;  /* 0x000000c303077223 */ /* 0x000fe20000010007 */
        /* <DEDUP_REMOVED lines=14> */
[----:B------:R-:W-:-:S03]  /*dcd0*/  FFMA.FTZ R7, R9, R199, R7 ;  /* 0x000000c709077223 */ /* 0x000fc60000010007 */
[----:B------:R-:W2:Y:S01]  /*dce0*/  LDL R9, [R1+0xb4] ;  /* 0x0000b40001097983 */ /* 0x000ea20000100800 */
[----:B------:R-:W-:-:S03]  /*dcf0*/  FFMA.FTZ R8, R23, R200, R8 ;  /* 0x000000c817087223 */ /* 0x000fc60000010008 */
[----:B------:R0:W5:Y:S01]  /*dd00*/  LDL.LU R23, [R1+0x2a0] ;  /* 0x0002a00001177983 */ /* 0x0001620000300800 */
        /* <DEDUP_REMOVED lines=12> */
[----:B------:R-:W-:Y:S02]  /*ddd0*/  FFMA.FTZ R7, R16, R207, R7 ;  /* 0x000000cf10077223 */ /* 0x000fe40000010007 */
[----:B------:R-:W-:Y:S01]  /*dde0*/  FFMA.FTZ R8, R252, R208, R8 ;  /* 0x000000d0fc087223 */ /* 0x000fe20000010008 */
[----:B------:R0:W5:Y:S01]  /*ddf0*/  LDL.LU R16, [R1+0x284] ;  /* 0x0002840001107983 */ /* 0x0001620000300800 */
[----:B------:R-:W-:Y:S02]  /*de00*/  FFMA.FTZ R7, R243, R209, R7 ;  /* 0x000000d1f3077223 */ /* 0x000fe40000010007 */
[----:B------:R-:W-:Y:S01]  /*de10*/  FFMA.FTZ R8, R242, R210, R8 ;  /* 0x000000d2f2087223 */ /* 0x000fe20000010008 */
        /* <DEDUP_REMOVED lines=10> */
[----:B------:R-:W3:Y:S04]  /*dec0*/  LDL R13, [R1+0x80] ;  /* 0x00008000010d7983 */ /* 0x000ee80000100800 */
[----:B------:R-:W3:Y:S04]  /*ded0*/  LDL R252, [R1+0x60] ;  /* 0x0000600001fc7983 */ /* 0x000ee80000100800 */
[----:B------:R-:W3:Y:S01]  /*dee0*/  LDL R242, [R1+0x58] ;  /* 0x0000580001f27983 */ /* 0x000ee20000100800 */
[----:B----4-:R-:W-:-:S03]  /*def0*/  FFMA.FTZ R8, R12, R216, R8 ;  /* 0x000000d80c087223 */ /* 0x010fc60000010008 */
[----:B------:R-:W4:Y:S01]  /*df00*/  LDL R12, [R1+0x84] ;  /* 0x00008400010c7983 */ /* 0x000f220000100800 */
[----:B--2---:R-:W-:Y:S02]  /*df10*/  FFMA.FTZ R7, R9, R217, R7 ;  /* 0x000000d909077223 */ /* 0x004fe40000010007 */
        /* <DEDUP_REMOVED lines=9> */
[----:B------:R-:W2:Y:S01]  /*dfb0*/  LDL R3, [R1+0x74] ;  /* 0x0000740001037983 */ /* 0x000ea20000100800 */
[----:B---3--:R-:W-:-:S03]  /*dfc0*/  FFMA.FTZ R7, R0, R223, R7 ;  /* 0x000000df00077223 */ /* 0x008fc60000010007 */
[----:B------:R-:W3:Y:S04]  /*dfd0*/  LDL R2, [R1+0x68] ;  /* 0x0000680001027983 */ /* 0x000ee80000100800 */
[----:B------:R-:W3:Y:S01]  /*dfe0*/  LDL R0, [R1+0x6c] ;  /* 0x00006c0001007983 */ /* 0x000ee20000100800 */
[----:B------:R-:W-:-:S03]  /*dff0*/  FFMA.FTZ R8, R115, R224, R8 ;  /* 0x000000e073087223 */ /* 0x000fc60000010008 */
[----:B------:R-:W3:Y:S01]  /*e000*/  LDL R115, [R1+0x50] ;  /* 0x0000500001737983 */ /* 0x000ee20000100800 */
[----:B------:R-:W-:-:S03]  /*e010*/  FFMA.FTZ R7, R114, R225, R7 ;  /* 0x000000e172077223 */ /* 0x000fc60000010007 */
[----:B------:R-:W3:Y:S01]  /*e020*/  LDL R114, [R1+0x54] ;  /* 0x0000540001727983 */ /* 0x000ee20000100800 */
[----:B------:R-:W-:-:S03]  /*e030*/  FFMA.FTZ R8, R15, R226, R8 ;  /* 0x000000e20f087223 */ /* 0x000fc60000010008 */
[----:B------:R0:W5:Y:S01]  /*e040*/  LDL.LU R15, [R1+0x280] ;  /* 0x00028000010f7983 */ /* 0x0001620000300800 */
[----:B------:R-:W-:-:S03]  /*e050*/  FFMA.FTZ R7, R14, R227, R7 ;  /* 0x000000e30e077223 */ /* 0x000fc60000010007 */
[----:B------:R0:W5:Y:S01]  /*e060*/  LDL.LU R14, [R1+0x27c] ;  /* 0x00027c00010e7983 */ /* 0x0001620000300800 */
[----:B------:R-:W-:-:S03]  /*e070*/  FFMA.FTZ R8, R13, R228, R8 ;  /* 0x000000e40d087223 */ /* 0x000fc60000010008 */
[----:B------:R0:W5:Y:S01]  /*e080*/  LDL.LU R13, [R1+0x278] ;  /* 0x00027800010d7983 */ /* 0x0001620000300800 */
[----:B----4-:R-:W-:-:S03]  /*e090*/  FFMA.FTZ R7, R12, R229, R7 ;  /* 0x000000e50c077223 */ /* 0x010fc60000010007 */
[----:B------:R0:W5:Y:S01]  /*e0a0*/  LDL.LU R12, [R1+0x274] ;  /* 0x00027400010c7983 */ /* 0x0001620000300800 */
[----:B--2---:R-:W-:-:S03]  /*e0b0*/  FFMA.FTZ R8, R6, R230, R8 ;  /* 0x000000e606087223 */ /* 0x004fc60000010008 */
[----:B------:R0:W5:Y:S01]  /*e0c0*/  LDL.LU R6, [R1+0x270] ;  /* 0x0002700001067983 */ /* 0x0001620000300800 */
[----:B------:R-:W-:-:S03]  /*e0d0*/  FFMA.FTZ R7, R5, R231, R7 ;  /* 0x000000e705077223 */ /* 0x000fc60000010007 */
[----:B------:R0:W5:Y:S01]  /*e0e0*/  LDL.LU R5, [R1+0x26c] ;  /* 0x00026c0001057983 */ /* 0x0001620000300800 */
[----:B------:R-:W-:-:S03]  /*e0f0*/  FFMA.FTZ R8, R4, R232, R8 ;  /* 0x000000e804087223 */ /* 0x000fc60000010008 */
[----:B------:R0:W5:Y:S01]  /*e100*/  LDL.LU R4, [R1+0x268] ;  /* 0x0002680001047983 */ /* 0x0001620000300800 */
[----:B------:R-:W-:-:S03]  /*e110*/  FFMA.FTZ R7, R3, R233, R7 ;  /* 0x000000e903077223 */ /* 0x000fc60000010007 */
[----:B------:R0:W5:Y:S01]  /*e120*/  LDL.LU R3, [R1+0x264] ;  /* 0x0002640001037983 */ /* 0x0001620000300800 */
[----:B---3--:R-:W-:-:S03]  /*e130*/  FFMA.FTZ R8, R2, R234, R8 ;  /* 0x000000ea02087223 */ /* 0x008fc60000010008 */
[----:B------:R0:W5:Y:S01]  /*e140*/  LDL.LU R2, [R1+0x260] ;  /* 0x0002600001027983 */ /* 0x0001620000300800 */
[----:B------:R-:W-:-:S03]  /*e150*/  FFMA.FTZ R7, R0, R235, R7 ;  /* 0x000000eb00077223 */ /* 0x000fc60000010007 */
[----:B------:R0:W5:Y:S01]  /*e160*/  LDL.LU R0, [R1+0x25c] ;  /* 0x00025c0001007983 */ /* 0x0001620000300800 */
[----:B------:R-:W-:-:S04]  /*e170*/  FFMA.FTZ R7, R243, R237, R7 ;  /* 0x000000edf3077223 */ /* 0x000fc80000010007 */
[----:B------:R-:W-:Y:S02]  /*e180*/  FFMA.FTZ R7, R9, R239, R7 ;  /* 0x000000ef09077223 */ /* 0x000fe40000010007 */
[----:B------:R-:W1:Y:S01]  /*e190*/  S2R R9, SR_TID.X ;  /* 0x0000000000097919 */ /* 0x000e620000002100 */
[----:B------:R-:W-:-:S03]  /*e1a0*/  FFMA.FTZ R8, R252, R236, R8 ;  /* 0x000000ecfc087223 */ /* 0x000fc60000010008 */
[----:B------:R-:W2:Y:S01]  /*e1b0*/  S2R R252, SR_CTAID.X ;  /* 0x0000000000fc7919 */ /* 0x000ea20000002500 */
[----:B------:R-:W-:-:S04]  /*e1c0*/  FFMA.FTZ R8, R242, R238, R8 ;  /* 0x000000eef2087223 */ /* 0x000fc80000010008 */
[----:B------:R-:W-:Y:S02]  /*e1d0*/  FFMA.FTZ R8, R115, R240, R8 ;  /* 0x000000f073087223 */ /* 0x000fe40000010008 */
[----:B------:R-:W-:Y:S01]  /*e1e0*/  FFMA.FTZ R7, R114, R241, R7 ;  /* 0x000000f172077223 */ /* 0x000fe20000010007 */
[----:B-1----:R-:W-:-:S03]  /*e1f0*/  LOP3.LUT R115, R9, 0x1, RZ, 0xc0, !PT ;  /* 0x0000000109737812 */ /* 0x002fc600078ec0ff */
[----:B------:R-:W-:Y:S01]  /*e200*/  FADD.FTZ R7, R8, R7 ;  /* 0x0000000708077221 */ /* 0x000fe20000010000 */
[----:B------:R-:W-:Y:S05]  /*e210*/  BRA.DIV ~URZ, `(.L_x_1774) ;  /* 0x000032627f007947 */ /* 0x000fea000b800000 */
[----:B0-2---:R0:W1:Y:S02]  /*e220*/  SHFL.BFLY PT, R114, R7, 0x1, 0x1f ;  /* 0x0c201f0007727f89 */ /* 0x00506400000e0000 */
.L_x_1836:
[----:B------:R-:W-:Y:S01]  /*e230*/  ISETP.EQ.U32.OR P1, PT, R115, 0x1, P1 ;  /* 0x000000017300780c */ /* 0x000fe20000f22470 */
[----:B------:R-:W-:Y:S01]  /*e240*/  BSSY B1, `(.L_x_1775) ;  /* 0x0000020000017945 */ /* 0x000fe20003800000 */
[----:B01----:R-:W-:-:S11]  /*e250*/  FADD.FTZ R7, R7, R114 ;  /* 0x0000007207077221 */ /* 0x003fd60000010000 */
[----:B------:R-:W-:Y:S05]  /*e260*/  @P1 BRA `(.L_x_1776) ;  /* 0x000001d000001947 */ /* 0x000fea0003800000 */
[----:B------:R-:W-:Y:S01]  /*e270*/  ISETP.NE.U32.AND P1, PT, RZ, c[0x0][0x218], PT ;  /* 0x00008600ff007a0c */ /* 0x000fe20003f25070 */
[----:B------:R-:W2:Y:S01]  /*e280*/  LDL R242, [R1+0x250] ;  /* 0x0002500001f27983 */ /* 0x000ea20000100800 */
[----:B------:R-:W-:Y:S02]  /*e290*/  MOV R8, c[0x0][0x220] ;  /* 0x0000880000087a02 */ /* 0x000fe40000000f00 */
[----:B------:R-:W-:-:S13]  /*e2a0*/  ISETP.NE.AND.EX P2, PT, RZ, c[0x0][0x21c], PT, P1 ;  /* 0x00008700ff007a0c */ /* 0x000fda0003f45310 */
[----:B------:R-:W-:Y:S02]  /*e2b0*/  @P2 IMAD R8, R252, R8, UR38 ;  /* 0x00000026fc082e24 */ /* 0x000fe4000f8e0208 */
[----:B------:R-:W-:-:S03]  /*e2c0*/  @P2 IMAD.MOV.U32 R9, RZ, RZ, 0x4 ;  /* 0x00000004ff092424 */ /* 0x000fc600078e00ff */
[----:B------:R-:W-:-:S05]  /*e2d0*/  @P2 IADD3 R8, R8, -0x1, RZ ;  /* 0xffffffff08082810 */ /* 0x000fca0007ffe0ff */
[----:B-----5:R-:W-:-:S04]  /*e2e0*/  @P2 IMAD R8, R8, c[0x0][0x220], R5 ;  /* 0x0000880008082a24 */ /* 0x020fc800078e0205 */
[----:B------:R-:W-:-:S06]  /*e2f0*/  @P2 IMAD.WIDE R8, R8, R9, c[0x0][0x218] ;  /* 0x0000860008082625 */ /* 0x000fcc00078e0209 */
[----:B------:R-:W3:Y:S01]  /*e300*/  @P2 LDG.E R8, [R8.64] ;  /* 0x0000002408082981 */ /* 0x000ee2000c1e1900 */
[----:B------:R-:W-:Y:S01]  /*e310*/  ISETP.NE.U32.AND P1, PT, RZ, c[0x0][0x228], PT ;  /* 0x00008a00ff007a0c */ /* 0x000fe20003f25070 */
[----:B------:R-:W-:Y:S01]  /*e320*/  FMUL.FTZ R7, R7, c[0x0][0x1f0] ;  /* 0x00007c0007077a20 */ /* 0x000fe20000410000 */
[----:B------:R-:W-:Y:S01]  /*e330*/  MOV R243, c[0x0][0x1e8] ;  /* 0x00007a0000f37a02 */ /* 0x000fe20000000f00 */
[----:B------:R-:W-:Y:S01]  /*e340*/  IMAD.U32 R114, RZ, RZ, UR38 ;  /* 0x00000026ff727e24 */ /* 0x000fe2000f8e00ff */
[----:B------:R-:W-:Y:S02]  /*e350*/  ISETP.NE.AND.EX P1, PT, RZ, c[0x0][0x22c], PT, P1 ;  /* 0x00008b00ff007a0c */ /* 0x000fe40003f25310 */
[----:B------:R-:W-:-:S11]  /*e360*/  IADD3 R243, R243, c[0x0][0x210], RZ ;  /* 0x00008400f3f37a10 */ /* 0x000fd60007ffe0ff */
[----:B------:R-:W-:Y:S01]  /*e370*/  @P1 IADD3 R114, R5, 0x1, -R114 ;  /* 0x0000000105721810 */ /* 0x000fe20007ffe872 */
[----:B---3--:R-:W-:Y:S01]  /*e380*/  @P2 FADD.FTZ R7, R7, R8 ;  /* 0x0000000807072221 */ /* 0x008fe20000010000 */
[----:B------:R-:W-:-:S04]  /*e390*/  @P1 ISETP.GE.AND P2, PT, R5, R243, PT ;  /* 0x000000f30500120c */ /* 0x000fc80003f46270 */
[----:B--2---:R-:W-:-:S04]  /*e3a0*/  @P1 SEL R8, R242, RZ, !P2 ;  /* 0x000000fff2081207 */ /* 0x004fc80005000000 */
[----:B------:R-:W-:Y:S01]  /*e3b0*/  @P1 IADD3 R114, R8, R114, RZ ;  /* 0x0000007208721210 */ /* 0x000fe20007ffe0ff */
[----:B------:R-:W-:-:S04]  /*e3c0*/  @P1 IMAD.MOV.U32 R8, RZ, RZ, 0x4 ;  /* 0x00000004ff081424 */ /* 0x000fc800078e00ff */
[----:B------:R-:W-:-:S06]  /*e3d0*/  @P1 IMAD.WIDE R8, R252, R8, c[0x0][0x228] ;  /* 0x00008a00fc081625 */ /* 0x000fcc00078e0208 */
[----:B------:R-:W2:Y:S01]  /*e3e0*/  @P1 LDG.E R8, [R8.64] ;  /* 0x0000002408081981 */ /* 0x000ea2000c1e1900 */
[----:B------:R-:W2:Y:S02]  /*e3f0*/  @P1 I2F R114, R114 ;  /* 0x0000007200721306 */ /* 0x000ea40000201400 */
[----:B--2---:R-:W-:Y:S01]  /*e400*/  @P1 FFMA.FTZ R7, R114, R8, R7 ;  /* 0x0000000872071223 */ /* 0x004fe20000010007 */
[----:B------:R-:W-:-:S04]  /*e410*/  IADD3 R8, R5, -UR6, RZ ;  /* 0x8000000605087c10 */ /* 0x000fc8000fffe0ff */
[----:B------:R-:W-:Y:S01]  /*e420*/  @!P0 FMNMX.FTZ R17, R17, R7, !PT ;  /* 0x0000000711118209 */ /* 0x000fe20007810000 */
[----:B------:R0:W-:Y:S04]  /*e430*/  STS [R8.X4+0x820], R7 ;  /* 0x0008200708007388 */ /* 0x0001e80000004800 */
.L_x_1776:
[----:B------:R-:W-:Y:S05]  /*e440*/  BSYNC B1 ;  /* 0x0000000000017941 */ /* 0x000fea0003800000 */
.L_x_1775:
[----:B-----5:R-:W-:-:S04]  /*e450*/  IADD3 R5, R5, 0x40, RZ ;  /* 0x0000004005057810 */ /* 0x020fc80007ffe0ff */
[----:B------:R-:W-:-:S13]  /*e460*/  ISETP.GE.AND P0, PT, R5, UR5, PT ;  /* 0x0000000505007c0c */ /* 0x000fda000bf06270 */
[----:B0-----:R-:W-:Y:S01]  /*e470*/  @P0 CALL.REL.NOINC `(.L_x_1517) ;  /* 0x0000001000000944 */ /* 0x001fe20003c00000 */
[----:B------:R-:W-:Y:S05]  /*e480*/  BRA `(.L_x_1777) ;  /* 0xffff48f000007947 */ /* 0x000fea000383ffff */
.L_x_1517:
[----:B------:R-:W-:Y:S05]  /*e490*/  BSYNC B0 ;  /* 0x0000000000007941 */ /* 0x000fea0003800000 */
.L_x_1516:
[----:B------:R-:W-:Y:S05]  /*e4a0*/  BRA.DIV ~URZ, `(.L_x_1778) ;  /* 0x000030327f007947 */ /* 0x000fea000b800000 */
[----:B------:R3:W4:Y:S02]  /*e4b0*/  SHFL.BFLY PT, R114, R17, 0x10, 0x1f ;  /* 0x0e001f0011727f89 */ /* 0x00072400000e0000 */
.L_x_1837:
[----:B---34-:R-:W-:Y:S01]  /*e4c0*/  FMNMX.FTZ R17, R114, R17, !PT ;  /* 0x0000001172117209 */ /* 0x018fe20007810000 */
[----:B------:R-:W-:Y:S05]  /*e4d0*/  BRA.DIV ~URZ, `(.L_x_1779) ;  /* 0x000030727f007947 */ /* 0x000fea000b800000 */
[----:B------:R-:W3:Y:S02]  /*e4e0*/  SHFL.BFLY PT, R0, R17, 0x8, 0x1f ;  /* 0x0d001f0011007f89 */ /* 0x000ee400000e0000 */
[----:B---3--:R-:W-:-:S05]  /*e4f0*/  FMNMX.FTZ R0, R17, R0, !PT ;  /* 0x0000000011007209 */ /* 0x008fca0007810000 */
[----:B------:R-:W3:Y:S02]  /*e500*/  SHFL.BFLY PT, R3, R0, 0x4, 0x1f ;  /* 0x0c801f0000037f89 */ /* 0x000ee400000e0000 */
[----:B-1-3--:R-:W-:-:S05]  /*e510*/  FMNMX.FTZ R7, R0, R3, !PT ;  /* 0x0000000300077209 */ /* 0x00afca0007810000 */
[----:B------:R1:W3:Y:S02]  /*e520*/  SHFL.BFLY PT, R114, R7, 0x2, 0x1f ;  /* 0x0c401f0007727f89 */ /* 0x0002e400000e0000 */
.L_x_1838:
[----:B------:R-:W4:Y:S01]  /*e530*/  S2R R8, SR_TID.X ;  /* 0x0000000000087919 */ /* 0x000f220000002100 */
[----:B---3--:R-:W-:Y:S01]  /*e540*/  FMNMX.FTZ R114, R114, R7, !PT ;  /* 0x0000000772727209 */ /* 0x008fe20007810000 */
[----:B------:R-:W-:Y:S01]  /*e550*/  WARPSYNC 0xffffffff ;  /* 0xffffffff00007948 */ /* 0x000fe20003800000 */
[----:B----4-:R-:W-:-:S04]  /*e560*/  SHF.R.S32.HI R0, RZ, 0x1f, R8 ;  /* 0x0000001fff007819 */ /* 0x010fc80000011408 */
[----:B------:R-:W-:-:S04]  /*e570*/  LEA.HI R3, R0, R8, RZ, 0x5 ;  /* 0x0000000800037211 */ /* 0x000fc800078f28ff */
[----:B------:R-:W-:-:S04]  /*e580*/  LOP3.LUT R4, R3, 0xffffffe0, RZ, 0xc0, !PT ;  /* 0xffffffe003047812 */ /* 0x000fc800078ec0ff */
[----:B------:R-:W-:-:S04]  /*e590*/  IADD3 R4, -R4, R8, RZ ;  /* 0x0000000804047210 */ /* 0x000fc80007ffe1ff */
[----:B------:R-:W-:-:S13]  /*e5a0*/  ISETP.NE.AND P0, PT, R4, RZ, PT ;  /* 0x000000ff0400720c */ /* 0x000fda0003f05270 */
[----:B------:R-:W-:-:S05]  /*e5b0*/  @!P0 SHF.R.S32.HI R3, RZ, 0x5, R3 ;  /* 0x00000005ff038819 */ /* 0x000fca0000011403 */
[----:B------:R3:W-:Y:S02]  /*e5c0*/  @!P0 STS [R3.X4], R114 ;  /* 0x0000007203008388 */ /* 0x0007e40000004800 */
[----:B------:R-:W-:Y:S01]  /*e5d0*/  BAR.SYNC.DEFER_BLOCKING 0x0 ;  /* 0x0000000000007b1d */ /* 0x000fe20000010000 */
[----:B------:R-:W-:Y:S01]  /*e5e0*/  ISETP.GT.AND P0, PT, R4, 0x3, PT ;  /* 0x000000030400780c */ /* 0x000fe20003f04270 */
[----:B---3--:R-:W-:Y:S01]  /*e5f0*/  IMAD.MOV.U32 R3, RZ, RZ, -0x800001 ;  /* 0xff7fffffff037424 */ /* 0x008fe200078e00ff */
[----:B------:R-:W-:Y:S01]  /*e600*/  IADD3 R9, R8, UR6, RZ ;  /* 0x0000000608097c10 */ /* 0x000fe2000fffe0ff */
[----:B-1----:R-:W-:Y:S02]  /*e610*/  HFMA2.MMA R7, -RZ, RZ, 0, 0 ;  /* 0x00000000ff077435 */ /* 0x002fe400000001ff */
[----:B------:R-:W-:Y:S01]  /*e620*/  BSSY B0, `(.L_x_1780) ;  /* 0x000007d000007945 */ /* 0x000fe20003800000 */
[----:B------:R-:W-:-:S07]  /*e630*/  ISETP.GE.AND P1, PT, R9, UR38, PT ;  /* 0x0000002609007c0c */ /* 0x000fce000bf26270 */
[----:B------:R-:W1:Y:S04]  /*e640*/  @!P0 LDS R3, [R4.X4] ;  /* 0x0000000004038984 */ /* 0x000e680000004800 */
[----:B-1----:R-:W1:Y:S02]  /*e650*/  SHFL.BFLY PT, R6, R3, 0x2, 0x1f ;  /* 0x0c401f0003067f89 */ /* 0x002e6400000e0000 */
[----:B-1----:R-:W-:-:S05]  /*e660*/  FMNMX.FTZ R6, R6, R3, !PT ;  /* 0x0000000306067209 */ /* 0x002fca0007810000 */
[----:B------:R-:W1:Y:S02]  /*e670*/  SHFL.BFLY PT, R5, R6, 0x1, 0x1f ;  /* 0x0c201f0006057f89 */ /* 0x000e6400000e0000 */
[----:B-1----:R-:W-:-:S05]  /*e680*/  FMNMX.FTZ R5, R6, R5, !PT ;  /* 0x0000000506057209 */ /* 0x002fca0007810000 */
[----:B------:R1:W3:Y:S01]  /*e690*/  SHFL.IDX PT, R13, R5, RZ, 0x1f ;  /* 0x00001fff050d7589 */ /* 0x0002e200000e0000 */
[----:B------:R-:W-:Y:S05]  /*e6a0*/  @P1 BRA `(.L_x_1781) ;  /* 0x0000074000001947 */ /* 0x000fea0003800000 */
[----:B------:R-:W-:Y:S01]  /*e6b0*/  LOP3.LUT R3, RZ, UR6, RZ, 0x33, !PT ;  /* 0x00000006ff037c12 */ /* 0x000fe2000f8e33ff */
[----:B------:R-:W-:Y:S01]  /*e6c0*/  BSSY B1, `(.L_x_1782) ;  /* 0x0000029000017945 */ /* 0x000fe20003800000 */
[----:B------:R-:W-:Y:S02]  /*e6d0*/  IMAD.MOV.U32 R7, RZ, RZ, RZ ;  /* 0x000000ffff077224 */ /* 0x000fe400078e00ff */
[----:B------:R-:W-:Y:S02]  /*e6e0*/  IADD3 R3, -R8, UR38, R3 ;  /* 0x0000002608037c10 */ /* 0x000fe4000fffe103 */
[----:B------:R-:W-:Y:S02]  /*e6f0*/  MOV R8, R9 ;  /* 0x0000000900087202 */ /* 0x000fe40000000f00 */
[----:B------:R-:W-:-:S04]  /*e700*/  LEA.HI R4, R3, 0x1, RZ, 0x19 ;  /* 0x0000000103047811 */ /* 0x000fc800078fc8ff */
[----:B------:R-:W-:-:S13]  /*e710*/  LOP3.LUT P0, R4, R4, 0x3, RZ, 0xc0, !PT ;  /* 0x0000000304047812 */ /* 0x000fda000780c0ff */
[----:B------:R-:W-:Y:S05]  /*e720*/  @!P0 BRA `(.L_x_1783) ;  /* 0x0000022000008947 */ /* 0x000fea0003800000 */
[----:B------:R-:W4:Y:S04]  /*e730*/  LDL R10, [R1+0x254] ;  /* 0x00025400010a7983 */ /* 0x000f280000100800 */
[----:B------:R-:W5:Y:S01]  /*e740*/  S2R R11, SR_CTAID.Y ;  /* 0x00000000000b7919 */ /* 0x000f620000002600 */
[----:B-1----:R-:W-:Y:S02]  /*e750*/  SHF.R.S32.HI R5, RZ, 0x1f, R9 ;  /* 0x0000001fff057819 */ /* 0x002fe40000011409 */
[----:B------:R-:W-:Y:S01]  /*e760*/  ISETP.NE.U32.AND P0, PT, RZ, c[0x0][0x200], PT ;  /* 0x00008000ff007a0c */ /* 0x000fe20003f05070 */
[----:B------:R-:W-:Y:S01]  /*e770*/  IMAD.MOV.U32 R6, RZ, RZ, R4 ;  /* 0x000000ffff067224 */ /* 0x000fe200078e0004 */
[----:B------:R-:W-:Y:S02]  /*e780*/  MOV R7, RZ ;  /* 0x000000ff00077202 */ /* 0x000fe40000000f00 */
[----:B------:R-:W-:Y:S01]  /*e790*/  ISETP.NE.AND.EX P0, PT, RZ, c[0x0][0x204], PT, P0 ;  /* 0x00008100ff007a0c */ /* 0x000fe20003f05300 */
[----:B-----5:R-:W-:-:S05]  /*e7a0*/  IMAD R12, R11, c[0x0][0x1d4], RZ ;  /* 0x000075000b0c7a24 */ /* 0x020fca00078e02ff */
[----:B------:R-:W-:Y:S02]  /*e7b0*/  SHF.R.S32.HI R8, RZ, 0x1f, R12 ;  /* 0x0000001fff087819 */ /* 0x000fe4000001140c */
[----:B------:R-:W-:-:S04]  /*e7c0*/  IADD3 R12, P2, P3, R12, c[0x0][0x200], R9 ;  /* 0x000080000c0c7a10 */ /* 0x000fc80007b5e009 */
[----:B------:R-:W-:Y:S01]  /*e7d0*/  IADD3.X R5, R8, c[0x0][0x204], R5, P2, P3 ;  /* 0x0000810008057a10 */ /* 0x000fe200017e6405 */
[----:B------:R-:W-:Y:S01]  /*e7e0*/  IMAD.MOV.U32 R8, RZ, RZ, R9 ;  /* 0x000000ffff087224 */ /* 0x000fe200078e0009 */
[----:B----4-:R-:W-:Y:S02]  /*e7f0*/  IADD3 R10, R10, 0x820, RZ ;  /* 0x000008200a0a7810 */ /* 0x010fe40007ffe0ff */
.L_x_1787:
[----:B------:R-:W-:Y:S01]  /*e800*/  BSSY B2, `(.L_x_1784) ;  /* 0x000000b000027945 */ /* 0x000fe20003800000 */
[----:B-1----:R-:W-:Y:S05]  /*e810*/  @!P0 BRA `(.L_x_1785) ;  /* 0x0000005000008947 */ /* 0x002fea0003800000 */
[----:B------:R-:W-:-:S06]  /*e820*/  MOV R4, R12 ;  /* 0x0000000c00047202 */ /* 0x000fcc0000000f00 */
[----:B------:R-:W4:Y:S01]  /*e830*/  LDG.E.U8 R4, [R4.64] ;  /* 0x0000002404047981 */ /* 0x000f22000c1e1100 */
[----:B------:R-:W-:Y:S01]  /*e840*/  IMAD.MOV.U32 R11, RZ, RZ, RZ ;  /* 0x000000ffff0b7224 */ /* 0x000fe200078e00ff */
[----:B----4-:R-:W-:-:S13]  /*e850*/  ISETP.NE.AND P2, PT, R4, RZ, PT ;  /* 0x000000ff0400720c */ /* 0x010fda0003f45270 */
[----:B------:R-:W-:Y:S05]  /*e860*/  @P2 BRA `(.L_x_1786) ;  /* 0x0000004000002947 */ /* 0x000fea0003800000 */
.L_x_1785:
[----:B------:R-:W1:Y:S02]  /*e870*/  LDS R4, [R10] ;  /* 0x000000000a047984 */ /* 0x000e640000000800 */
[----:B-1-3--:R-:W-:-:S04]  /*e880*/  FADD.FTZ R4, -R13, R4 ;  /* 0x000000040d047221 */ /* 0x00afc80000010100 */
[----:B------:R-:W-:-:S04]  /*e890*/  FMUL.FTZ R4, R4, 1.4426950216293334961 ;  /* 0x3fb8aa3b04047820 */ /* 0x000fc80000410000 */
[----:B------:R1:W3:Y:S03]  /*e8a0*/  MUFU.EX2 R11, R4 ;  /* 0x00000004000b7308 */ /* 0x0002e60000000800 */
.L_x_1786:
[----:B------:R-:W-:Y:S05]  /*e8b0*/  BSYNC B2 ;  /* 0x0000000000027941 */ /* 0x000fea0003800000 */
.L_x_1784:
[----:B------:R-:W-:Y:S01]  /*e8c0*/  IADD3 R6, R6, -0x1, RZ ;  /* 0xffffffff06067810 */ /* 0x000fe20007ffe0ff */
[----:B---3--:R3:W-:Y:S01]  /*e8d0*/  STS [R10], R11 ;  /* 0x0000000b0a007388 */ /* 0x0087e20000000800 */
[----:B------:R-:W-:Y:S01]  /*e8e0*/  IADD3 R12, P3, R12, 0x80, RZ ;  /* 0x000000800c0c7810 */ /* 0x000fe20007f7e0ff */
[----:B------:R-:W-:Y:S01]  /*e8f0*/  FADD.FTZ R7, R11, R7 ;  /* 0x000000070b077221 */ /* 0x000fe20000010000 */
[----:B------:R-:W-:Y:S02]  /*e900*/  ISETP.NE.AND P2, PT, R6, RZ, PT ;  /* 0x000000ff0600720c */ /* 0x000fe40003f45270 */
[----:B------:R-:W-:Y:S02]  /*e910*/  IADD3 R8, R8, 0x80, RZ ;  /* 0x0000008008087810 */ /* 0x000fe40007ffe0ff */
[----:B------:R-:W-:Y:S02]  /*e920*/  IADD3.X R5, RZ, R5, RZ, P3, !PT ;  /* 0x00000005ff057210 */ /* 0x000fe40001ffe4ff */
[----:B---3--:R-:W-:-:S07]  /*e930*/  IADD3 R10, R10, 0x200, RZ ;  /* 0x000002000a0a7810 */ /* 0x008fce0007ffe0ff */
[----:B------:R-:W-:Y:S05]  /*e940*/  @P2 BRA `(.L_x_1787) ;  /* 0xfffffeb000002947 */ /* 0x000fea000383ffff */
.L_x_1783:
[----:B------:R-:W-:Y:S05]  /*e950*/  BSYNC B1 ;  /* 0x0000000000017941 */ /* 0x000fea0003800000 */
.L_x_1782:
[----:B------:R-:W-:-:S13]  /*e960*/  ISETP.GE.U32.AND P0, PT, R3, 0x180, PT ;  /* 0x000001800300780c */ /* 0x000fda0003f06070 */
[----:B------:R-:W-:Y:S05]  /*e970*/  @!P0 BRA `(.L_x_1781) ;  /* 0x0000047000008947 */ /* 0x000fea0003800000 */
[----:B------:R-:W4:Y:S01]  /*e980*/  S2R R11, SR_CTAID.Y ;  /* 0x00000000000b7919 */ /* 0x000f220000002600 */
[----:B------:R-:W-:Y:S01]  /*e990*/  LEA R3, R8, 0x400, 0x2 ;  /* 0x0000040008037811 */ /* 0x000fe200078e10ff */
[----:B-1----:R-:W-:Y:S01]  /*e9a0*/  IMAD.U32 R4, RZ, RZ, UR6 ;  /* 0x00000006ff047e24 */ /* 0x002fe2000f8e00ff */
[----:B------:R-:W-:-:S03]  /*e9b0*/  ISETP.NE.U32.AND P0, PT, RZ, c[0x0][0x200], PT ;  /* 0x00008000ff007a0c */ /* 0x000fc60003f05070 */
[----:B------:R-:W-:Y:S01]  /*e9c0*/  IMAD R3, R4, -0x4, R3 ;  /* 0xfffffffc04037824 */ /* 0x000fe200078e0203 */
[----:B------:R-:W-:Y:S02]  /*e9d0*/  SHF.R.S32.HI R4, RZ, 0x1f, R8 ;  /* 0x0000001fff047819 */ /* 0x000fe40000011408 */
[----:B------:R-:W-:Y:S02]  /*e9e0*/  ISETP.NE.AND.EX P0, PT, RZ, c[0x0][0x204], PT, P0 ;  /* 0x00008100ff007a0c */ /* 0x000fe40003f05300 */
[----:B------:R-:W-:Y:S01]  /*e9f0*/  IADD3 R3, R3, 0x820, RZ ;  /* 0x0000082003037810 */ /* 0x000fe20007ffe0ff */
[----:B----4-:R-:W-:-:S05]  /*ea00*/  IMAD R5, R11, c[0x0][0x1d4], RZ ;  /* 0x000075000b057a24 */ /* 0x010fca00078e02ff */
[--C-:B------:R-:W-:Y:S02]  /*ea10*/  IADD3 R10, P2, P3, R8, c[0x0][0x200], R5.reuse ;  /* 0x00008000080a7a10 */ /* 0x100fe40007b5e005 */
[----:B------:R-:W-:-:S04]  /*ea20*/  SHF.R.S32.HI R5, RZ, 0x1f, R5 ;  /* 0x0000001fff057819 */ /* 0x000fc80000011405 */
[----:B------:R-:W-:Y:S02]  /*ea30*/  IADD3.X R5, R4, c[0x0][0x204], R5, P2, P3 ;  /* 0x0000810004057a10 */ /* 0x000fe400017e6405 */
.L_x_1800:
[----:B------:R-:W-:Y:S01]  /*ea40*/  BSSY B1, `(.L_x_1788) ;  /* 0x000000b000017945 */ /* 0x000fe20003800000 */
[----:B------:R-:W-:Y:S01]  /*ea50*/  MOV R4, R10 ;  /* 0x0000000a00047202 */ /* 0x000fe20000000f00 */
[----:B------:R-:W-:Y:S05]  /*ea60*/  @!P0 BRA `(.L_x_1789) ;  /* 0x0000004000008947 */ /* 0x000fea0003800000 */
[----:B------:R-:W4:Y:S02]  /*ea70*/  LDG.E.U8 R6, [R4.64] ;  /* 0x0000002404067981 */ /* 0x000f24000c1e1100 */
[----:B----4-:R-:W-:-:S13]  /*ea80*/  ISETP.NE.AND P2, PT, R6, RZ, PT ;  /* 0x000000ff0600720c */ /* 0x010fda0003f45270 */
[----:B------:R-:W-:Y:S01]  /*ea90*/  @P2 IMAD.MOV.U32 R6, RZ, RZ, RZ ;  /* 0x000000ffff062224 */ /* 0x000fe200078e00ff */
[----:B------:R-:W-:Y:S05]  /*eaa0*/  @P2 BRA `(.L_x_1790) ;  /* 0x0000004000002947 */ /* 0x000fea0003800000 */
.L_x_1789:
[----:B------:R-:W1:Y:S02]  /*eab0*/  LDS R6, [R3+-0x400] ;  /* 0xfffc000003067984 */ /* 0x000e640000000800 */
[----:B-1-3--:R-:W-:-:S04]  /*eac0*/  FADD.FTZ R6, -R13, R6 ;  /* 0x000000060d067221 */ /* 0x00afc80000010100 */
[----:B------:R-:W-:-:S06]  /*ead0*/  FMUL.FTZ R6, R6, 1.4426950216293334961 ;  /* 0x3fb8aa3b06067820 */ /* 0x000fcc0000410000 */
[----:B------:R-:W1:Y:S02]  /*eae0*/  MUFU.EX2 R6, R6 ;  /* 0x0000000600067308 */ /* 0x000e640000000800 */
.L_x_1790:
[----:B------:R-:W-:Y:S05]  /*eaf0*/  BSYNC B1 ;  /* 0x0000000000017941 */ /* 0x000fea0003800000 */
.L_x_1788:
[----:B-1----:R1:W-:Y:S01]  /*eb00*/  STS [R3+-0x400], R6 ;  /* 0xfffc000603007388 */ /* 0x0023e20000000800 */
[----:B------:R-:W-:Y:S01]  /*eb10*/  BSSY B1, `(.L_x_1791) ;  /* 0x000000b000017945 */ /* 0x000fe20003800000 */
[----:B------:R-:W-:Y:S01]  /*eb20*/  FADD.FTZ R7, R6, R7 ;  /* 0x0000000706077221 */ /* 0x000fe20000010000 */
[----:B------:R-:W-:Y:S05]  /*eb30*/  @!P0 BRA `(.L_x_1792) ;  /* 0x0000004000008947 */ /* 0x000fea0003800000 */
[----:B-1----:R-:W4:Y:S02]  /*eb40*/  LDG.E.U8 R6, [R4.64+0x80] ;  /* 0x0000802404067981 */ /* 0x002f24000c1e1100 */
[----:B----4-:R-:W-:-:S13]  /*eb50*/  ISETP.NE.AND P2, PT, R6, RZ, PT ;  /* 0x000000ff0600720c */ /* 0x010fda0003f45270 */
[----:B------:R-:W-:Y:S01]  /*eb60*/  @P2 MOV R6, RZ ;  /* 0x000000ff00062202 */ /* 0x000fe20000000f00 */
[----:B------:R-:W-:Y:S05]  /*eb70*/  @P2 BRA `(.L_x_1793) ;  /* 0x0000004000002947 */ /* 0x000fea0003800000 */
.L_x_1792:
[----:B-1----:R-:W1:Y:S02]  /*eb80*/  LDS R6, [R3+-0x200] ;  /* 0xfffe000003067984 */ /* 0x002e640000000800 */
[----:B-1-3--:R-:W-:-:S04]  /*eb90*/  FADD.FTZ R6, -R13, R6 ;  /* 0x000000060d067221 */ /* 0x00afc80000010100 */
[----:B------:R-:W-:-:S06]  /*eba0*/  FMUL.FTZ R6, R6, 1.4426950216293334961 ;  /* 0x3fb8aa3b06067820 */ /* 0x000fcc0000410000 */
[----:B------:R-:W1:Y:S02]  /*ebb0*/  MUFU.EX2 R6, R6 ;  /* 0x0000000600067308 */ /* 0x000e640000000800 */
.L_x_1793:
[----:B------:R-:W-:Y:S05]  /*ebc0*/  BSYNC B1 ;  /* 0x0000000000017941 */ /* 0x000fea0003800000 */
.L_x_1791:
[----:B-1----:R1:W-:Y:S01]  /*ebd0*/  STS [R3+-0x200], R6 ;  /* 0xfffe000603007388 */ /* 0x0023e20000000800 */
[----:B------:R-:W-:Y:S01]  /*ebe0*/  BSSY B1, `(.L_x_1794) ;  /* 0x000000b000017945 */ /* 0x000fe20003800000 */
[----:B------:R-:W-:Y:S01]  /*ebf0*/  FADD.FTZ R7, R7, R6 ;  /* 0x0000000607077221 */ /* 0x000fe20000010000 */
[----:B------:R-:W-:Y:S05]  /*ec00*/  @!P0 BRA `(.L_x_1795) ;  /* 0x0000004000008947 */ /* 0x000fea0003800000 */
[----:B-1----:R-:W4:Y:S02]  /*ec10*/  LDG.E.U8 R6, [R4.64+0x100] ;  /* 0x0001002404067981 */ /* 0x002f24000c1e1100 */
[----:B----4-:R-:W-:Y:S01]  /*ec20*/  ISETP.NE.AND P2, PT, R6, RZ, PT ;  /* 0x000000ff0600720c */ /* 0x010fe20003f45270 */
[----:B------:R-:W-:-:S12]  /*ec30*/  IMAD.MOV.U32 R6, RZ, RZ, RZ ;  /* 0x000000ffff067224 */ /* 0x000fd800078e00ff */
[----:B------:R-:W-:Y:S05]  /*ec40*/  @P2 BRA `(.L_x_1796) ;  /* 0x0000004000002947 */ /* 0x000fea0003800000 */
.L_x_1795:
[----:B-1----:R-:W1:Y:S02]  /*ec50*/  LDS R6, [R3] ;  /* 0x0000000003067984 */ /* 0x002e640000000800 */
[----:B-1-3--:R-:W-:-:S04]  /*ec60*/  FADD.FTZ R6, -R13, R6 ;  /* 0x000000060d067221 */ /* 0x00afc80000010100 */
[----:B------:R-:W-:-:S06]  /*ec70*/  FMUL.FTZ R6, R6, 1.4426950216293334961 ;  /* 0x3fb8aa3b06067820 */ /* 0x000fcc0000410000 */
[----:B------:R-:W1:Y:S02]  /*ec80*/  MUFU.EX2 R6, R6 ;  /* 0x0000000600067308 */ /* 0x000e640000000800 */
.L_x_1796:
[----:B------:R-:W-:Y:S05]  /*ec90*/  BSYNC B1 ;  /* 0x0000000000017941 */ /* 0x000fea0003800000 */
.L_x_1794:
[----:B-1----:R1:W-:Y:S01]  /*eca0*/  STS [R3], R6 ;  /* 0x0000000603007388 */ /* 0x0023e20000000800 */
[----:B------:R-:W-:Y:S01]  /*ecb0*/  BSSY B1, `(.L_x_1797) ;  /* 0x000000b000017945 */ /* 0x000fe20003800000 */
[----:B------:R-:W-:Y:S01]  /*ecc0*/  FADD.FTZ R7, R7, R6 ;  /* 0x0000000607077221 */ /* 0x000fe20000010000 */
[----:B------:R-:W-:Y:S05]  /*ecd0*/  @!P0 BRA `(.L_x_1798) ;  /* 0x0000004000008947 */ /* 0x000fea0003800000 */
[----:B-1----:R-:W4:Y:S02]  /*ece0*/  LDG.E.U8 R6, [R4.64+0x180] ;  /* 0x0001802404067981 */ /* 0x002f24000c1e1100 */
[----:B----4-:R-:W-:-:S13]  /*ecf0*/  ISETP.NE.AND P2, PT, R6, RZ, PT ;  /* 0x000000ff0600720c */ /* 0x010fda0003f45270 */
[----:B------:R-:W-:Y:S01]  /*ed00*/  @P2 MOV R6, RZ ;  /* 0x000000ff00062202 */ /* 0x000fe20000000f00 */
[----:B------:R-:W-:Y:S05]  /*ed10*/  @P2 BRA `(.L_x_1799) ;  /* 0x0000004000002947 */ /* 0x000fea0003800000 */
.L_x_1798:
[----:B-1----:R-:W1:Y:S02]  /*ed20*/  LDS R6, [R3+0x200] ;  /* 0x0002000003067984 */ /* 0x002e640000000800 */
[----:B-1-3--:R-:W-:-:S04]  /*ed30*/  FADD.FTZ R6, -R13, R6 ;  /* 0x000000060d067221 */ /* 0x00afc80000010100 */
[----:B------:R-:W-:-:S06]  /*ed40*/  FMUL.FTZ R6, R6, 1.4426950216293334961 ;  /* 0x3fb8aa3b06067820 */ /* 0x000fcc0000410000 */
[----:B------:R-:W1:Y:S02]  /*ed50*/  MUFU.EX2 R6, R6 ;  /* 0x0000000600067308 */ /* 0x000e640000000800 */
.L_x_1799:
[----:B------:R-:W-:Y:S05]  /*ed60*/  BSYNC B1 ;  /* 0x0000000000017941 */ /* 0x000fea0003800000 */
.L_x_1797:
[----:B------:R-:W-:Y:S01]  /*ed70*/  IADD3 R8, R8, 0x200, RZ ;  /* 0x0000020008087810 */ /* 0x000fe20007ffe0ff */
[----:B-1----:R1:W-:Y:S01]  /*ed80*/  STS [R3+0x200], R6 ;  /* 0x0002000603007388 */ /* 0x0023e20000000800 */
[----:B------:R-:W-:Y:S01]  /*ed90*/  IADD3 R10, P3, R4, 0x200, RZ ;  /* 0x00000200040a7810 */ /* 0x000fe20007f7e0ff */
[----:B------:R-:W-:Y:S01]  /*eda0*/  FADD.FTZ R7, R7, R6 ;  /* 0x0000000607077221 */ /* 0x000fe20000010000 */
[----:B------:R-:W-:-:S03]  /*edb0*/  ISETP.GE.AND P2, PT, R8, UR38, PT ;  /* 0x0000002608007c0c */ /* 0x000fc6000bf46270 */
[----:B------:R-:W-:Y:S01]  /*edc0*/  IMAD.X R5, RZ, RZ, R5, P3 ;  /* 0x000000ffff057224 */ /* 0x000fe200018e0605 */
[----:B-1----:R-:W-:-:S09]  /*edd0*/  IADD3 R3, R3, 0x800, RZ ;  /* 0x0000080003037810 */ /* 0x002fd20007ffe0ff */
[----:B------:R-:W-:Y:S05]  /*ede0*/  @!P2 BRA `(.L_x_1800) ;  /* 0xfffffc500000a947 */ /* 0x000fea000383ffff */
.L_x_1781:
[----:B------:R-:W-:Y:S05]  /*edf0*/  BSYNC B0 ;  /* 0x0000000000007941 */ /* 0x000fea0003800000 */
.L_x_1780:
[----:B0-----:R0:W4:Y:S04]  /*ee00*/  LDL R14, [R1+0x254] ;  /* 0x00025400010e7983 */ /* 0x0011280000100800 */
[----:B-1----:R-:W1:Y:S04]  /*ee10*/  SHFL.BFLY PT, R4, R7, 0x10, 0x1f ;  /* 0x0e001f0007047f89 */ /* 0x002e6800000e0000 */
[----:B------:R-:W5:Y:S01]  /*ee20*/  S2R R11, SR_TID.X ;  /* 0x00000000000b7919 */ /* 0x000f620000002100 */
[----:B-1----:R-:W-:Y:S01]  /*ee30*/  FADD.FTZ R4, R4, R7 ;  /* 0x0000000704047221 */ /* 0x002fe20000010000 */
[----:B-----5:R-:W-:-:S04]  /*ee40*/  LOP3.LUT P0, RZ, R11, 0x1f, RZ, 0xc0, !PT ;  /* 0x0000001f0bff7812 */ /* 0x020fc8000780c0ff */
[----:B------:R-:W1:Y:S01]  /*ee50*/  SHFL.BFLY PT, R3, R4, 0x8, 0x1f ;  /* 0x0d001f0004037f89 */ /* 0x000e6200000e0000 */
[----:B------:R-:W-:-:S04]  /*ee60*/  LOP3.LUT R10, R11, 0x1f, RZ, 0xc0, !PT ;  /* 0x0000001f0b0a7812 */ /* 0x000fc800078ec0ff */
[----:B------:R-:W-:-:S04]  /*ee70*/  ISETP.GT.U32.AND P2, PT, R10, 0x3, PT ;  /* 0x000000030a00780c */ /* 0x000fc80003f44070 */
[----:B------:R-:W-:-:S04]  /*ee80*/  @!P0 SHF.R.U32.HI R7, RZ, 0x3, R11 ;  /* 0x00000003ff078819 */ /* 0x000fc8000001160b */
[----:B------:R-:W-:Y:S01]  /*ee90*/  @!P0 LOP3.LUT R7, R7, 0x1ffffffc, RZ, 0xc0, !PT ;  /* 0x1ffffffc07078812 */ /* 0x000fe200078ec0ff */
[----:B-1----:R-:W-:-:S05]  /*eea0*/  FADD.FTZ R3, R4, R3 ;  /* 0x0000000304037221 */ /* 0x002fca0000010000 */
[----:B------:R-:W1:Y:S02]  /*eeb0*/  SHFL.BFLY PT, R6, R3, 0x4, 0x1f ;  /* 0x0c801f0003067f89 */ /* 0x000e6400000e0000 */
[----:B-1----:R-:W-:-:S05]  /*eec0*/  FADD.FTZ R6, R3, R6 ;  /* 0x0000000603067221 */ /* 0x002fca0000010000 */
[----:B------:R-:W1:Y:S02]  /*eed0*/  SHFL.BFLY PT, R5, R6, 0x2, 0x1f ;  /* 0x0c401f0006057f89 */ /* 0x000e6400000e0000 */
[----:B-1----:R-:W-:-:S05]  /*eee0*/  FADD.FTZ R5, R6, R5 ;  /* 0x0000000506057221 */ /* 0x002fca0000010000 */
[----:B------:R-:W1:Y:S02]  /*eef0*/  SHFL.BFLY PT, R8, R5, 0x1, 0x1f ;  /* 0x0c201f0005087f89 */ /* 0x000e6400000e0000 */
[----:B-1----:R-:W-:-:S05]  /*ef00*/  FADD.FTZ R8, R5, R8 ;  /* 0x0000000805087221 */ /* 0x002fca0000010000 */
[----:B------:R-:W-:Y:S01]  /*ef10*/  @!P0 STS [R7+0x10], R8 ;  /* 0x0000100807008388 */ /* 0x000fe20000000800 */
[----:B----4-:R-:W-:-:S04]  /*ef20*/  @!P2 SHF.L.U32 R14, R11, 0x2, RZ ;  /* 0x000000020b0ea819 */ /* 0x010fc800000006ff */
[----:B------:R-:W-:Y:S01]  /*ef30*/  @!P2 LOP3.LUT R3, R14, 0x7c, RZ, 0xc0, !PT ;  /* 0x0000007c0e03a812 */ /* 0x000fe200078ec0ff */
[----:B------:R-:W-:Y:S06]  /*ef40*/  BAR.SYNC.DEFER_BLOCKING 0x0 ;  /* 0x0000000000007b1d */ /* 0x000fec0000010000 */
[----:B------:R-:W-:Y:S04]  /*ef50*/  @!P2 STL [R1+0x254], R14 ;  /* 0x0002540e0100a387 */ /* 0x000fe80000100800 */
[----:B------:R-:W1:Y:S04]  /*ef60*/  @!P2 LDS R8, [R3+0x10] ;  /* 0x000010000308a984 */ /* 0x000e680000000800 */
[----:B-1----:R-:W1:Y:S02]  /*ef70*/  SHFL.BFLY PT, R5, R8, 0x2, 0x1f ;  /* 0x0c401f0008057f89 */ /* 0x002e6400000e0000 */
[----:B-1----:R-:W-:-:S05]  /*ef80*/  FADD.FTZ R5, R5, R8 ;  /* 0x0000000805057221 */ /* 0x002fca0000010000 */
[----:B------:R-:W1:Y:S02]  /*ef90*/  SHFL.BFLY PT, R4, R5, 0x1, 0x1f ;  /* 0x0c201f0005047f89 */ /* 0x000e6400000e0000 */
[----:B-1----:R-:W-:-:S05]  /*efa0*/  FADD.FTZ R4, R5, R4 ;  /* 0x0000000405047221 */ /* 0x002fca0000010000 */
[----:B------:R0:W1:Y:S01]  /*efb0*/  SHFL.IDX PT, R6, R4, RZ, 0x1f ;  /* 0x00001fff04067589 */ /* 0x00006200000e0000 */
[----:B------:R-:W-:Y:S05]  /*efc0*/  @P1 BRA.U `(.L_x_1801) ;  /* 0x000004d100001947 */ /* 0x000fea0003800000 */
[----:B------:R-:W4:Y:S01]  /*efd0*/  S2R R12, SR_CTAID.Y ;  /* 0x00000000000c7919 */ /* 0x000f220000002600 */
[----:B------:R-:W-:Y:S01]  /*efe0*/  BSSY B0, `(.L_x_1801) ;  /* 0x000004b000007945 */ /* 0x000fe20003800000 */
[----:B0-----:R-:W-:Y:S02]  /*eff0*/  CS2R R4, SRZ ;  /* 0x0000000000047805 */ /* 0x001fe4000001ff00 */
[----:B------:R-:W4:Y:S02]  /*f000*/  S2R R15, SR_CTAID.X ;  /* 0x00000000000f7919 */ /* 0x000f240000002500 */
[----:B----4-:R-:W-:Y:S02]  /*f010*/  IMAD R15, R12, c[0x0][0x1d8], R15 ;  /* 0x000076000c0f7a24 */ /* 0x010fe400078e020f */
[----:B------:R-:W0:Y:S02]  /*f020*/  LDC.U8 R12, c[0x0][0x26c] ;  /* 0x00009b00ff0c7b82 */ /* 0x000e240000000000 */
[----:B0-----:R-:W-:-:S13]  /*f030*/  ISETP.NE.AND P0, PT, R12, RZ, PT ;  /* 0x000000ff0c00720c */ /* 0x001fda0003f05270 */
[----:B------:R-:W-:-:S04]  /*f040*/  @P0 IMAD.MOV.U32 R3, RZ, RZ, c[0x0][0x268] ;  /* 0x00009a00ff030624 */ /* 0x000fc800078e00ff */
[----:B------:R-:W-:-:S04]  /*f050*/  @P0 IMAD R3, R15, R3, c[0x0][0x1ec] ;  /* 0x00007b000f030624 */ /* 0x000fc800078e0203 */
[----:B------:R-:W-:-:S05]  /*f060*/  @P0 IMAD R3, R3, c[0x0][0x1d4], RZ ;  /* 0x0000750003030a24 */ /* 0x000fca00078e02ff */
[----:B------:R-:W-:Y:S02]  /*f070*/  @P0 SHF.R.S32.HI R5, RZ, 0x1f, R3 ;  /* 0x0000001fff050819 */ /* 0x000fe40000011403 */
[----:B------:R-:W-:Y:S01]  /*f080*/  @P0 MOV R4, R3 ;  /* 0x0000000300040202 */ /* 0x000fe20000000f00 */
[----:B------:R-:W-:Y:S05]  /*f090*/  @P1 BRA `(.L_x_1802) ;  /* 0x000003f000001947 */ /* 0x000fea0003800000 */
[----:B------:R-:W-:Y:S01]  /*f0a0*/  LOP3.LUT R3, RZ, UR6, RZ, 0x33, !PT ;  /* 0x00000006ff037c12 */ /* 0x000fe2000f8e33ff */
[----:B-1----:R-:W-:Y:S01]  /*f0b0*/  FADD.FTZ R6, R6, 9.9999999747524270788e-07 ;  /* 0x358637bd06067421 */ /* 0x002fe20000010000 */
[----:B------:R-:W-:Y:S02]  /*f0c0*/  BSSY B1, `(.L_x_1803) ;  /* 0x000001a000017945 */ /* 0x000fe40003800000 */
[----:B------:R-:W-:Y:S01]  /*f0d0*/  IADD3 R3, -R11, UR38, R3 ;  /* 0x000000260b037c10 */ /* 0x000fe2000fffe103 */
[----:B---3--:R0:W1:Y:S03]  /*f0e0*/  MUFU.RCP R13, R6 ;  /* 0x00000006000d7308 */ /* 0x0080660000001000 */
[----:B------:R-:W-:-:S02]  /*f0f0*/  LEA.HI R7, R3, 0x1, RZ, 0x19 ;  /* 0x0000000103077811 */ /* 0x000fc400078fc8ff */
[----:B------:R-:W-:Y:S02]  /*f100*/  ISETP.GE.U32.AND P1, PT, R3, 0x180, PT ;  /* 0x000001800300780c */ /* 0x000fe40003f26070 */
[----:B------:R-:W-:-:S13]  /*f110*/  LOP3.LUT P2, R7, R7, 0x3, RZ, 0xc0, !PT ;  /* 0x0000000307077812 */ /* 0x000fda000784c0ff */
[----:B------:R-:W-:Y:S05]  /*f120*/  @!P2 BRA `(.L_x_1804) ;  /* 0x000001300000a947 */ /* 0x000fea0003800000 */
[----:B01----:R-:W-:Y:S01]  /*f130*/  IADD3 R11, P2, R9, R4, RZ ;  /* 0x00000004090b7210 */ /* 0x003fe20007f5e0ff */
[----:B------:R-:W-:Y:S01]  /*f140*/  IMAD.MOV.U32 R3, RZ, RZ, R7 ;  /* 0x000000ffff037224 */ /* 0x000fe200078e0007 */
[----:B------:R-:W-:Y:S02]  /*f150*/  IADD3 R8, R14, 0x820, RZ ;  /* 0x000008200e087810 */ /* 0x000fe40007ffe0ff */
[----:B------:R-:W-:Y:S02]  /*f160*/  LEA R10, P3, R11, c[0x0][0x260], 0x2 ;  /* 0x000098000b0a7a11 */ /* 0x000fe400078610ff */
[----:B------:R-:W-:-:S04]  /*f170*/  LEA.HI.X.SX32 R6, R9, R5, 0x1, P2 ;  /* 0x0000000509067211 */ /* 0x000fc800010f0eff */
[----:B------:R-:W-:-:S04]  /*f180*/  LEA.HI.X R11, R11, c[0x0][0x264], R6, 0x2, P3 ;  /* 0x000099000b0b7a11 */ /* 0x000fc800018f1406 */
.L_x_1805:
[----:B-1----:R-:W0:Y:S01]  /*f190*/  LDS R6, [R8] ;  /* 0x0000000008067984 */ /* 0x002e220000000800 */
[----:B------:R-:W-:Y:S01]  /*f1a0*/  @P0 IMAD.MOV.U32 R7, RZ, RZ, R11 ;  /* 0x000000ffff070224 */ /* 0x000fe200078e000b */
[----:B------:R-:W-:Y:S02]  /*f1b0*/  IADD3 R3, R3, -0x1, RZ ;  /* 0xffffffff03037810 */ /* 0x000fe40007ffe0ff */
[----:B------:R-:W-:Y:S02]  /*f1c0*/  IADD3 R9, R9, 0x80, RZ ;  /* 0x0000008009097810 */ /* 0x000fe40007ffe0ff */
[----:B------:R-:W-:Y:S01]  /*f1d0*/  ISETP.NE.AND P3, PT, R3, RZ, PT ;  /* 0x000000ff0300720c */ /* 0x000fe20003f65270 */
[----:B0-----:R-:W-:Y:S01]  /*f1e0*/  FMUL.FTZ R15, R6, R13 ;  /* 0x0000000d060f7220 */ /* 0x001fe20000410000 */
[----:B------:R-:W-:Y:S02]  /*f1f0*/  @P0 MOV R6, R10 ;  /* 0x0000000a00060202 */ /* 0x000fe40000000f00 */
[----:B------:R-:W-:-:S02]  /*f200*/  IADD3 R10, P2, R10, 0x200, RZ ;  /* 0x000002000a0a7810 */ /* 0x000fc40007f5e0ff */
[----:B------:R0:W-:Y:S02]  /*f210*/  STS [R8], R15 ;  /* 0x0000000f08007388 */ /* 0x0001e40000000800 */
[----:B------:R-:W-:Y:S02]  /*f220*/  IADD3.X R11, RZ, R11, RZ, P2, !PT ;  /* 0x0000000bff0b7210 */ /* 0x000fe400017fe4ff */
[----:B------:R1:W-:Y:S01]  /*f230*/  @P0 STG.E [R6.64], R15 ;  /* 0x0000000f06000986 */ /* 0x0003e2000c101924 */
[----:B0-----:R-:W-:Y:S02]  /*f240*/  IADD3 R8, R8, 0x200, RZ ;  /* 0x0000020008087810 */ /* 0x001fe40007ffe0ff */
[----:B------:R-:W-:Y:S05]  /*f250*/  @P3 BRA `(.L_x_1805) ;  /* 0xffffff3000003947 */ /* 0x000fea000383ffff */
.L_x_1804:
[----:B01----:R-:W-:Y:S05]  /*f260*/  BSYNC B1 ;  /* 0x0000000000017941 */ /* 0x003fea0003800000 */
.L_x_1803:
[----:B------:R-:W-:Y:S05]  /*f270*/  @!P1 BRA `(.L_x_1802) ;  /* 0x0000021000009947 */ /* 0x000fea0003800000 */
[C---:B------:R-:W-:Y:S01]  /*f280*/  LEA R3, R9.reuse, 0x400, 0x2 ;  /* 0x0000040009037811 */ /* 0x040fe200078e10ff */
[----:B------:R-:W-:Y:S01]  /*f290*/  IMAD.U32 R6, RZ, RZ, UR6 ;  /* 0x00000006ff067e24 */ /* 0x000fe2000f8e00ff */
[C---:B------:R-:W-:Y:S02]  /*f2a0*/  IADD3 R11, P0, R9.reuse, R4, RZ ;  /* 0x00000004090b7210 */ /* 0x040fe40007f1e0ff */
[----:B------:R-:W-:Y:S01]  /*f2b0*/  ISETP.NE.AND P2, PT, R12, RZ, PT ;  /* 0x000000ff0c00720c */ /* 0x000fe20003f45270 */
[----:B------:R-:W-:Y:S01]  /*f2c0*/  IMAD R3, R6, -0x4, R3 ;  /* 0xfffffffc06037824 */ /* 0x000fe200078e0203 */
[----:B------:R-:W-:-:S02]  /*f2d0*/  LEA.HI.X.SX32 R4, R9, R5, 0x1, P0 ;  /* 0x0000000509047211 */ /* 0x000fc400000f0eff */
[----:B------:R-:W-:Y:S02]  /*f2e0*/  LEA R10, P0, R11, c[0x0][0x260], 0x2 ;  /* 0x000098000b0a7a11 */ /* 0x000fe400078010ff */
[----:B------:R-:W-:Y:S02]  /*f2f0*/  IADD3 R3, R3, 0x820, RZ ;  /* 0x0000082003037810 */ /* 0x000fe40007ffe0ff */
[----:B------:R-:W-:-:S04]  /*f300*/  LEA.HI.X R11, R11, c[0x0][0x264], R4, 0x2, P0 ;  /* 0x000099000b0b7a11 */ /* 0x000fc800000f1404 */
.L_x_1806:
[----:B------:R-:W0:Y:S01]  /*f310*/  LDS R4, [R3+-0x400] ;  /* 0xfffc000003047984 */ /* 0x000e220000000800 */
[----:B------:R-:W-:Y:S01]  /*f320*/  IMAD.MOV.U32 R5, RZ, RZ, R11 ;  /* 0x000000ffff057224 */ /* 0x000fe200078e000b */
[----:B------:R-:W-:Y:S02]  /*f330*/  IADD3 R9, R9, 0x200, RZ ;  /* 0x0000020009097810 */ /* 0x000fe40007ffe0ff */
[----:B------:R-:W1:Y:S02]  /*f340*/  LDS R6, [R3+-0x200] ;  /* 0xfffe000003067984 */ /* 0x000e640000000800 */
[----:B------:R-:W-:-:S02]  /*f350*/  ISETP.GE.AND P0, PT, R9, UR38, PT ;  /* 0x0000002609007c0c */ /* 0x000fc4000bf06270 */
[----:B------:R-:W3:Y:S04]  /*f360*/  LDS R7, [R3] ;  /* 0x0000000003077984 */ /* 0x000ee80000000800 */
[----:B------:R-:W4:Y:S01]  /*f370*/  LDS R8, [R3+0x200] ;  /* 0x0002000003087984 */ /* 0x000f220000000800 */
[-C--:B0-----:R-:W-:Y:S01]  /*f380*/  FMUL.FTZ R12, R4, R13.reuse ;  /* 0x0000000d040c7220 */ /* 0x081fe20000410000 */
[----:B------:R-:W-:Y:S01]  /*f390*/  MOV R4, R10 ;  /* 0x0000000a00047202 */ /* 0x000fe20000000f00 */
[----:B-1----:R-:W-:-:S03]  /*f3a0*/  FMUL.FTZ R6, R6, R13 ;  /* 0x0000000d06067220 */ /* 0x002fc60000410000 */
[----:B------:R-:W-:Y:S01]  /*f3b0*/  IADD3 R10, P1, R4, 0x800, RZ ;  /* 0x00000800040a7810 */ /* 0x000fe20007f3e0ff */
[----:B------:R-:W-:Y:S01]  /*f3c0*/  @P2 STG.E [R4.64], R12 ;  /* 0x0000000c04002986 */ /* 0x000fe2000c101924 */
[----:B---3--:R-:W-:Y:S02]  /*f3d0*/  FMUL.FTZ R7, R7, R13 ;  /* 0x0000000d07077220 */ /* 0x008fe40000410000 */
        /* <DEDUP_REMOVED lines=11> */
.L_x_1802:
[----:B------:R-:W-:Y:S05]  /*f490*/  BSYNC B0 ;  /* 0x0000000000007941 */ /* 0x000fea0003800000 */
.L_x_1801:
[----:B0-----:R-:W4:Y:S01]  /*f4a0*/  LDL.LU R4, [R1+0x258] ;  /* 0x0002580001047983 */ /* 0x001f220000300800 */
[----:B------:R-:W-:Y:S01]  /*f4b0*/  ULEA.HI UR4, UR39, UR39, URZ, 0x1 ;  /* 0x0000002727047291 */ /* 0x000fe2000f8f083f */
[----:B------:R-:W-:Y:S01]  /*f4c0*/  BSSY B0, `(.L_x_1807) ;  /* 0x0000026000007945 */ /* 0x000fe20003800000 */
[----:B------:R-:W-:Y:S01]  /*f4d0*/  ULDC UR5, c[0x0][0x1d4] ;  /* 0x0000750000057ab9 */ /* 0x000fe20000000800 */
[----:B------:R-:W0:Y:S01]  /*f4e0*/  S2R R3, SR_TID.X ;  /* 0x0000000000037919 */ /* 0x000e220000002100 */
[----:B------:R-:W-:Y:S01]  /*f4f0*/  ULOP3.LUT UR4, UR4, 0xfffffffe, URZ, 0xc0, !UPT ;  /* 0xfffffffe04047892 */ /* 0x000fe2000f8ec03f */
[----:B------:R-:W-:Y:S01]  /*f500*/  IMAD.MOV.U32 R11, RZ, RZ, RZ ;  /* 0x000000ffff0b7224 */ /* 0x000fe200078e00ff */
[----:B------:R-:W-:Y:S01]  /*f510*/  UIMAD UR5, UR5, 0xc0, URZ ;  /* 0x000000c0050578a4 */ /* 0x000fe2000f8e023f */
[----:B------:R-:W5:Y:S01]  /*f520*/  S2R R15, SR_CTAID.X ;  /* 0x00000000000f7919 */ /* 0x000f620000002500 */
[----:B------:R-:W-:Y:S01]  /*f530*/  UIADD3 UR4, UR39, -UR4, URZ ;  /* 0x8000000427047290 */ /* 0x000fe2000fffe03f */
[----:B-1----:R-:W-:-:S02]  /*f540*/  CS2R R6, SRZ ;  /* 0x0000000000067805 */ /* 0x002fc4000001ff00 */
[----:B--2---:R-:W5:Y:S01]  /*f550*/  S2R R27, SR_CTAID.Y ;  /* 0x00000000001b7919 */ /* 0x004f620000002600 */
[----:B0-----:R-:W-:-:S04]  /*f560*/  LEA.HI R0, R0, R3, RZ, 0x6 ;  /* 0x0000000300007211 */ /* 0x001fc800078f30ff */
[----:B------:R-:W-:Y:S02]  /*f570*/  LOP3.LUT R17, R0, 0xffffffc0, RZ, 0xc0, !PT ;  /* 0xffffffc000117812 */ /* 0x000fe400078ec0ff */
[----:B---3--:R-:W-:Y:S02]  /*f580*/  SHF.R.S32.HI R13, RZ, 0x6, R0 ;  /* 0x00000006ff0d7819 */ /* 0x008fe40000011400 */
[----:B------:R-:W-:Y:S01]  /*f590*/  IADD3 R17, -R17, R3, RZ ;  /* 0x0000000311117210 */ /* 0x000fe20007ffe1ff */
[----:B-----5:R-:W-:Y:S01]  /*f5a0*/  IMAD R3, R27, c[0x0][0x1d8], R15 ;  /* 0x000076001b037a24 */ /* 0x020fe200078e020f */
[----:B------:R-:W-:Y:S02]  /*f5b0*/  ISETP.NE.AND P0, PT, R13, UR4, PT ;  /* 0x000000040d007c0c */ /* 0x000fe4000bf05270 */
[C---:B------:R-:W-:Y:S01]  /*f5c0*/  ISETP.GT.AND P2, PT, R17.reuse, 0x2f, PT ;  /* 0x0000002f1100780c */ /* 0x040fe20003f44270 */
[----:B------:R-:W-:-:S03]  /*f5d0*/  IMAD.SHL.U32 R0, R17, 0x4, RZ ;  /* 0x0000000411007824 */ /* 0x000fc600078e00ff */
[----:B------:R-:W-:Y:S01]  /*f5e0*/  ISETP.NE.OR P1, PT, RZ, c[0x0][0x1ec], P2 ;  /* 0x00007b00ff007a0c */ /* 0x000fe20001725670 */
[----:B------:R-:W-:-:S03]  /*f5f0*/  IMAD R12, R3, UR5, R0 ;  /* 0x00000005030c7c24 */ /* 0x000fc6000f8e0200 */
[----:B------:R-:W-:Y:S02]  /*f600*/  ISETP.NE.OR P1, PT, R13, UR4, P1 ;  /* 0x000000040d007c0c */ /* 0x000fe40008f25670 */
[----:B------:R-:W-:Y:S01]  /*f610*/  SHF.R.S32.HI R14, RZ, 0x1f, R12 ;  /* 0x0000001fff0e7819 */ /* 0x000fe2000001140c */
[----:B----4-:R-:W-:-:S04]  /*f620*/  IMAD R4, R4, c[0x0][0x1d8], RZ ;  /* 0x0000760004047a24 */ /* 0x010fc800078e02ff */
[----:B------:R-:W-:-:S04]  /*f630*/  IMAD R5, R4, c[0x0][0x1d0], R15 ;  /* 0x0000740004057a24 */ /* 0x000fc800078e020f */
[----:B------:R-:W-:Y:S02]  /*f640*/  IMAD R20, R5, UR5, R0 ;  /* 0x0000000505147c24 */ /* 0x000fe4000f8e0200 */
[----:B------:R-:W-:-:S03]  /*f650*/  CS2R R4, SRZ ;  /* 0x0000000000047805 */ /* 0x000fc6000001ff00 */
[----:B------:R-:W-:Y:S01]  /*f660*/  SHF.R.S32.HI R21, RZ, 0x1f, R20 ;  /* 0x0000001fff157819 */ /* 0x000fe20000011414 */
[----:B------:R-:W-:Y:S05]  /*f670*/  @P1 BRA `(.L_x_1808) ;  /* 0x000000a000001947 */ /* 0x000fea0003800000 */
[----:B------:R-:W-:Y:S01]  /*f680*/  ISETP.NE.U32.AND P1, PT, RZ, c[0x0][0x190], PT ;  /* 0x00006400ff007a0c */ /* 0x000fe20003f25070 */
[----:B------:R-:W-:Y:S01]  /*f690*/  CS2R R6, SRZ ;  /* 0x0000000000067805 */ /* 0x000fe2000001ff00 */
[----:B------:R-:W-:Y:S02]  /*f6a0*/  CS2R R4, SRZ ;  /* 0x0000000000047805 */ /* 0x000fe4000001ff00 */
[----:B------:R-:W-:-:S13]  /*f6b0*/  ISETP.NE.AND.EX P1, PT, RZ, c[0x0][0x194], PT, P1 ;  /* 0x00006500ff007a0c */ /* 0x000fda0003f25310 */
[----:B------:R-:W-:Y:S05]  /*f6c0*/  @!P1 BRA `(.L_x_1809) ;  /* 0x0000004000009947 */ /* 0x000fea0003800000 */
[----:B------:R-:W-:Y:S01]  /*f6d0*/  HFMA2.MMA R5, -RZ, RZ, 0, 2.384185791015625e-07 ;  /* 0x00000004ff057435 */ /* 0x000fe200000001ff */
[----:B------:R-:W-:-:S09]  /*f6e0*/  IMAD R4, R15, 0xc0, R0 ;  /* 0x000000c00f047824 */ /* 0x000fd200078e0200 */
[----:B------:R-:W-:-:S06]  /*f6f0*/  IMAD.WIDE R4, R4, R5, c[0x0][0x190] ;  /* 0x0000640004047625 */ /* 0x000fcc00078e0205 */
[----:B------:R-:W5:Y:S02]  /*f700*/  LDG.E.128 R4, [R4.64] ;  /* 0x0000002404047981 */ /* 0x000f64000c1e1d00 */
.L_x_1809:
[----:B-----5:R0:W-:Y:S02]  /*f710*/  STS.128 [R17.X16+0x420], R4 ;  /* 0x0004200411007388 */ /* 0x0201e4000000cc00 */
.L_x_1808:
[----:B------:R-:W-:Y:S05]  /*f720*/  BSYNC B0 ;  /* 0x0000000000007941 */ /* 0x000fea0003800000 */
.L_x_1807:
        /* <DEDUP_REMOVED lines=19> */
[----:B------:R-:W-:Y:S01]  /*f860*/  IMAD.U32 R8, RZ, RZ, UR6 ;  /* 0x00000006ff087e24 */ /* 0x000fe2000f8e00ff */
[----:B------:R-:W-:Y:S01]  /*f870*/  UIADD3 UR4, -UR38, URZ, URZ ;  /* 0x0000003f26047290 */ /* 0x000fe2000fffe13f */
[----:B------:R-:W-:Y:S01]  /*f880*/  HFMA2.MMA R29, -RZ, RZ, 0, 2.384185791015625e-07 ;  /* 0x00000004ff1d7435 */ /* 0x000fe200000001ff */
[----:B------:R-:W-:Y:S01]  /*f890*/  ULOP3.LUT UR5, URZ, UR5, URZ, 0x33, !UPT ;  /* 0x000000053f057292 */ /* 0x000fe2000f8e333f */
[----:B------:R-:W-:Y:S01]  /*f8a0*/  IMAD R9, R16, c[0x0][0x1d8], R15 ;  /* 0x0000760010097a24 */ /* 0x000fe200078e020f */
[----:B------:R-:W-:Y:S01]  /*f8b0*/  IADD3 R8, -R8, -0x2, -R13 ;  /* 0xfffffffe08087810 */ /* 0x000fe20007ffe90d */
[----:B------:R-:W-:Y:S01]  /*f8c0*/  BSSY B2, `(.L_x_1814) ;  /* 0x000002e000027945 */ /* 0x000fe20003800000 */
[----:B------:R-:W-:Y:S01]  /*f8d0*/  UISETP.LT.AND UP0, UPT, UR5, UR4, UPT ;  /* 0x000000040500728c */ /* 0x000fe2000bf01270 */
[----:B------:R-:W-:Y:S01]  /*f8e0*/  IMAD R28, R9, 0xc0, R0 ;  /* 0x000000c0091c7824 */ /* 0x000fe200078e0200 */
[----:B------:R-:W-:Y:S01]  /*f8f0*/  CS2R R10, SRZ ;  /* 0x00000000000a7805 */ /* 0x000fe2000001ff00 */
[----:B------:R-:W-:Y:S01]  /*f900*/  IMAD.MOV.U32 R32, RZ, RZ, R22 ;  /* 0x000000ffff207224 */ /* 0x000fe200078e0016 */
[----:B------:R-:W-:Y:S01]  /*f910*/  USEL UR4, UR5, UR4, !UP0 ;  /* 0x0000000405047287 */ /* 0x000fe2000c000000 */
[----:B------:R-:W-:-:S05]  /*f920*/  IMAD.WIDE R28, R28, R29, c[0x0][0x238] ;  /* 0x00008e001c1c7625 */ /* 0x000fca00078e021d */
[----:B------:R-:W-:Y:S02]  /*f930*/  IADD3 R24, R8, -UR4, RZ ;  /* 0x8000000408187c10 */ /* 0x000fe4000fffe0ff */
[----:B------:R-:W-:Y:S02]  /*f940*/  CS2R R8, SRZ ;  /* 0x0000000000087805 */ /* 0x000fe4000001ff00 */
[----:B------:R-:W-:-:S13]  /*f950*/  LOP3.LUT P1, RZ, R24, 0x2, RZ, 0xc0, !PT ;  /* 0x0000000218ff7812 */ /* 0x000fda000782c0ff */
[----:B------:R-:W-:Y:S05]  /*f960*/  @P1 BRA `(.L_x_1815) ;  /* 0x0000023000001947 */ /* 0x000fea0003800000 */
[----:B------:R-:W-:Y:S01]  /*f970*/  IMAD R11, R27, c[0x0][0x1d4], RZ ;  /* 0x000075001b0b7a24 */ /* 0x000fe200078e02ff */
[----:B------:R-:W-:-:S04]  /*f980*/  SHF.R.S32.HI R8, RZ, 0x1f, R22 ;  /* 0x0000001fff087819 */ /* 0x000fc80000011416 */
        /* <DEDUP_REMOVED lines=18> */
[----:B------:R-:W3:Y:S01]  /*fab0*/  @P4 LDG.E.128 R36, [R28.64] ;  /* 0x000000241c244981 */ /* 0x000ee2000c1e1d00 */
[----:B-1---5:R-:W-:Y:S02]  /*fac0*/  FADD.FTZ R32, R32, R8 ;  /* 0x0000000820207221 */ /* 0x022fe40000010000 */
[----:B------:R-:W-:Y:S02]  /*fad0*/  FADD.FTZ R33, R33, R9 ;  /* 0x0000000921217221 */ /* 0x000fe40000010000 */
[----:B------:R-:W-:Y:S02]  /*fae0*/  FADD.FTZ R34, R34, R10 ;  /* 0x0000000a22227221 */ /* 0x000fe40000010000 */
[----:B------:R-:W-:Y:S02]  /*faf0*/  FADD.FTZ R35, R35, R11 ;  /* 0x0000000b23237221 */ /* 0x000fe40000010000 */
[----:B---3--:R-:W-:Y:S02]  /*fb00*/  @P4 FMUL.FTZ R32, R32, R36 ;  /* 0x0000002420204220 */ /* 0x008fe40000410000 */
[----:B------:R-:W-:-:S02]  /*fb10*/  @P4 FMUL.FTZ R33, R33, R37 ;  /* 0x0000002521214220 */ /* 0x000fc40000410000 */
[----:B------:R-:W-:Y:S02]  /*fb20*/  @P4 FMUL.FTZ R34, R34, R38 ;  /* 0x0000002622224220 */ /* 0x000fe40000410000 */
[----:B------:R-:W-:-:S05]  /*fb30*/  @P4 FMUL.FTZ R35, R35, R39 ;  /* 0x0000002723234220 */ /* 0x000fca0000410000 */
[----:B------:R1:W-:Y:S02]  /*fb40*/  STG.E.128 [R18.64], R32 ;  /* 0x0000002012007986 */ /* 0x0003e4000c101d24 */
.L_x_1816:
[C---:B-12--5:R-:W-:Y:S01]  /*fb50*/  FFMA.FTZ R8, R25.reuse, R32, RZ ;  /* 0x0000002019087223 */ /* 0x066fe200000100ff */
[----:B------:R-:W-:Y:S01]  /*fb60*/  IADD3 R32, R22, 0x2, RZ ;  /* 0x0000000216207810 */ /* 0x000fe20007ffe0ff */
[C---:B------:R-:W-:Y:S02]  /*fb70*/  FFMA.FTZ R9, R25.reuse, R33, RZ ;  /* 0x0000002119097223 */ /* 0x040fe400000100ff */
[C---:B------:R-:W-:Y:S02]  /*fb80*/  FFMA.FTZ R10, R25.reuse, R34, RZ ;  /* 0x00000022190a7223 */ /* 0x040fe400000100ff */
[----:B------:R-:W-:Y:S02]  /*fb90*/  FFMA.FTZ R11, R25, R35, RZ ;  /* 0x00000023190b7223 */ /* 0x000fe400000100ff */
.L_x_1815:
[----:B------:R-:W-:Y:S05]  /*fba0*/  BSYNC B2 ;  /* 0x0000000000027941 */ /* 0x000fea0003800000 */
.L_x_1814:
        /* <DEDUP_REMOVED lines=8> */
[----:B------:R-:W-:Y:S01]  /*fc30*/  IADD3 R27, P1, R33, R32, RZ ;  /* 0x00000020211b7210 */ /* 0x000fe20007f3e0ff */
        /* <DEDUP_REMOVED lines=8> */
.L_x_1819:
[----:B------:R-:W-:Y:S01]  /*fcc0*/  MOV R24, R26 ;  /* 0x0000001a00187202 */ /* 0x000fe20000000f00 */
[----:B------:R-:W-:Y:S01]  /*fcd0*/  IMAD.MOV.U32 R25, RZ, RZ, R27 ;  /* 0x000000ffff197224 */ /* 0x000fe200078e001b */
[----:B------:R-:W-:-:S04]  /*fce0*/  ISETP.NE.AND P5, PT, R2, RZ, PT ;  /* 0x000000ff0200720c */ /* 0x000fc80003fa5270 */
        /* <DEDUP_REMOVED lines=13> */
[----:B------:R-:W3:Y:S02]  /*fdc0*/  LDS.128 R40, [R17.X16+0x420] ;  /* 0x0004200011287984 */ /* 0x000ee4000000cc00 */
[----:B---3-5:R-:W-:Y:S02]  /*fdd0*/  FADD.FTZ R36, R36, R40 ;  /* 0x0000002824247221 */ /* 0x028fe40000010000 */
        /* <DEDUP_REMOVED lines=8> */
.L_x_1817:
[----:B-1----:R-:W3:Y:S02]  /*fe60*/  LDG.E R26, [R24.64+0x8] ;  /* 0x00000824181a7981 */ /* 0x002ee4000c1e1900 */
[----:B---3--:R-:W-:-:S05]  /*fe70*/  IMAD R26, R33, R26, R34 ;  /* 0x0000001a211a7224 */ /* 0x008fca00078e0222 */
[----:B------:R-:W-:-:S04]  /*fe80*/  IADD3 R26, R26, 0x180, RZ ;  /* 0x000001801a1a7810 */ /* 0x000fc80007ffe0ff */
[----:B------:R-:W-:-:S04]  /*fe90*/  IADD3 R27, P3, R20, R26, RZ ;  /* 0x0000001a141b7210 */ /* 0x000fc80007f7e0ff */
[----:B------:R-:W-:Y:S02]  /*fea0*/  LEA.HI.X.SX32 R40, R26, R21, 0x1, P3 ;  /* 0x000000151a287211 */ /* 0x000fe400018f0eff */
[----:B------:R-:W-:-:S04]  /*feb0*/  LEA R26, P3, R27, c[0x0][0x1a0], 0x2 ;  /* 0x000068001b1a7a11 */ /* 0x000fc800078610ff */
[----:B------:R-:W-:Y:S02]  /*fec0*/  LEA.HI.X R27, R27, c[0x0][0x1a4], R40, 0x2, P3 ;  /* 0x000069001b1b7a11 */ /* 0x000fe400018f1428 */
[----:B------:R-:W1:Y:S04]  /*fed0*/  LDS R40, [R35+-0x8] ;  /* 0xfffff80023287984 */ /* 0x000e680000000800 */
[----:B------:R3:W5:Y:S02]  /*fee0*/  LDG.E.128 R44, [R26.64] ;  /* 0x000000241a2c7981 */ /* 0x000764000c1e1d00 */
[C---:B-12--5:R-:W-:Y:S02]  /*fef0*/  FFMA.FTZ R36, R40.reuse, R36, R8 ;  /* 0x0000002428247223 */ /* 0x066fe40000010008 */
[----:B------:R-:W-:-:S02]  /*ff00*/  FFMA.FTZ R42, R40, R37, R9 ;  /* 0x00000025282a7223 */ /* 0x000fc40000010009 */
[C---:B------:R-:W-:Y:S02]  /*ff10*/  FFMA.FTZ R38, R40.reuse, R38, R10 ;  /* 0x0000002628267223 */ /* 0x040fe4000001000a */
[----:B------:R-:W-:Y:S01]  /*ff20*/  FFMA.FTZ R40, R40, R39, R11 ;  /* 0x0000002728287223 */ /* 0x000fe2000001000b */
[----:B------:R-:W-:Y:S05]  /*ff30*/  @P1 BRA `(.L_x_1818) ;  /* 0x000000b000001947 */ /* 0x000fea0003800000 */
[----:B---3--:R-:W2:Y:S04]  /*ff40*/  @P5 LDG.E.128 R8, [R28.64] ;  /* 0x000000241c085981 */ /* 0x008ea8000c1e1d00 */
[----:B------:R-:W1:Y:S02]  /*ff50*/  LDS.128 R48, [R17.X16+0x420] ;  /* 0x0004200011307984 */ /* 0x000e64000000cc00 */
[----:B-1----:R-:W-:Y:S02]  /*ff60*/  FADD.FTZ R44, R48, R44 ;  /* 0x0000002c302c7221 */ /* 0x002fe40000010000 */
[----:B------:R-:W-:-:S02]  /*ff70*/  FADD.FTZ R45, R49, R45 ;  /* 0x0000002d312d7221 */ /* 0x000fc40000010000 */
[----:B------:R-:W-:Y:S02]  /*ff80*/  FADD.FTZ R46, R50, R46 ;  /* 0x0000002e322e7221 */ /* 0x000fe40000010000 */
[----:B------:R-:W-:Y:S02]  /*ff90*/  FADD.FTZ R47, R51, R47 ;  /* 0x0000002f332f7221 */ /* 0x000fe40000010000 */
[----:B--2---:R-:W-:Y:S02]  /*ffa0*/  @P5 FMUL.FTZ R44, R44, R8 ;  /* 0x000000082c2c5220 */ /* 0x004fe40000410000 */
[----:B------:R-:W-:Y:S02]  /*ffb0*/  @P5 FMUL.FTZ R45, R45, R9 ;  /* 0x000000092d2d5220 */ /* 0x000fe40000410000 */
[----:B------:R-:W-:Y:S02]  /*ffc0*/  @P5 FMUL.FTZ R46, R46, R10 ;  /* 0x0000000a2e2e5220 */ /* 0x000fe40000410000 */
[----:B------:R-:W-:-:S05]  /*ffd0*/  @P5 FMUL.FTZ R47, R47, R11 ;  /* 0x0000000b2f2f5220 */ /* 0x000fca0000410000 */
[----:B------:R1:W-:Y:S02]  /*ffe0*/  STG.E.128 [R30.64+0x600], R44 ;  /* 0x0006002c1e007986 */ /* 0x0003e4000c101d24 */
.L_x_1818:
[----:B---3--:R2:W3:Y:S01]  /*fff0*/  LDS R11, [R35] ;  /* 0x00000000230b7984 */ /* 0x0084e20000000800 */
[----:B------:R-:W-:Y:S02]  /*10000*/  IADD3 R26, P3, R24, 0x10, RZ ;  /* 0x00000010181a7810 */ /* 0x000fe40007f7e0ff */
[----:B------:R-:W-:Y:S02]  /*10010*/  IADD3 R32, R32, 0x4, RZ ;  /* 0x0000000420207810 */ /* 0x000fe40007ffe0ff */
[----:B------:R-:W-:Y:S02]  /*10020*/  IADD3.X R27, RZ, R25, RZ, P3, !PT ;  /* 0x00000019ff1b7210 */ /* 0x000fe40001ffe4ff */
[----:B------:R-:W-:Y:S02]  /*10030*/  ISETP.GE.AND P3, PT, R32, R23, PT ;  /* 0x000000172000720c */ /* 0x000fe40003f66270 */
[----:B------:R-:W-:Y:S02]  /*10040*/  IADD3 R34, R34, 0x300, RZ ;  /* 0x0000030022227810 */ /* 0x000fe40007ffe0ff */
[----:B--2---:R-:W-:Y:S01]  /*10050*/  IADD3 R35, R35, 0x10, RZ ;  /* 0x0000001023237810 */ /* 0x004fe20007ffe0ff */
[----:B---3--:R-:W-:-:S02]  /*10060*/  FFMA.FTZ R8, R11, R44, R36 ;  /* 0x0000002c0b087223 */ /* 0x008fc40000010024 */
[C---:B------:R-:W-:Y:S02]  /*10070*/  FFMA.FTZ R9, R11.reuse, R45, R42 ;  /* 0x0000002d0b097223 */ /* 0x040fe4000001002a */
[C---:B------:R-:W-:Y:S02]  /*10080*/  FFMA.FTZ R10, R11.reuse, R46, R38 ;  /* 0x0000002e0b0a7223 */ /* 0x040fe40000010026 */
[----:B------:R-:W-:Y:S02]  /*10090*/  FFMA.FTZ R11, R11, R47, R40 ;  /* 0x0000002f0b0b7223 */ /* 0x000fe40000010028 */
[----:B------:R-:W-:Y:S05]  /*100a0*/  @!P3 BRA `(.L_x_1819) ;  /* 0xfffffc100000b947 */ /* 0x000fea000383ffff */
.L_x_1813:
[----:B------:R-:W-:Y:S05]  /*100b0*/  BSYNC B1 ;  /* 0x0000000000017941 */ /* 0x000fea0003800000 */
.L_x_1812:
[----:B------:R-:W-:-:S13]  /*100c0*/  ISETP.GE.AND P1, PT, R22, UR39, PT ;  /* 0x0000002716007c0c */ /* 0x000fda000bf26270 */
[----:B------:R-:W-:Y:S05]  /*100d0*/  @P1 BRA `(.L_x_1811) ;  /* 0x00000d9000001947 */ /* 0x000fea0003800000 */
[----:B------:R-:W-:Y:S01]  /*100e0*/  IMAD.U32 R24, RZ, RZ, UR38 ;  /* 0x00000026ff187e24 */ /* 0x000fe2000f8e00ff */
[----:B------:R-:W-:Y:S01]  /*100f0*/  BSSY B1, `(.L_x_1820) ;  /* 0x0000048000017945 */ /* 0x000fe20003800000 */
[----:B------:R-:W-:-:S03]  /*10100*/  IMAD R25, R16, c[0x0][0x1d8], R15 ;  /* 0x0000760010197a24 */ /* 0x000fc600078e020f */
[----:B------:R-:W-:Y:S01]  /*10110*/  IADD3 R23, -R13, -0x2, R24 ;  /* 0xfffffffe0d177810 */ /* 0x000fe20007ffe118 */
[----:B------:R-:W-:Y:S01]  /*10120*/  HFMA2.MMA R24, -RZ, RZ, 0, 2.384185791015625e-07 ;  /* 0x00000004ff187435 */ /* 0x000fe200000001ff */
[----:B------:R-:W-:Y:S02]  /*10130*/  IMAD R25, R25, 0xc0, R0 ;  /* 0x000000c019197824 */ /* 0x000fe400078e0200 */
[----:B------:R-:W-:-:S04]  /*10140*/  IADD3 R23, R23, -UR6, RZ ;  /* 0x8000000617177c10 */ /* 0x000fc8000fffe0ff */
[----:B------:R-:W-:-:S03]  /*10150*/  LOP3.LUT P1, RZ, R23, 0x2, RZ, 0xc0, !PT ;  /* 0x0000000217ff7812 */ /* 0x000fc6000782c0ff */
[----:B------:R-:W-:-:S10]  /*10160*/  IMAD.WIDE R24, R25, R24, c[0x0][0x238] ;  /* 0x00008e0019187625 */ /* 0x000fd400078e0218 */
[----:B------:R-:W-:Y:S05]  /*10170*/  @P1 BRA `(.L_x_1821) ;  /* 0x000003f000001947 */ /* 0x000fea0003800000 */
[----:B------:R-:W-:Y:S01]  /*10180*/  ISETP.GE.AND P1, PT, R22, c[0x0][0x1d4], PT ;  /* 0x0000750016007a0c */ /* 0x000fe20003f26270 */
[----:B------:R-:W-:-:S12]  /*10190*/  BSSY B2, `(.L_x_1822) ;  /* 0x000003c000027945 */ /* 0x000fd80003800000 */
[----:B------:R-:W-:Y:S05]  /*101a0*/  @!P1 BRA `(.L_x_1823) ;  /* 0x000003a000009947 */ /* 0x000fea0003800000 */
[----:B------:R-:W-:Y:S01]  /*101b0*/  IABS R29, c[0x0][0x1d4] ;  /* 0x00007500001d7a13 */ /* 0x000fe20000000000 */
[----:B------:R-:W2:Y:S01]  /*101c0*/  S2R R36, SR_CTAID.Y ;  /* 0x0000000000247919 */ /* 0x000ea20000002600 */
[----:B------:R-:W-:Y:S02]  /*101d0*/  IABS R32, R22 ;  /* 0x0000001600207213 */ /* 0x000fe40000000000 */
[----:B------:R-:W3:Y:S01]  /*101e0*/  I2F.RP R28, R29 ;  /* 0x0000001d001c7306 */ /* 0x000ee20000209400 */
[----:B------:R-:W-:Y:S02]  /*101f0*/  ISETP.GE.AND P3, PT, R22, RZ, PT ;  /* 0x000000ff1600720c */ /* 0x000fe40003f66270 */
[----:B------:R-:W-:-:S05]  /*10200*/  ISETP.NE.AND P4, PT, RZ, c[0x0][0x1d4], PT ;  /* 0x00007500ff007a0c */ /* 0x000fca0003f85270 */
[----:B---3--:R-:W3:Y:S02]  /*10210*/  MUFU.RCP R28, R28 ;  /* 0x0000001c001c7308 */ /* 0x008ee40000001000 */
[----:B-1-3--:R-:W-:-:S06]  /*10220*/  IADD3 R30, R28, 0xffffffe, RZ ;  /* 0x0ffffffe1c1e7810 */ /* 0x00afcc0007ffe0ff */
[----:B------:R-:W1:Y:S02]  /*10230*/  F2I.FTZ.U32.TRUNC.NTZ R27, R30 ;  /* 0x0000001e001b7305 */ /* 0x000e64000021f000 */
[----:B-1----:R-:W-:-:S04]  /*10240*/  IMAD.MOV R26, RZ, RZ, -R27 ;  /* 0x000000ffff1a7224 */ /* 0x002fc800078e0a1b */
[----:B------:R-:W-:Y:S01]  /*10250*/  IMAD R31, R26, R29, RZ ;  /* 0x0000001d1a1f7224 */ /* 0x000fe200078e02ff */
[----:B------:R-:W-:-:S05]  /*10260*/  MOV R26, RZ ;  /* 0x000000ff001a7202 */ /* 0x000fca0000000f00 */
[----:B------:R-:W-:-:S04]  /*10270*/  IMAD.HI.U32 R26, R27, R31, R26 ;  /* 0x0000001f1b1a7227 */ /* 0x000fc800078e001a */
[----:B------:R-:W-:-:S04]  /*10280*/  IMAD.MOV.U32 R27, RZ, RZ, R32 ;  /* 0x000000ffff1b7224 */ /* 0x000fc800078e0020 */
[----:B------:R-:W-:-:S05]  /*10290*/  IMAD.HI.U32 R26, R26, R27, RZ ;  /* 0x0000001b1a1a7227 */ /* 0x000fca00078e00ff */
[----:B------:R-:W-:-:S05]  /*102a0*/  IADD3 R26, -R26, RZ, RZ ;  /* 0x000000ff1a1a7210 */ /* 0x000fca0007ffe1ff */
[----:B------:R-:W-:-:S05]  /*102b0*/  IMAD R26, R29, R26, R27 ;  /* 0x0000001a1d1a7224 */ /* 0x000fca00078e021b */
[----:B------:R-:W-:-:S13]  /*102c0*/  ISETP.GT.U32.AND P1, PT, R29, R26, PT ;  /* 0x0000001a1d00720c */ /* 0x000fda0003f24070 */
[----:B------:R-:W-:-:S05]  /*102d0*/  @!P1 IMAD.IADD R26, R26, 0x1, -R29 ;  /* 0x000000011a1a9824 */ /* 0x000fca00078e0a1d */
[----:B------:R-:W-:-:S13]  /*102e0*/  ISETP.GT.U32.AND P1, PT, R29, R26, PT ;  /* 0x0000001a1d00720c */ /* 0x000fda0003f24070 */
[----:B------:R-:W-:Y:S01]  /*102f0*/  @!P1 IADD3 R26, R26, -R29, RZ ;  /* 0x8000001d1a1a9210 */ /* 0x000fe20007ffe0ff */
[----:B--2---:R-:W-:Y:S02]  /*10300*/  IMAD R29, R36, c[0x0][0x1d4], RZ ;  /* 0x00007500241d7a24 */ /* 0x004fe400078e02ff */
[----:B------:R1:W2:Y:S02]  /*10310*/  LDS R36, [R13.X4+0x820] ;  /* 0x000820000d247984 */ /* 0x0002a40000004800 */
        /* <DEDUP_REMOVED lines=8> */
[----:B------:R-:W3:Y:S02]  /*103a0*/  LDG.E R26, [R26.64] ;  /* 0x000000241a1a7981 */ /* 0x000ee4000c1e1900 */
[----:B---3--:R-:W-:-:S04]  /*103b0*/  IMAD R29, R26, c[0x0][0x1d8], RZ ;  /* 0x000076001a1d7a24 */ /* 0x008fc800078e02ff */
[----:B------:R-:W-:-:S04]  /*103c0*/  IMAD R29, R29, c[0x0][0x1d4], R28 ;  /* 0x000075001d1d7a24 */ /* 0x000fc800078e021c */
[----:B------:R-:W-:-:S05]  /*103d0*/  IMAD R29, R29, 0xc0, RZ ;  /* 0x000000c01d1d7824 */ /* 0x000fca00078e02ff */
[----:B------:R-:W-:-:S04]  /*103e0*/  IADD3 R30, P1, R20, R29, RZ ;  /* 0x0000001d141e7210 */ /* 0x000fc80007f3e0ff */
[----:B------:R-:W-:Y:S02]  /*103f0*/  LEA.HI.X.SX32 R29, R29, R21, 0x1, P1 ;  /* 0x000000151d1d7211 */ /* 0x000fe400008f0eff */
[----:B------:R-:W-:-:S04]  /*10400*/  LEA R28, P1, R30, c[0x0][0x1a0], 0x2 ;  /* 0x000068001e1c7a11 */ /* 0x000fc800078210ff */
[----:B------:R-:W-:-:S06]  /*10410*/  LEA.HI.X R29, R30, c[0x0][0x1a4], R29, 0x2, P1 ;  /* 0x000069001e1d7a11 */ /* 0x000fcc00008f141d */
[----:B------:R-:W5:Y:S01]  /*10420*/  LDG.E.128 R28, [R28.64] ;  /* 0x000000241c1c7981 */ /* 0x000f62000c1e1d00 */
        /* <DEDUP_REMOVED lines=14> */
.L_x_1824:
[C---:B-12--5:R-:W-:Y:S02]  /*10510*/  FFMA.FTZ R8, R36.reuse, R28, R8 ;  /* 0x0000001c24087223 */ /* 0x066fe40000010008 */
[C---:B------:R-:W-:Y:S02]  /*10520*/  FFMA.FTZ R9, R36.reuse, R29, R9 ;  /* 0x0000001d24097223 */ /* 0x040fe40000010009 */
[C---:B------:R-:W-:Y:S02]  /*10530*/  FFMA.FTZ R10, R36.reuse, R30, R10 ;  /* 0x0000001e240a7223 */ /* 0x040fe4000001000a */
[----:B------:R-:W-:Y:S02]  /*10540*/  FFMA.FTZ R11, R36, R31, R11 ;  /* 0x0000001f240b7223 */ /* 0x000fe4000001000b */
.L_x_1823:
[----:B------:R-:W-:Y:S05]  /*10550*/  BSYNC B2 ;  /* 0x0000000000027941 */ /* 0x000fea0003800000 */
.L_x_1822:
[----:B------:R-:W-:Y:S02]  /*10560*/  IADD3 R22, R22, 0x2, RZ ;  /* 0x0000000216167810 */ /* 0x000fe40007ffe0ff */
.L_x_1821:
[----:B------:R-:W-:Y:S05]  /*10570*/  BSYNC B1 ;  /* 0x0000000000017941 */ /* 0x000fea0003800000 */
.L_x_1820:
[----:B------:R-:W-:-:S13]  /*10580*/  LOP3.LUT P1, RZ, R23, 0xfffffffe, RZ, 0xc0, !PT ;  /* 0xfffffffe17ff7812 */ /* 0x000fda000782c0ff */
[----:B------:R-:W-:Y:S05]  /*10590*/  @!P1 BRA `(.L_x_1811) ;  /* 0x000008d000009947 */ /* 0x000fea0003800000 */
[----:B------:R-:W-:Y:S01]  /*105a0*/  USHF.L.U32 UR4, UR6, 0x2, URZ ;  /* 0x0000000206047899 */ /* 0x000fe2000800063f */
[----:B------:R-:W-:Y:S01]  /*105b0*/  IMAD.MOV.U32 R23, RZ, RZ, 0xc0 ;  /* 0x000000c0ff177424 */ /* 0x000fe200078e00ff */
[----:B-1----:R-:W-:-:S03]  /*105c0*/  HFMA2.MMA R30, -RZ, RZ, 0, 0 ;  /* 0x00000000ff1e7435 */ /* 0x002fc600000001ff */
[C---:B------:R-:W-:Y:S01]  /*105d0*/  IMAD R23, R22.reuse, R23, 0x180 ;  /* 0x0000018016177424 */ /* 0x040fe200078e0217 */
[----:B------:R-:W-:-:S04]  /*105e0*/  LEA R45, R22, -UR4, 0x2 ;  /* 0x80000004162d7c11 */ /* 0x000fc8000f8e10ff */
.L_x_1831:
        /* <DEDUP_REMOVED lines=23> */
[----:B------:R-:W-:-:S04]  /*10760*/  IMAD.HI.U32 R18, R18, R19, RZ ;  /* 0x0000001312127227 */ /* 0x000fc800078e00ff */
[----:B------:R-:W-:-:S04]  /*10770*/  IMAD.MOV R18, RZ, RZ, -R18 ;  /* 0x000000ffff127224 */ /* 0x000fc800078e0a12 */
[----:B------:R-:W-:-:S05]  /*10780*/  IMAD R18, R27, R18, R19 ;  /* 0x000000121b127224 */ /* 0x000fca00078e0213 */
[----:B------:R-:W-:-:S13]  /*10790*/  ISETP.GT.U32.AND P1, PT, R27, R18, PT ;  /* 0x000000121b00720c */ /* 0x000fda0003f24070 */
[----:B------:R-:W-:-:S04]  /*107a0*/  @!P1 IADD3 R18, R18, -R27, RZ ;  /* 0x8000001b12129210 */ /* 0x000fc80007ffe0ff */
[----:B------:R-:W-:-:S13]  /*107b0*/  ISETP.GT.U32.AND P1, PT, R27, R18, PT ;  /* 0x000000121b00720c */ /* 0x000fda0003f24070 */
[----:B------:R-:W-:Y:S02]  /*107c0*/  @!P1 IMAD.IADD R18, R18, 0x1, -R27 ;  /* 0x0000000112129824 */ /* 0x000fe400078e0a1b */
        /* <DEDUP_REMOVED lines=33> */
.L_x_1827:
[C---:B-12--5:R-:W-:Y:S02]  /*109e0*/  FFMA.FTZ R8, R31.reuse, R32, R8 ;  /* 0x000000201f087223 */ /* 0x066fe40000010008 */
[C---:B------:R-:W-:Y:S02]  /*109f0*/  FFMA.FTZ R9, R31.reuse, R33, R9 ;  /* 0x000000211f097223 */ /* 0x040fe40000010009 */
[C---:B------:R-:W-:Y:S02]  /*10a00*/  FFMA.FTZ R10, R31.reuse, R34, R10 ;  /* 0x000000221f0a7223 */ /* 0x040fe4000001000a */
[----:B------:R-:W-:Y:S02]  /*10a10*/  FFMA.FTZ R11, R31, R35, R11 ;  /* 0x000000231f0b7223 */ /* 0x000fe4000001000b */
.L_x_1826:
[----:B------:R-:W-:Y:S05]  /*10a20*/  BSYNC B1 ;  /* 0x0000000000017941 */ /* 0x000fea0003800000 */
.L_x_1825:
        /* <DEDUP_REMOVED lines=57> */
[----:B------:R1:W-:Y:S02]  /*10dc0*/  STG.E.128 [R28.64+0x600], R32 ;  /* 0x000600201c007986 */ /* 0x0003e4000c101d24 */
.L_x_1830:
[C---:B-12--5:R-:W-:Y:S02]  /*10dd0*/  FFMA.FTZ R8, R31.reuse, R32, R8 ;  /* 0x000000201f087223 */ /* 0x066fe40000010008 */
[C---:B------:R-:W-:Y:S02]  /*10de0*/  FFMA.FTZ R9, R31.reuse, R33, R9 ;  /* 0x000000211f097223 */ /* 0x040fe40000010009 */
[C---:B------:R-:W-:Y:S02]  /*10df0*/  FFMA.FTZ R10, R31.reuse, R34, R10 ;  /* 0x000000221f0a7223 */ /* 0x040fe4000001000a */
[----:B------:R-:W-:Y:S02]  /*10e00*/  FFMA.FTZ R11, R31, R35, R11 ;  /* 0x000000231f0b7223 */ /* 0x000fe4000001000b */
.L_x_1829:
[----:B------:R-:W-:Y:S05]  /*10e10*/  BSYNC B1 ;  /* 0x0000000000017941 */ /* 0x000fea0003800000 */
.L_x_1828:
[----:B------:R-:W-:Y:S02]  /*10e20*/  IADD3 R22, R22, 0x4, RZ ;  /* 0x0000000416167810 */ /* 0x000fe40007ffe0ff */
[----:B------:R-:W-:Y:S02]  /*10e30*/  IADD3 R30, R30, 0x10, RZ ;  /* 0x000000101e1e7810 */ /* 0x000fe40007ffe0ff */
[----:B------:R-:W-:-:S02]  /*10e40*/  ISETP.GE.AND P1, PT, R22, UR39, PT ;  /* 0x0000002716007c0c */ /* 0x000fc4000bf26270 */
[----:B------:R-:W-:-:S11]  /*10e50*/  IADD3 R23, R23, 0x300, RZ ;  /* 0x0000030017177810 */ /* 0x000fd60007ffe0ff */
[----:B------:R-:W-:Y:S05]  /*10e60*/  @!P1 BRA `(.L_x_1831) ;  /* 0xfffff78000009947 */ /* 0x000fea000383ffff */
.L_x_1811:
[----:B------:R-:W-:Y:S05]  /*10e70*/  BSYNC B0 ;  /* 0x0000000000007941 */ /* 0x000fea0003800000 */
.L_x_1810:
[----:B------:R-:W-:Y:S01]  /*10e80*/  ISETP.GT.OR P0, PT, R17, 0x2f, P0 ;  /* 0x0000002f1100780c */ /* 0x000fe20000704670 */
[----:B------:R-:W-:-:S12]  /*10e90*/  BSSY B0, `(.L_x_1832) ;  /* 0x0000028000007945 */ /* 0x000fd80003800000 */
[----:B------:R-:W-:Y:S05]  /*10ea0*/  @P0 BRA `(.L_x_1833) ;  /* 0x0000026000000947 */ /* 0x000fea0003800000 */
[----:B0-----:R-:W-:Y:S01]  /*10eb0*/  HFMA2.MMA R17, -RZ, RZ, 0, 1.1444091796875e-05 ;  /* 0x000000c0ff117435 */ /* 0x001fe200000001ff */
[----:B------:R-:W-:-:S09]  /*10ec0*/  IMAD.U32 R18, RZ, RZ, UR38 ;  /* 0x00000026ff127e24 */ /* 0x000fd2000f8e00ff */
[----:B------:R-:W-:-:S05]  /*10ed0*/  IMAD R17, R17, R18, -0xc0 ;  /* 0xffffff4011117424 */ /* 0x000fca00078e0212 */
[----:B------:R-:W-:-:S04]  /*10ee0*/  IADD3 R19, P0, R12, R17, RZ ;  /* 0x000000110c137210 */ /* 0x000fc80007f1e0ff */
        /* <DEDUP_REMOVED lines=14> */
[----:B------:R-:W3:Y:S01]  /*10fd0*/  @P1 LDG.E.128 R16, [R16.64] ;  /* 0x0000002410101981 */ /* 0x000ee2000c1e1d00 */
        /* <DEDUP_REMOVED lines=10> */
[----:B---3--:R-:W-:Y:S02]  /*11080*/  @P1 FMUL.FTZ R20, R20, R16 ;  /* 0x0000001014141220 */ /* 0x008fe40000410000 */
[----:B------:R-:W-:Y:S02]  /*11090*/  @P1 FMUL.FTZ R21, R21, R17 ;  /* 0x0000001115151220 */ /* 0x000fe40000410000 */
[----:B------:R-:W-:Y:S02]  /*110a0*/  @P1 FMUL.FTZ R22, R22, R18 ;  /* 0x0000001216161220 */ /* 0x000fe40000410000 */
[----:B------:R-:W-:-:S05]  /*110b0*/  @P1 FMUL.FTZ R23, R23, R19 ;  /* 0x0000001317171220 */ /* 0x000fca0000410000 */
[----:B------:R0:W-:Y:S02]  /*110c0*/  STG.E.128 [R4.64], R20 ;  /* 0x0000001404007986 */ /* 0x0001e4000c101d24 */
.L_x_1834:
[C---:B0-2--5:R-:W-:Y:S02]  /*110d0*/  FFMA.FTZ R8, R24.reuse, R20, R8 ;  /* 0x0000001418087223 */ /* 0x065fe40000010008 */
[C---:B------:R-:W-:Y:S02]  /*110e0*/  FFMA.FTZ R9, R24.reuse, R21, R9 ;  /* 0x0000001518097223 */ /* 0x040fe40000010009 */
[C---:B------:R-:W-:Y:S02]  /*110f0*/  FFMA.FTZ R10, R24.reuse, R22, R10 ;  /* 0x00000016180a7223 */ /* 0x040fe4000001000a */
[----:B------:R-:W-:Y:S02]  /*11100*/  FFMA.FTZ R11, R24, R23, R11 ;  /* 0x00000017180b7223 */ /* 0x000fe4000001000b */
.L_x_1833:
[----:B------:R-:W-:Y:S05]  /*11110*/  BSYNC B0 ;  /* 0x0000000000007941 */ /* 0x000fea0003800000 */
.L_x_1832:
[----:B0-----:R-:W0:Y:S04]  /*11120*/  S2R R4, SR_TID.X ;  /* 0x0000000000047919 */ /* 0x001e280000002100 */
[----:B------:R-:W-:Y:S01]  /*11130*/  BAR.SYNC.DEFER_BLOCKING 0x0 ;  /* 0x0000000000007b1d */ /* 0x000fe20000010000 */
[----:B0-----:R-:W-:-:S04]  /*11140*/  IADD3 R2, R4, 0x3f, RZ ;  /* 0x0000003f04027810 */ /* 0x001fc80007ffe0ff */
[----:B------:R-:W-:Y:S01]  /*11150*/  ISETP.GT.U32.OR P0, PT, R2, 0x7e, P2 ;  /* 0x0000007e0200780c */ /* 0x000fe20001704470 */
[----:B------:R-:W-:-:S12]  /*11160*/  @P2 BRA `(.L_x_1835) ;  /* 0x000000d000002947 */ /* 0x000fd80003800000 */
[C---:B------:R-:W-:Y:S01]  /*11170*/  LOP3.LUT R2, R4.reuse, 0xffffffc0, RZ, 0xc0, !PT ;  /* 0xffffffc004027812 */ /* 0x040fe200078ec0ff */
[----:B------:R-:W-:Y:S01]  /*11180*/  IMAD R13, R13, 0xc0, R0 ;  /* 0x000000c00d0d7824 */ /* 0x000fe200078e0200 */
[----:B------:R-:W-:Y:S01]  /*11190*/  WARPSYNC 0xffffffff ;  /* 0xffffffff00007948 */ /* 0x000fe20003800000 */
[----:B------:R-:W-:Y:S02]  /*111a0*/  ISETP.GT.AND P2, PT, R4, 0x3f, PT ;  /* 0x0000003f0400780c */ /* 0x000fe40003f44270 */
[----:B------:R-:W-:-:S13]  /*111b0*/  ISETP.NE.AND P1, PT, R2, 0x40, PT ;  /* 0x000000400200780c */ /* 0x000fda0003f25270 */
        /* <DEDUP_REMOVED lines=8> */
.L_x_1835:
[----:B------:R-:W-:Y:S05]  /*11240*/  @P0 EXIT ;  /* 0x000000000000094d */ /* 0x000fea0003800000 */
[----:B------:R-:W-:-:S05]  /*11250*/  IMAD.MOV.U32 R2, RZ, RZ, c[0x0][0x258] ;  /* 0x00009600ff027624 */ /* 0x000fca00078e00ff */
[----:B------:R-:W-:-:S13]  /*11260*/  ISETP.NE.AND P0, PT, R2, 0x2, PT ;  /* 0x000000020200780c */ /* 0x000fda0003f05270 */
[----:B------:R-:W-:Y:S01]  /*11270*/  @P0 MOV R5, 0x4 ;  /* 0x0000000400050802 */ /* 0x000fe20000000f00 */
[----:B------:R-:W-:-:S04]  /*11280*/  @P0 IMAD R4, R3, 0xc0, R0 ;  /* 0x000000c003040824 */ /* 0x000fc800078e0200 */
[----:B------:R-:W-:-:S05]  /*11290*/  @P0 IMAD.WIDE R4, R4, R5, c[0x0][0x160] ;  /* 0x0000580004040625 */ /* 0x000fca00078e0205 */
[----:B------:R0:W-:Y:S01]  /*112a0*/  @P0 STG.E.128 [R4.64], R8 ;  /* 0x0000000804000986 */ /* 0x0001e2000c101d24 */
[----:B------:R-:W-:Y:S05]  /*112b0*/  @P0 EXIT ;  /* 0x000000000000094d */ /* 0x000fea0003800000 */
[----:B0-----:R-:W-:Y:S01]  /*112c0*/  IMAD.MOV.U32 R4, RZ, RZ, c[0x0][0x250] ;  /* 0x00009400ff047624 */ /* 0x001fe200078e00ff */
        /* <DEDUP_REMOVED lines=9> */
[----:B------:R-:W3:Y:S01]  /*11360*/  F2I.S8.NTZ R10, R10 ;  /* 0x0000000a000a7305 */ /* 0x000ee20000202100 */
[----:B0-----:R-:W-:-:S04]  /*11370*/  PRMT R2, R8, 0x8880, RZ ;  /* 0x0000888008027816 */ /* 0x001fc800000000ff */
[----:B------:R-:W-:-:S03]  /*11380*/  PRMT R2, R2, 0x7710, RZ ;  /* 0x0000771002027816 */ /* 0x000fc600000000ff */
[----:B------:R-:W0:Y:S01]  /*11390*/  F2I.S8.NTZ R11, R11 ;  /* 0x0000000b000b7305 */ /* 0x000e220000202100 */
[----:B--2---:R-:W-:Y:S02]  /*113a0*/  PRMT R6, R9, 0x8880, RZ ;  /* 0x0000888009067816 */ /* 0x004fe400000000ff */
[----:B------:R-:W-:Y:S02]  /*113b0*/  LOP3.LUT R5, R2, 0xff, RZ, 0xc0, !PT ;  /* 0x000000ff02057812 */ /* 0x000fe400078ec0ff */
[----:B------:R-:W-:Y:S02]  /*113c0*/  PRMT R4, R6, 0x7710, RZ ;  /* 0x0000771006047816 */ /* 0x000fe400000000ff */
[----:B---3--:R-:W-:Y:S02]  /*113d0*/  PRMT R2, R10, 0x8880, RZ ;  /* 0x000088800a027816 */ /* 0x008fe400000000ff */
        /* <DEDUP_REMOVED lines=10> */
.L_x_1774:
[----:B0-2---:R-:W-:Y:S01]  /*11480*/  HFMA2.MMA R242, -RZ, RZ, 0, 1.847743988037109375e-06 ;  /* 0x0000001ffff27435 */ /* 0x005fe200000001ff */
[----:B------:R-:W-:Y:S01]  /*11490*/  IMAD.MOV.U32 R114, RZ, RZ, 0x1 ;  /* 0x00000001ff727424 */ /* 0x000fe200078e00ff */
[----:B------:R-:W-:Y:S01]  /*114a0*/  MOV R8, 0x114d0 ;  /* 0x000114d000087802 */ /* 0x000fe20000000f00 */
[----:B------:R-:W-:-:S03]  /*114b0*/  IMAD.MOV.U32 R9, RZ, RZ, -0x1 ;  /* 0xffffffffff097424 */ /* 0x000fc600078e00ff */
[----:B-----5:R-:W-:Y:S05]  /*114c0*/  CALL.REL.NOINC `($__internal_6_$__cuda_sm70_shflsync_bfly_p) ;  /* 0x000001b000007944 */ /* 0x020fea0003c00000 */
[----:B-1----:R-:W-:Y:S05]  /*114d0*/  BRA `(.L_x_1836) ;  /* 0xffffcd5000007947 */ /* 0x002fea000383ffff */
.L_x_1778:
[----:B------:R-:W-:Y:S01]  /*114e0*/  HFMA2.MMA R242, -RZ, RZ, 0, 1.847743988037109375e-06 ;  /* 0x0000001ffff27435 */ /* 0x000fe200000001ff */
[----:B-1----:R-:W-:Y:S01]  /*114f0*/  MOV R7, R17 ;  /* 0x0000001100077202 */ /* 0x002fe20000000f00 */
[----:B------:R-:W-:Y:S01]  /*11500*/  IMAD.MOV.U32 R114, RZ, RZ, 0x10 ;  /* 0x00000010ff727424 */ /* 0x000fe200078e00ff */
[----:B------:R-:W-:Y:S01]  /*11510*/  MOV R8, 0x11540 ;  /* 0x0001154000087802 */ /* 0x000fe20000000f00 */
[----:B------:R-:W-:Y:S02]  /*11520*/  IMAD.MOV.U32 R9, RZ, RZ, -0x1 ;  /* 0xffffffffff097424 */ /* 0x000fe400078e00ff */
[----:B0-2---:R-:W-:Y:S05]  /*11530*/  CALL.REL.NOINC `($__internal_6_$__cuda_sm70_shflsync_bfly_p) ;  /* 0x0000014000007944 */ /* 0x005fea0003c00000 */
[----:B-1----:R-:W-:Y:S05]  /*11540*/  BRA `(.L_x_1837) ;  /* 0xffffcf7000007947 */ /* 0x002fea000383ffff */
.L_x_1779:
[----:B------:R-:W-:Y:S01]  /*11550*/  HFMA2.MMA R242, -RZ, RZ, 0, 1.847743988037109375e-06 ;  /* 0x0000001ffff27435 */ /* 0x000fe200000001ff */
[----:B-1----:R-:W-:Y:S01]  /*11560*/  MOV R7, R17 ;  /* 0x0000001100077202 */ /* 0x002fe20000000f00 */
[----:B------:R-:W-:Y:S01]  /*11570*/  IMAD.MOV.U32 R114, RZ, RZ, 0x8 ;  /* 0x00000008ff727424 */ /* 0x000fe200078e00ff */
[----:B------:R-:W-:Y:S01]  /*11580*/  MOV R8, 0x115b0 ;  /* 0x000115b000087802 */ /* 0x000fe20000000f00 */
[----:B------:R-:W-:-:S02]  /*11590*/  IMAD.MOV.U32 R9, RZ, RZ, -0x1 ;  /* 0xffffffffff097424 */ /* 0x000fc400078e00ff */
[----:B0-2---:R-:W-:Y:S05]  /*115a0*/  CALL.REL.NOINC `($__internal_6_$__cuda_sm70_shflsync_bfly_p) ;  /* 0x000000d000007944 */ /* 0x005fea0003c00000 */
[----:B-1----:R-:W-:Y:S01]  /*115b0*/  FMNMX.FTZ R7, R17, R114, !PT ;  /* 0x0000007211077209 */ /* 0x002fe20007810000 */
[----:B------:R-:W-:Y:S01]  /*115c0*/  IMAD.MOV.U32 R242, RZ, RZ, 0x1f ;  /* 0x0000001ffff27424 */ /* 0x000fe200078e00ff */
[----:B------:R-:W-:-:S02]  /*115d0*/  MOV R114, 0x4 ;  /* 0x0000000400727802 */ /* 0x000fc40000000f00 */
[----:B------:R-:W-:Y:S02]  /*115e0*/  MOV R9, 0xffffffff ;  /* 0xffffffff00097802 */ /* 0x000fe40000000f00 */
[----:B------:R-:W-:Y:S02]  /*115f0*/  MOV R8, 0x11610 ;  /* 0x0001161000087802 */ /* 0x000fe40000000f00 */
[----:B------:R-:W-:Y:S05]  /*11600*/  CALL.REL.NOINC `($__internal_6_$__cuda_sm70_shflsync_bfly_p) ;  /* 0x0000007000007944 */ /* 0x000fea0003c00000 */
[----:B------:R-:W-:Y:S01]  /*11610*/  HFMA2.MMA R242, -RZ, RZ, 0, 1.847743988037109375e-06 ;  /* 0x0000001ffff27435 */ /* 0x000fe200000001ff */
[----:B-1----:R-:W-:Y:S01]  /*11620*/  FMNMX.FTZ R7, R7, R114, !PT ;  /* 0x0000007207077209 */ /* 0x002fe20007810000 */
[----:B------:R-:W-:Y:S01]  /*11630*/  IMAD.MOV.U32 R114, RZ, RZ, 0x2 ;  /* 0x00000002ff727424 */ /* 0x000fe200078e00ff */
[----:B------:R-:W-:Y:S01]  /*11640*/  MOV R8, 0x11670 ;  /* 0x0001167000087802 */ /* 0x000fe20000000f00 */
[----:B------:R-:W-:Y:S02]  /*11650*/  IMAD.MOV.U32 R9, RZ, RZ, -0x1 ;  /* 0xffffffffff097424 */ /* 0x000fe400078e00ff */
[----:B------:R-:W-:Y:S05]  /*11660*/  CALL.REL.NOINC `($__internal_6_$__cuda_sm70_shflsync_bfly_p) ;  /* 0x0000001000007944 */ /* 0x000fea0003c00000 */
[----:B-1----:R-:W-:Y:S05]  /*11670*/  BRA `(.L_x_1838) ;  /* 0xffffceb000007947 */ /* 0x002fea000383ffff */
        .weak           $__internal_6_$__cuda_sm70_shflsync_bfly_p
        .type           $__internal_6_$__cuda_sm70_shflsync_bfly_p,@function
        .size           $__internal_6_$__cuda_sm70_shflsync_bfly_p,(.L_x_4312 - $__internal_6_$__cuda_sm70_shflsync_bfly_p)
$__internal_6_$__cuda_sm70_shflsync_bfly_p:
[----:B------:R-:W-:Y:S04]  /*11680*/  WARPSYNC R9 ;  /* 0x0000000900007348 */ /* 0x000fe80003800000 */
[----:B------:R0:W1:Y:S02]  /*11690*/  SHFL.BFLY PT, R114, R7, R114, R242 ;  /* 0x0c00007207727389 */ /* 0x00006400000e00f2 */
[----:B0-----:R-:W-:-:S04]  /*116a0*/  MOV R9, 0x0 ;  /* 0x0000000000097802 */ /* 0x001fc80000000f00 */
[----:B------:R-:W-:Y:S05]  /*116b0*/  RET.REL.NODEC R8 `(_ZN4mmha33masked_multihead_attention_kernelIfLi192ELi256ELi2ELi64ELi128ELb1ELb1EEEv26Multihead_attention_paramsIT_XT5_EE) ;  /* 0xfffee94008007950 */ /* 0x000fea0003c3ffff */
.L_x_1839:
        /* <DEDUP_REMOVED lines=12> */
.L_x_4312:


//--------------------- .text._ZN4mmha33masked_multihead_attention_kernelIfLi192ELi256ELi4ELi64ELi64ELb1ELb1EEEv26Multihead_attention_paramsIT_XT5_EE --------------------------
	.section	.text._ZN4mmha33masked_multihead_attention_kernelIfLi192ELi256ELi4ELi64ELi64ELb1ELb1EEEv26Multihead_attention_paramsIT_XT5_EE,"ax",@progbits
	.sectioninfo	@"SHI_REGISTERS=242"
	.align	128
        .global         _ZN4mmha33masked_multihead_attention_kernelIfLi192ELi256ELi4ELi64ELi64ELb1ELb1EEEv26Multihead_attention_paramsIT_XT5_EE
        .type           _ZN4mmha33masked_multihead_attention_kernelIfLi192ELi256ELi4ELi64ELi64ELb1ELb1EEEv26Multihead_attention_paramsIT_XT5_EE,@function
        .size           _ZN4mmha33masked_multihead_attention_kernelIfLi192ELi256ELi4ELi64ELi64ELb1ELb1EEEv26Multihead_attention_paramsIT_XT5_EE,(.L_x_4313 - _ZN4mmha33masked_multihead_attention_kernelIfLi192ELi256ELi4ELi64ELi64ELb1ELb1EEEv26Multihead_attention_paramsIT_XT5_EE)
        .other          _ZN4mmha33masked_multihead_attention_kernelIfLi192ELi256ELi4ELi64ELi64ELb1ELb1EEEv26Multihead_attention_paramsIT_XT5_EE,@"STO_CUDA_ENTRY STV_DEFAULT"
_ZN4mmha33masked_multihead_attention_kernelIfLi192ELi256ELi4ELi64ELi64ELb1ELb1EEEv26Multihead_attention_paramsIT_XT5_EE:
.text._ZN4mmha33masked_multihead_attention_kernelIfLi192ELi256ELi4ELi64ELi64ELb1ELb1EEEv26Multihead_attention_paramsIT_XT5_EE:
        /* <DEDUP_REMOVED lines=11> */
.L_x_1840:
        /* <DEDUP_REMOVED lines=16> */
[----:B------:R-:W-:-:S03]  /*01b0*/  IMAD.HI.U32 R27, R3, R4, RZ ;  /* 0x00000004031b7227 */ /* 0x000fc600078e00ff */
[----:B------:R-:W1:Y:S01]  /*01c0*/  S2R R23, SR_CTAID.X ;  /* 0x0000000000177919 */ /* 0x000e620000002500 */
[----:B------:R-:W-:Y:S01]  /*01d0*/  IMAD.MOV R0, RZ, RZ, -R27 ;  /* 0x000000ffff007224 */ /* 0x000fe200078e0a1b */
[----:B------:R-:W-:Y:S01]  /*01e0*/  SHF.R.S32.HI R9, RZ, 0x1f, R28 ;  /* 0x0000001fff097819 */ /* 0x000fe2000001141c */
[----:B------:R-:W-:Y:S01]  /*01f0*/  CS2R R32, SRZ ;  /* 0x0000000000207805 */ /* 0x000fe2000001ff00 */
[----:B------:R-:W-:Y:S01]  /*0200*/  CS2R R34, SRZ ;  /* 0x0000000000227805 */ /* 0x000fe2000001ff00 */
[C---:B------:R-:W-:Y:S01]  /*0210*/  IMAD R0, R5.reuse, R0, R4 ;  /* 0x0000000005007224 */ /* 0x040fe200078e0204 */
[----:B------:R-:W-:Y:S02]  /*0220*/  IABS R21, c[0x0][0x1d4] ;  /* 0x0000750000157a13 */ /* 0x000fe40000000000 */
[----:B------:R-:W-:Y:S02]  /*0230*/  ISETP.EQ.U32.AND P0, PT, RZ, c[0x0][0x170], PT ;  /* 0x00005c00ff007a0c */ /* 0x000fe40003f02070 */
[----:B------:R-:W-:Y:S01]  /*0240*/  ISETP.GT.U32.AND P2, PT, R5, R0, PT ;  /* 0x000000000500720c */ /* 0x000fe20003f44070 */
[----:B------:R-:W-:Y:S01]  /*0250*/  IMAD.MOV.U32 R22, RZ, RZ, RZ ;  /* 0x000000ffff167224 */ /* 0x000fe200078e00ff */
[----:B------:R-:W-:Y:S01]  /*0260*/  CS2R R40, SRZ ;  /* 0x0000000000287805 */ /* 0x000fe2000001ff00 */
[----:B------:R-:W-:Y:S01]  /*0270*/  CS2R R42, SRZ ;  /* 0x00000000002a7805 */ /* 0x000fe2000001ff00 */
[----:B------:R-:W-:Y:S01]  /*0280*/  BSSY B0, `(.L_x_1841) ;  /* 0x0000056000007945 */ /* 0x000fe20003800000 */
[----:B------:R-:W-:-:S08]  /*0290*/  P2R R2, PR, RZ, 0x10 ;  /* 0x00000010ff027803 */ /* 0x000fd00000000000 */
[-C--:B------:R-:W-:Y:S02]  /*02a0*/  @!P2 IADD3 R0, R0, -R5.reuse, RZ ;  /* 0x800000050000a210 */ /* 0x080fe40007ffe0ff */
[----:B------:R-:W-:Y:S02]  /*02b0*/  @!P2 IADD3 R27, R27, 0x1, RZ ;  /* 0x000000011b1ba810 */ /* 0x000fe40007ffe0ff */
[----:B------:R-:W-:Y:S01]  /*02c0*/  ISETP.GE.U32.AND P1, PT, R0, R5, PT ;  /* 0x000000050000720c */ /* 0x000fe20003f26070 */
[C---:B------:R-:W-:Y:S01]  /*02d0*/  IMAD.WIDE R4, R28.reuse, R15, c[0x0][0x278] ;  /* 0x00009e001c047625 */ /* 0x040fe200078e020f */
[----:B------:R-:W-:Y:S02]  /*02e0*/  LOP3.LUT R0, R28, c[0x0][0x1d0], RZ, 0x3c, !PT ;  /* 0x000074001c007a12 */ /* 0x000fe400078e3cff */
[----:B------:R-:W-:Y:S02]  /*02f0*/  ISETP.NE.AND P2, PT, RZ, c[0x0][0x1d0], PT ;  /* 0x00007400ff007a0c */ /* 0x000fe40003f45270 */
[----:B------:R-:W-:Y:S01]  /*0300*/  ISETP.GE.AND P3, PT, R0, RZ, PT ;  /* 0x000000ff0000720c */ /* 0x000fe20003f66270 */
[----:B------:R-:W2:Y:S06]  /*0310*/  LDG.E R25, [R4.64] ;  /* 0x0000002404197981 */ /* 0x000eac000c1e1900 */
[----:B------:R-:W-:-:S06]  /*0320*/  @P1 IADD3 R27, R27, 0x1, RZ ;  /* 0x000000011b1b1810 */ /* 0x000fcc0007ffe0ff */
[----:B------:R-:W-:Y:S01]  /*0330*/  @!P3 IMAD.MOV R27, RZ, RZ, -R27 ;  /* 0x000000ffff1bb224 */ /* 0x000fe200078e0a1b */
[----:B------:R-:W-:-:S05]  /*0340*/  @!P2 LOP3.LUT R27, RZ, c[0x0][0x1d0], RZ, 0x33, !PT ;  /* 0x00007400ff1baa12 */ /* 0x000fca00078e33ff */
[----:B------:R-:W-:-:S05]  /*0350*/  @P4 IMAD.WIDE R6, R27, R15, c[0x0][0x240] ;  /* 0x000090001b064625 */ /* 0x000fca00078e020f */
[----:B------:R-:W3:Y:S01]  /*0360*/  @P4 LDG.E R26, [R6.64] ;  /* 0x00000024061a4981 */ /* 0x000ee2000c1e1900 */
[----:B------:R-:W-:Y:S02]  /*0370*/  ISETP.NE.U32.AND P1, PT, RZ, c[0x0][0x1f8], PT ;  /* 0x00007e00ff007a0c */ /* 0x000fe40003f25070 */
[C---:B0-----:R-:W-:Y:S02]  /*0380*/  ISETP.GT.AND P5, PT, R24.reuse, 0x2f, PT ;  /* 0x0000002f1800780c */ /* 0x041fe40003fa4270 */
[----:B------:R-:W-:Y:S02]  /*0390*/  ISETP.LT.AND P2, PT, R24, 0x40, P4 ;  /* 0x000000401800780c */ /* 0x000fe40002741270 */
[----:B------:R-:W-:Y:S01]  /*03a0*/  ISETP.NE.AND.EX P1, PT, RZ, c[0x0][0x1fc], PT, P1 ;  /* 0x00007f00ff007a0c */ /* 0x000fe20003f25310 */
[----:B-1----:R-:W-:Y:S01]  /*03b0*/  IMAD R19, R28, c[0x0][0x1d8], R23 ;  /* 0x000076001c137a24 */ /* 0x002fe200078e0217 */
[----:B------:R-:W-:-:S03]  /*03c0*/  SHF.L.U32 R18, R24, 0x2, RZ ;  /* 0x0000000218127819 */ /* 0x000fc600000006ff */
[----:B------:R-:W-:-:S04]  /*03d0*/  IMAD R150, R19, 0xc0, RZ ;  /* 0x000000c013967824 */ /* 0x000fc800078e02ff */
[----:B------:R-:W-:-:S04]  /*03e0*/  IMAD.IADD R30, R150, 0x1, R18 ;  /* 0x00000001961e7824 */ /* 0x000fc800078e0212 */
[----:B------:R-:W-:-:S04]  /*03f0*/  @P1 LEA R10, P3, R28, c[0x0][0x1f8], 0x2 ;  /* 0x00007e001c0a1a11 */ /* 0x000fc800078610ff */
[----:B------:R-:W-:Y:S02]  /*0400*/  @P1 LEA.HI.X R11, R28, c[0x0][0x1fc], R9, 0x2, P3 ;  /* 0x00007f001c0b1a11 */ /* 0x000fe400018f1409 */
[----:B------:R-:W-:Y:S02]  /*0410*/  P2R R0, PR, RZ, 0x20 ;  /* 0x00000020ff007803 */ /* 0x000fe40000000000 */
[----:B--2---:R-:W-:Y:S01]  /*0420*/  IADD3 R17, R25, -0x1, RZ ;  /* 0xffffffff19117810 */ /* 0x004fe20007ffe0ff */
[----:B------:R-:W-:Y:S01]  /*0430*/  IMAD R3, R23, 0xc0, RZ ;  /* 0x000000c017037824 */ /* 0x000fe200078e02ff */
[----:B------:R-:W-:Y:S01]  /*0440*/  ISETP.EQ.OR.EX P0, PT, RZ, c[0x0][0x174], P5, P0 ;  /* 0x00005d00ff007a0c */ /* 0x000fe20002f02700 */
[----:B------:R0:W5:Y:S02]  /*0450*/  @P1 LDG.E R22, [R10.64] ;  /* 0x000000240a161981 */ /* 0x000164000c1e1900 */
[----:B------:R-:W-:-:S04]  /*0460*/  @!P5 IMAD.SHL.U32 R5, R17, 0x4, RZ ;  /* 0x000000041105d824 */ /* 0x000fc800078e00ff */
[----:B------:R-:W-:-:S04]  /*0470*/  @!P5 IMAD R5, R30, c[0x0][0x1d4], R5 ;  /* 0x000075001e05da24 */ /* 0x000fc800078e0205 */
[----:B------:R-:W-:-:S05]  /*0480*/  @!P5 IMAD.WIDE R4, R5, R15, c[0x0][0x198] ;  /* 0x000066000504d625 */ /* 0x000fca00078e020f */
[----:B------:R1:W5:Y:S01]  /*0490*/  @!P5 LDG.E.128 R32, [R4.64] ;  /* 0x000000240420d981 */ /* 0x000362000c1e1d00 */
[----:B---3--:R-:W-:-:S04]  /*04a0*/  @P2 IMAD R7, R26, c[0x0][0x1d8], R23 ;  /* 0x000076001a072a24 */ /* 0x008fc800078e0217 */
[----:B------:R-:W-:-:S04]  /*04b0*/  @P2 IMAD R8, R7, 0xc0, R18 ;  /* 0x000000c007082824 */ /* 0x000fc800078e0212 */
[----:B------:R-:W-:-:S05]  /*04c0*/  @P2 IMAD.WIDE R8, R8, R15, c[0x0][0x230] ;  /* 0x00008c0008082625 */ /* 0x000fca00078e020f */
[----:B------:R1:W5:Y:S01]  /*04d0*/  @P2 LDG.E.128 R48, [R8.64] ;  /* 0x0000002408302981 */ /* 0x000362000c1e1d00 */
[----:B------:R-:W2:Y:S08]  /*04e0*/  I2F.RP R0, R21 ;  /* 0x0000001500007306 */ /* 0x000eb00000209400 */
[----:B--2---:R-:W2:Y:S01]  /*04f0*/  MUFU.RCP R0, R0 ;  /* 0x0000000000007308 */ /* 0x004ea20000001000 */
[----:B------:R-:W-:Y:S01]  /*0500*/  IMAD.IADD R14, R3, 0x1, R18 ;  /* 0x00000001030e7824 */ /* 0x000fe200078e0212 */
[----:B--2---:R-:W-:-:S06]  /*0510*/  IADD3 R12, R0, 0xffffffe, RZ ;  /* 0x0ffffffe000c7810 */ /* 0x004fcc0007ffe0ff */
[----:B------:R2:W0:Y:S01]  /*0520*/  F2I.FTZ.U32.TRUNC.NTZ R13, R12 ;  /* 0x0000000c000d7305 */ /* 0x000422000021f000 */
[----:B------:R-:W-:-:S05]  /*0530*/  @!P0 IMAD.WIDE R6, R14, R15, c[0x0][0x170] ;  /* 0x00005c000e068625 */ /* 0x000fca00078e020f */
[----:B------:R3:W5:Y:S01]  /*0540*/  @!P0 LDG.E.128 R40, [R6.64] ;  /* 0x0000002406288981 */ /* 0x000762000c1e1d00 */
[----:B--2---:R-:W-:Y:S01]  /*0550*/  HFMA2.MMA R12, -RZ, RZ, 0, 0 ;  /* 0x00000000ff0c7435 */ /* 0x004fe200000001ff */
[----:B0-----:R-:W-:-:S04]  /*0560*/  IMAD.MOV R10, RZ, RZ, -R13 ;  /* 0x000000ffff0a7224 */ /* 0x001fc800078e0a0d */
[----:B---3--:R-:W-:Y:S01]  /*0570*/  IMAD R7, R10, R21, RZ ;  /* 0x000000150a077224 */ /* 0x008fe200078e02ff */
[----:B------:R-:W-:-:S04]  /*0580*/  IABS R16, R17 ;  /* 0x0000001100107213 */ /* 0x000fc80000000000 */
[----:B------:R-:W-:-:S06]  /*0590*/  IMAD.HI.U32 R13, R13, R7, R12 ;  /* 0x000000070d0d7227 */ /* 0x000fcc00078e000c */
[----:B------:R-:W-:-:S04]  /*05a0*/  IMAD.HI.U32 R13, R13, R16, RZ ;  /* 0x000000100d0d7227 */ /* 0x000fc800078e00ff */
[----:B------:R-:W-:-:S04]  /*05b0*/  IMAD.MOV R13, RZ, RZ, -R13 ;  /* 0x000000ffff0d7224 */ /* 0x000fc800078e0a0d */
[----:B------:R-:W-:-:S05]  /*05c0*/  IMAD R16, R21, R13, R16 ;  /* 0x0000000d15107224 */ /* 0x000fca00078e0210 */
[----:B------:R-:W-:Y:S01]  /*05d0*/  ISETP.GT.U32.AND P0, PT, R21, R16, PT ;  /* 0x000000101500720c */ /* 0x000fe20003f04070 */
[----:B------:R-:W-:Y:S01]  /*05e0*/  IMAD R3, R28, c[0x0][0x1c8], R3 ;  /* 0x000072001c037a24 */ /* 0x000fe200078e0203 */
[----:B------:R-:W-:Y:S01]  /*05f0*/  ISETP.NE.AND P4, PT, RZ, c[0x0][0x1ec], PT ;  /* 0x00007b00ff007a0c */ /* 0x000fe20003f85270 */
[----:B------:R-:W-:Y:S01]  /*0600*/  CS2R R46, SRZ ;  /* 0x00000000002e7805 */ /* 0x000fe2000001ff00 */
[----:B------:R-:W-:-:S09]  /*0610*/  CS2R R44, SRZ ;  /* 0x00000000002c7805 */ /* 0x000fd2000001ff00 */
[----:B------:R-:W-:Y:S01]  /*0620*/  @!P0 IMAD.IADD R16, R16, 0x1, -R21 ;  /* 0x0000000110108824 */ /* 0x000fe200078e0a15 */
[----:B------:R-:W-:-:S04]  /*0630*/  ISETP.NE.AND P0, PT, RZ, c[0x0][0x1c8], PT ;  /* 0x00007200ff007a0c */ /* 0x000fc80003f05270 */
[----:B------:R-:W-:Y:S02]  /*0640*/  ISETP.GT.U32.AND P1, PT, R21, R16, PT ;  /* 0x000000101500720c */ /* 0x000fe40003f24070 */
[----:B------:R-:W-:Y:S01]  /*0650*/  SEL R3, R150, R3, !P0 ;  /* 0x0000000396037207 */ /* 0x000fe20004000000 */
[----:B------:R-:W-:Y:S05]  /*0660*/  @P5 BRA `(.L_x_1842) ;  /* 0x0000017000005947 */ /* 0x000fea0003800000 */
[----:B-1----:R-:W-:Y:S02]  /*0670*/  IMAD.MOV.U32 R0, RZ, RZ, c[0x0][0x258] ;  /* 0x00009600ff007624 */ /* 0x002fe400078e00ff */
        /* <DEDUP_REMOVED lines=22> */
.L_x_1842:
[----:B01----:R-:W-:Y:S05]  /*07e0*/  BSYNC B0 ;  /* 0x0000000000007941 */ /* 0x003fea0003800000 */
.L_x_1841:
        /* <DEDUP_REMOVED lines=11> */
.L_x_1844:
[----:B------:R-:W-:Y:S05]  /*08a0*/  BSYNC B0 ;  /* 0x0000000000007941 */ /* 0x000fea0003800000 */
.L_x_1843:
[----:B-----5:R-:W-:Y:S01]  /*08b0*/  @!P4 FADD.FTZ R32, R32, R36 ;  /* 0x000000242020c221 */ /* 0x020fe20000010000 */
[----:B------:R-:W-:Y:S01]  /*08c0*/  ULDC.U8 UR4, c[0x0][0x1e4] ;  /* 0x0000790000047ab9 */ /* 0x000fe20000000000 */
[----:B------:R-:W-:Y:S01]  /*08d0*/  @!P4 FADD.FTZ R33, R33, R37 ;  /* 0x000000252121c221 */ /* 0x000fe20000010000 */
[----:B------:R-:W-:Y:S01]  /*08e0*/  ISETP.GE.AND P3, PT, R17, RZ, PT ;  /* 0x000000ff1100720c */ /* 0x000fe20003f66270 */
[----:B------:R-:W-:Y:S01]  /*08f0*/  @!P4 FADD.FTZ R34, R34, R38 ;  /* 0x000000262222c221 */ /* 0x000fe20000010000 */
[----:B------:R-:W-:Y:S01]  /*0900*/  ISETP.NE.AND P0, PT, RZ, c[0x0][0x1d4], PT ;  /* 0x00007500ff007a0c */ /* 0x000fe20003f05270 */
[----:B------:R-:W-:Y:S02]  /*0910*/  @!P4 FADD.FTZ R35, R35, R39 ;  /* 0x000000272323c221 */ /* 0x000fe40000010000 */
[----:B------:R-:W-:Y:S01]  /*0920*/  @!P1 IMAD.IADD R16, R16, 0x1, -R21 ;  /* 0x0000000110109824 */ /* 0x000fe200078e0a15 */
[----:B------:R-:W-:Y:S01]  /*0930*/  ISETP.NE.AND P1, PT, RZ, UR4, PT ;  /* 0x00000004ff007c0c */ /* 0x000fe2000bf25270 */
[----:B------:R-:W-:-:S02]  /*0940*/  @P2 FMUL.FTZ R32, R32, R48 ;  /* 0x0000003020202220 */ /* 0x000fc40000410000 */
[----:B------:R-:W-:Y:S02]  /*0950*/  @P2 FMUL.FTZ R33, R33, R49 ;  /* 0x0000003121212220 */ /* 0x000fe40000410000 */
[----:B------:R-:W-:Y:S02]  /*0960*/  @P2 FMUL.FTZ R34, R34, R50 ;  /* 0x0000003222222220 */ /* 0x000fe40000410000 */
[----:B------:R-:W-:Y:S01]  /*0970*/  @P2 FMUL.FTZ R35, R35, R51 ;  /* 0x0000003323232220 */ /* 0x000fe20000410000 */
[----:B------:R-:W-:Y:S01]  /*0980*/  ISETP.LT.AND P2, PT, RZ, c[0x0][0x1e0], PT ;  /* 0x00007800ff007a0c */ /* 0x000fe20003f41270 */
[----:B------:R-:W-:Y:S02]  /*0990*/  IMAD R124, R27, c[0x0][0x1d8], RZ ;  /* 0x000076001b7c7a24 */ /* 0x000fe400078e02ff */
[----:B------:R-:W-:Y:S01]  /*09a0*/  @!P3 IMAD.MOV R16, RZ, RZ, -R16 ;  /* 0x000000ffff10b224 */ /* 0x000fe200078e0a10 */
[----:B------:R-:W-:Y:S01]  /*09b0*/  @!P0 LOP3.LUT R16, RZ, c[0x0][0x1d4], RZ, 0x33, !PT ;  /* 0x00007500ff108a12 */ /* 0x000fe200078e33ff */
[----:B------:R-:W-:Y:S01]  /*09c0*/  FADD.FTZ R40, R40, R44 ;  /* 0x0000002c28287221 */ /* 0x000fe20000010000 */
[----:B------:R-:W-:Y:S01]  /*09d0*/  ISETP.GE.AND P0, PT, R24, 0x40, PT ;  /* 0x000000401800780c */ /* 0x000fe20003f06270 */
[----:B------:R-:W-:-:S02]  /*09e0*/  FADD.FTZ R41, R41, R45 ;  /* 0x0000002d29297221 */ /* 0x000fc40000010000 */
[----:B------:R-:W-:Y:S02]  /*09f0*/  FADD.FTZ R42, R42, R46 ;  /* 0x0000002e2a2a7221 */ /* 0x000fe40000010000 */
[----:B------:R-:W-:Y:S02]  /*0a00*/  FADD.FTZ R43, R43, R47 ;  /* 0x0000002f2b2b7221 */ /* 0x000fe40000010000 */
[----:B------:R-:W-:Y:S01]  /*0a10*/  IMAD R124, R124, c[0x0][0x1d0], R23 ;  /* 0x000074007c7c7a24 */ /* 0x000fe200078e0217 */
        /* <DEDUP_REMOVED lines=29> */
[----:B------:R-:W-:-:S05]  /*0bf0*/  MOV R44, R5 ;  /* 0x00000005002c7202 */ /* 0x000fca0000000f00 */
[----:B------:R-:W-:Y:S01]  /*0c00*/  @!P1 IMAD.MOV R44, RZ, RZ, -R44 ;  /* 0x000000ffff2c9224 */ /* 0x000fe200078e0a2c */
[----:B------:R-:W-:Y:S02]  /*0c10*/  ISETP.LT.AND P1, PT, R18, c[0x0][0x1e0], !P0 ;  /* 0x0000780012007a0c */ /* 0x000fe40004721270 */
[----:B------:R-:W-:Y:S02]  /*0c20*/  LOP3.LUT P0, RZ, R31, 0x3, RZ, 0xc0, !PT ;  /* 0x000000031fff7812 */ /* 0x000fe4000780c0ff */
[----:B------:R-:W-:Y:S02]  /*0c30*/  P2R R46, PR, RZ, 0x2 ;  /* 0x00000002ff2e7803 */ /* 0x000fe40000000000 */
[----:B------:R-:W-:-:S05]  /*0c40*/  @!P2 LOP3.LUT R44, RZ, R31, RZ, 0x33, !PT ;  /* 0x0000001fff2ca212 */ /* 0x000fca00078e33ff */
[----:B------:R-:W-:-:S04]  /*0c50*/  IMAD.MOV R0, RZ, RZ, -R44 ;  /* 0x000000ffff007224 */ /* 0x000fc800078e0a2c */
[----:B------:R-:W-:Y:S01]  /*0c60*/  IMAD R45, R31, R0, R18 ;  /* 0x000000001f2d7224 */ /* 0x000fe200078e0212 */
[----:B------:R-:W-:Y:S05]  /*0c70*/  @!P0 BRA `(.L_x_1847) ;  /* 0x0000013000008947 */ /* 0x000fea0003800000 */
[----:B------:R-:W-:Y:S01]  /*0c80*/  MOV R0, 0x0 ;  /* 0x0000000000007802 */ /* 0x000fe20000000f00 */
[----:B------:R-:W-:Y:S01]  /*0c90*/  HFMA2.MMA R12, -RZ, RZ, 0, 5.9604644775390625e-08 ;  /* 0x00000001ff0c7435 */ /* 0x000fe200000001ff */
[----:B------:R-:W-:Y:S01]  /*0ca0*/  IMAD.MOV.U32 R4, RZ, RZ, c[0x4][0xc8] ;  /* 0x01003200ff047624 */ /* 0x000fe200078e00ff */
[----:B------:R-:W-:Y:S01]  /*0cb0*/  MOV R6, c[0x4][0xd0] ;  /* 0x0100340000067a02 */ /* 0x000fe20000000f00 */
[----:B------:R0:W1:Y:S01]  /*0cc0*/  LDC.64 R14, c[0x4][R0] ;  /* 0x01000000000e7b82 */ /* 0x0000620000000a00 */
[----:B------:R-:W-:Y:S02]  /*0cd0*/  IMAD.MOV.U32 R5, RZ, RZ, c[0x4][0xcc] ;  /* 0x01003300ff057624 */ /* 0x000fe400078e00ff */
[----:B------:R-:W-:Y:S02]  /*0ce0*/  IMAD.MOV.U32 R7, RZ, RZ, c[0x4][0xd4] ;  /* 0x01003500ff077624 */ /* 0x000fe400078e00ff */
[----:B------:R-:W-:-:S02]  /*0cf0*/  IMAD.MOV.U32 R8, RZ, RZ, 0x53f ;  /* 0x0000053fff087424 */ /* 0x000fc400078e00ff */
[----:B------:R-:W-:Y:S02]  /*0d00*/  IMAD.MOV.U32 R10, RZ, RZ, c[0x4][0x80] ;  /* 0x01002000ff0a7624 */ /* 0x000fe400078e00ff */
[----:B------:R-:W-:Y:S02]  /*0d10*/  IMAD.MOV.U32 R11, RZ, RZ, c[0x4][0x84] ;  /* 0x01002100ff0b7624 */ /* 0x000fe400078e00ff */
[----:B------:R-:W-:Y:S02]  /*0d20*/  IMAD.MOV.U32 R13, RZ, RZ, RZ ;  /* 0x000000ffff0d7224 */ /* 0x000fe400078e00ff */
        /* <DEDUP_REMOVED lines=8> */
.L_x_1847:
        /* <DEDUP_REMOVED lines=9> */
.L_x_1848:
        /* <DEDUP_REMOVED lines=54> */
.L_x_1852:
[C---:B------:R-:W-:Y:S01]  /*11a0*/  IMAD R29, R5.reuse, 0x4, R21 ;  /* 0x00000004051d7824 */ /* 0x040fe200078e0215 */
[----:B0-----:R-:W-:Y:S01]  /*11b0*/  LEA.HI R0, R0, R0, RZ, 0x1 ;  /* 0x0000000000007211 */ /* 0x001fe200078f08ff */
[----:B------:R-:W-:Y:S01]  /*11c0*/  IMAD R44, R5, 0x4, R20 ;  /* 0x00000004052c7824 */ /* 0x000fe200078e0214 */
[----:B------:R-:W-:Y:S02]  /*11d0*/  BSSY B2, `(.L_x_1854) ;  /* 0x0000030000027945 */ /* 0x000fe40003800000 */
[----:B------:R0:W4:Y:S01]  /*11e0*/  LDS R32, [R29] ;  /* 0x000000001d207984 */ /* 0x0001220000000800 */
[----:B------:R-:W-:-:S03]  /*11f0*/  IMAD.SHL.U32 R0, R0, 0x2, RZ ;  /* 0x0000000200007824 */ /* 0x000fc600078e00ff */
[----:B------:R0:W3:Y:S02]  /*1200*/  LDS R34, [R29+0x4] ;  /* 0x000004001d227984 */ /* 0x0000e40000000800 */
[----:B------:R-:W-:Y:S02]  /*1210*/  LOP3.LUT R7, R0, 0xfffffffc, RZ, 0xc0, !PT ;  /* 0xfffffffc00077812 */ /* 0x000fe400078ec0ff */
[----:B------:R0:W2:Y:S02]  /*1220*/  LDS R33, [R44] ;  /* 0x000000002c217984 */ /* 0x0000a40000000800 */
[----:B------:R-:W-:Y:S02]  /*1230*/  ISETP.GE.AND P0, PT, R7, c[0x0][0x1e0], PT ;  /* 0x0000780007007a0c */ /* 0x000fe40003f06270 */
[----:B------:R0:W1:Y:S11]  /*1240*/  LDS R35, [R44+0x4] ;  /* 0x000004002c237984 */ /* 0x0000760000000800 */
        /* <DEDUP_REMOVED lines=40> */
.L_x_1855:
[----:B0-----:R-:W-:Y:S05]  /*14d0*/  BSYNC B2 ;  /* 0x0000000000027941 */ /* 0x001fea0003800000 */
.L_x_1854:
[----:B----4-:R0:W-:Y:S04]  /*14e0*/  STS [R29], R32 ;  /* 0x000000201d007388 */ /* 0x0101e80000000800 */
[----:B---3--:R0:W-:Y:S04]  /*14f0*/  STS [R29+0x4], R34 ;  /* 0x000004221d007388 */ /* 0x0081e80000000800 */
[----:B--2---:R0:W-:Y:S04]  /*1500*/  STS [R44], R33 ;  /* 0x000000212c007388 */ /* 0x0041e80000000800 */
[----:B-1----:R0:W-:Y:S02]  /*1510*/  STS [R44+0x4], R35 ;  /* 0x000004232c007388 */ /* 0x0021e40000000800 */
.L_x_1853:
[----:B------:R-:W-:Y:S05]  /*1520*/  BSYNC B1 ;  /* 0x0000000000017941 */ /* 0x000fea0003800000 */
.L_x_1851:
[----:B-1----:R1:W-:Y:S04]  /*1530*/  STS [R21], R40 ;  /* 0x0000002815007388 */ /* 0x0023e80000000800 */
[----:B--2---:R1:W-:Y:S04]  /*1540*/  STS [R21+0x4], R42 ;  /* 0x0000042a15007388 */ /* 0x0043e80000000800 */
[----:B---3--:R1:W-:Y:S04]  /*1550*/  STS [R20], R41 ;  /* 0x0000002914007388 */ /* 0x0083e80000000800 */
[----:B----4-:R1:W-:Y:S02]  /*1560*/  STS [R20+0x4], R43 ;  /* 0x0000042b14007388 */ /* 0x0103e40000000800 */
.L_x_1850:
[----:B------:R-:W-:Y:S05]  /*1570*/  BSYNC B0 ;  /* 0x0000000000007941 */ /* 0x000fea0003800000 */
.L_x_1849:
[----:B------:R-:W-:Y:S06]  /*1580*/  BAR.SYNC.DEFER_BLOCKING 0x0 ;  /* 0x0000000000007b1d */ /* 0x000fec0000010000 */
[----:B------:R-:W-:Y:S01]  /*1590*/  BSSY B0, `(.L_x_1856) ;  /* 0x0000005000007945 */ /* 0x000fe20003800000 */
[----:B------:R-:W-:Y:S05]  /*15a0*/  @!P6 BRA `(.L_x_1857) ;  /* 0x000000300000e947 */ /* 0x000fea0003800000 */
[----:B------:R-:W-:Y:S01]  /*15b0*/  ISETP.NE.AND P0, PT, RZ, c[0x0][0x1ec], PT ;  /* 0x00007b00ff007a0c */ /* 0x000fe20003f05270 */
[----:B01----:R0:W1:-:S12]  /*15c0*/  LDS.128 R40, [R14] ;  /* 0x000000000e287984 */ /* 0x0030580000000c00 */
[----:B------:R0:W2:Y:S02]  /*15d0*/  @!P0 LDS.128 R32, [R15] ;  /* 0x000000000f208984 */ /* 0x0000a40000000c00 */
.L_x_1857:
[----:B------:R-:W-:Y:S05]  /*15e0*/  BSYNC B0 ;  /* 0x0000000000007941 */ /* 0x000fea0003800000 */
.L_x_1856:
[----:B------:R-:W-:Y:S06]  /*15f0*/  BAR.SYNC.DEFER_BLOCKING 0x0 ;  /* 0x0000000000007b1d */ /* 0x000fec0000010000 */
[----:B------:R-:W-:Y:S05]  /*1600*/  BRA `(.L_x_1846) ;  /* 0x000004c000007947 */ /* 0x000fea0003800000 */
.L_x_1845:
        /* <DEDUP_REMOVED lines=35> */
.L_x_1858:
        /* <DEDUP_REMOVED lines=36> */
[-C--:B------:R-:W-:Y:S02]  /*1a80*/  FFMA.FTZ R41, R41, R5.reuse, R8 ;  /* 0x0000000529297223 */ /* 0x080fe40000010008 */
[----:B------:R-:W-:Y:S02]  /*1a90*/  FFMA.FTZ R33, R33, R5, R0 ;  /* 0x0000000521217223 */ /* 0x000fe40000010000 */
[----:B------:R-:W-:Y:S02]  /*1aa0*/  IMAD.MOV.U32 R42, RZ, RZ, R12 ;  /* 0x000000ffff2a7224 */ /* 0x000fe400078e000c */
[----:B------:R-:W-:Y:S02]  /*1ab0*/  IMAD.MOV.U32 R40, RZ, RZ, R7 ;  /* 0x000000ffff287224 */ /* 0x000fe400078e0007 */
.L_x_1859:
[----:B------:R-:W-:Y:S05]  /*1ac0*/  BSYNC B0 ;  /* 0x0000000000007941 */ /* 0x000fea0003800000 */
.L_x_1846:
[----:B------:R-:W-:Y:S01]  /*1ad0*/  ISETP.GT.AND P0, PT, R24, 0x3f, PT ;  /* 0x0000003f1800780c */ /* 0x000fe20003f04270 */
[----:B------:R-:W-:Y:S01]  /*1ae0*/  BSSY B0, `(.L_x_1860) ;  /* 0x0000011000007945 */ /* 0x000fe20003800000 */
[----:B------:R-:W-:-:S11]  /*1af0*/  IMAD.MOV.U32 R0, RZ, RZ, RZ ;  /* 0x000000ffff007224 */ /* 0x000fd600078e00ff */
[----:B------:R-:W-:Y:S05]  /*1b00*/  @P0 BRA `(.L_x_1861) ;  /* 0x000000e000000947 */ /* 0x000fea0003800000 */
[----:B------:R-:W-:Y:S01]  /*1b10*/  ISETP.GT.AND P1, PT, R24, 0x2f, PT ;  /* 0x0000002f1800780c */ /* 0x000fe20003f24270 */
[----:B-1----:R1:W-:Y:S01]  /*1b20*/  STS.128 [R24.X16+0x10], R40 ;  /* 0x0000102818007388 */ /* 0x0023e2000000cc00 */
[----:B--2---:R-:W-:Y:S02]  /*1b30*/  FMUL.FTZ R0, R40, R32 ;  /* 0x0000002028007220 */ /* 0x004fe40000410000 */
[----:B------:R-:W-:Y:S02]  /*1b40*/  ISETP.NE.OR P0, PT, RZ, c[0x0][0x1ec], P1 ;  /* 0x00007b00ff007a0c */ /* 0x000fe40000f05670 */
[----:B------:R-:W-:-:S11]  /*1b50*/  ISETP.NE.AND P1, PT, RZ, c[0x0][0x1ec], PT ;  /* 0x00007b00ff007a0c */ /* 0x000fd60003f25270 */
[----:B------:R-:W-:Y:S01]  /*1b60*/  @!P0 IMAD.SHL.U32 R3, R16, 0x4, RZ ;  /* 0x0000000410038824 */ /* 0x000fe200078e00ff */
[----:B------:R-:W-:Y:S01]  /*1b70*/  @!P0 MOV R4, 0x4 ;  /* 0x0000000400048802 */ /* 0x000fe20000000f00 */
[----:B------:R1:W-:Y:S02]  /*1b80*/  @!P1 STS.128 [R24.X16+0x410], R36 ;  /* 0x0004102418009388 */ /* 0x0003e4000000cc00 */
[----:B------:R-:W-:-:S04]  /*1b90*/  @!P0 IMAD R3, R30, c[0x0][0x1d4], R3 ;  /* 0x000075001e038a24 */ /* 0x000fc800078e0203 */
[----:B------:R-:W-:-:S04]  /*1ba0*/  @!P0 IMAD.WIDE R4, R3, R4, c[0x0][0x198] ;  /* 0x0000660003048625 */ /* 0x000fc800078e0204 */
[----:B------:R-:W-:Y:S01]  /*1bb0*/  FFMA.FTZ R3, R41, R33, R0 ;  /* 0x0000002129037223 */ /* 0x000fe20000010000 */
[----:B------:R1:W-:Y:S03]  /*1bc0*/  @!P0 STG.E.128 [R4.64], R32 ;  /* 0x0000002004008986 */ /* 0x0003e6000c101d24 */
[----:B------:R-:W-:-:S04]  /*1bd0*/  FFMA.FTZ R0, R42, R34, R3 ;  /* 0x000000222a007223 */ /* 0x000fc80000010003 */
[----:B------:R-:W-:Y:S02]  /*1be0*/  FFMA.FTZ R0, R43, R35, R0 ;  /* 0x000000232b007223 */ /* 0x000fe40000010000 */
.L_x_1861:
[----:B------:R-:W-:Y:S05]  /*1bf0*/  BSYNC B0 ;  /* 0x0000000000007941 */ /* 0x000fea0003800000 */
.L_x_1860:
[----:B------:R-:W3:Y:S01]  /*1c00*/  SHFL.BFLY PT, R3, R0, 0x10, 0x1f ;  /* 0x0e001f0000037f89 */ /* 0x000ee200000e0000 */
[----:B------:R-:W-:Y:S01]  /*1c10*/  LOP3.LUT P0, R8, R24, 0x1f, RZ, 0xc0, !PT ;  /* 0x0000001f18087812 */ /* 0x000fe2000780c0ff */
[----:B------:R-:W-:Y:S03]  /*1c20*/  BSSY B0, `(.L_x_1862) ;  /* 0x0000025000007945 */ /* 0x000fe60003800000 */
[----:B------:R-:W-:Y:S01]  /*1c30*/  ISETP.GT.U32.AND P1, PT, R8, 0x1, PT ;  /* 0x000000010800780c */ /* 0x000fe20003f24070 */
[----:B---3--:R-:W-:-:S08]  /*1c40*/  FADD.FTZ R3, R3, R0 ;  /* 0x0000000003037221 */ /* 0x008fd00000010000 */
[----:B------:R-:W-:Y:S01]  /*1c50*/  @!P0 SHF.R.U32.HI R0, RZ, 0x3, R24 ;  /* 0x00000003ff008819 */ /* 0x000fe20000011618 */
[----:B-1----:R-:W1:Y:S03]  /*1c60*/  SHFL.BFLY PT, R4, R3, 0x8, 0x1f ;  /* 0x0d001f0003047f89 */ /* 0x002e6600000e0000 */
[----:B------:R-:W-:Y:S01]  /*1c70*/  @!P0 LOP3.LUT R0, R0, 0x1ffffffc, RZ, 0xc0, !PT ;  /* 0x1ffffffc00008812 */ /* 0x000fe200078ec0ff */
[----:B-1----:R-:W-:Y:S02]  /*1c80*/  FADD.FTZ R4, R3, R4 ;  /* 0x0000000403047221 */ /* 0x002fe40000010000 */
[----:B------:R-:W-:-:S03]  /*1c90*/  IMAD.MOV.U32 R3, RZ, RZ, -0x800001 ;  /* 0xff7fffffff037424 */ /* 0x000fc600078e00ff */
[----:B------:R-:W1:Y:S02]  /*1ca0*/  SHFL.BFLY PT, R5, R4, 0x4, 0x1f ;  /* 0x0c801f0004057f89 */ /* 0x000e6400000e0000 */
[----:B-1----:R-:W-:-:S05]  /*1cb0*/  FADD.FTZ R5, R4, R5 ;  /* 0x0000000504057221 */ /* 0x002fca0000010000 */
[----:B------:R-:W1:Y:S02]  /*1cc0*/  SHFL.BFLY PT, R6, R5, 0x2, 0x1f ;  /* 0x0c401f0005067f89 */ /* 0x000e6400000e0000 */
        /* <DEDUP_REMOVED lines=8> */
[----:B-1----:R-:W-:Y:S01]  /*1d50*/  FADD.FTZ R5, R4, R7 ;  /* 0x0000000704057221 */ /* 0x002fe20000010000 */
[----:B------:R-:W-:-:S04]  /*1d60*/  IADD3 R4, R25, -c[0x0][0x1d4], RZ ;  /* 0x8000750019047a10 */ /* 0x000fc80007ffe0ff */
[----:B------:R-:W-:Y:S01]  /*1d70*/  IMNMX R4, RZ, R4, !PT ;  /* 0x00000004ff047217 */ /* 0x000fe20007800200 */
[----:B------:R-:W1:Y:S01]  /*1d80*/  SHFL.IDX PT, R5, R5, RZ, 0x1f ;  /* 0x00001fff05057589 */ /* 0x000e6200000e0000 */
[----:B------:R-:W-:Y:S05]  /*1d90*/  @P0 BRA `(.L_x_1863) ;  /* 0x000000d000000947 */ /* 0x000fea0003800000 */
[----:B------:R-:W-:Y:S01]  /*1da0*/  ISETP.NE.U32.AND P0, PT, RZ, c[0x0][0x218], PT ;  /* 0x00008600ff007a0c */ /* 0x000fe20003f05070 */
[----:B-1----:R-:W-:Y:S01]  /*1db0*/  FMUL.FTZ R3, R5, c[0x0][0x1f0] ;  /* 0x00007c0005037a20 */ /* 0x002fe20000410000 */
[----:B------:R-:W-:Y:S02]  /*1dc0*/  IADD3 R8, -R4, -0x1, R25 ;  /* 0xffffffff04087810 */ /* 0x000fe40007ffe119 */
[----:B------:R-:W-:-:S13]  /*1dd0*/  ISETP.NE.AND.EX P0, PT, RZ, c[0x0][0x21c], PT, P0 ;  /* 0x00008700ff007a0c */ /* 0x000fda0003f05300 */
[----:B------:R-:W-:Y:S05]  /*1de0*/  @!P0 BRA `(.L_x_1864) ;  /* 0x0000007000008947 */ /* 0x000fea0003800000 */
[----:B------:R-:W-:Y:S02]  /*1df0*/  IMAD.IADD R0, R17, 0x1, -R22 ;  /* 0x0000000111007824 */ /* 0x000fe400078e0a16 */
[----:B------:R-:W-:Y:S02]  /*1e00*/  IMAD.MOV.U32 R6, RZ, RZ, 0x4 ;  /* 0x00000004ff067424 */ /* 0x000fe400078e00ff */
[----:B------:R-:W-:-:S04]  /*1e10*/  IMAD R5, R23, c[0x0][0x220], R0 ;  /* 0x0000880017057a24 */ /* 0x000fc800078e0200 */
[----:B------:R-:W-:-:S04]  /*1e20*/  IMAD R5, R5, c[0x0][0x220], R0 ;  /* 0x0000880005057a24 */ /* 0x000fc800078e0200 */
[----:B------:R-:W-:-:S06]  /*1e30*/  IMAD.WIDE R6, R5, R6, c[0x0][0x218] ;  /* 0x0000860005067625 */ /* 0x000fcc00078e0206 */
[----:B------:R-:W3:Y:S02]  /*1e40*/  LDG.E R6, [R6.64] ;  /* 0x0000002406067981 */ /* 0x000ee4000c1e1900 */
[----:B---3--:R-:W-:-:S05]  /*1e50*/  FADD.FTZ R3, R3, R6 ;  /* 0x0000000603037221 */ /* 0x008fca0000010000 */
.L_x_1864:
[----:B------:R1:W-:Y:S02]  /*1e60*/  STS [R8.X4+0x810], R3 ;  /* 0x0008100308007388 */ /* 0x0003e40000004800 */
.L_x_1863:
[----:B------:R-:W-:Y:S05]  /*1e70*/  BSYNC B0 ;  /* 0x0000000000007941 */ /* 0x000fea0003800000 */
.L_x_1862:
[----:B------:R-:W-:Y:S01]  /*1e80*/  BAR.SYNC.DEFER_BLOCKING 0x0 ;  /* 0x0000000000007b1d */ /* 0x000fe20000010000 */
[----:B-1----:R-:W-:Y:S02]  /*1e90*/  SHF.R.S32.HI R5, RZ, 0x1f, R24 ;  /* 0x0000001fff057819 */ /* 0x002fe40000011418 */
[----:B------:R-:W-:Y:S02]  /*1ea0*/  IADD3 R0, R17, 0x7, -R4 ;  /* 0x0000000711007810 */ /* 0x000fe40007ffe804 */
[----:B------:R-:W-:Y:S02]  /*1eb0*/  LEA.HI R81, R5, R24, RZ, 0x2 ;  /* 0x0000001805517211 */ /* 0x000fe400078f10ff */
[----:B------:R-:W-:Y:S02]  /*1ec0*/  SHF.R.S32.HI R83, RZ, 0x1f, R0 ;  /* 0x0000001fff537819 */ /* 0x000fe40000011400 */
[----:B------:R-:W-:-:S02]  /*1ed0*/  LOP3.LUT R5, R81, 0xfffffffc, RZ, 0xc0, !PT ;  /* 0xfffffffc51057812 */ /* 0x000fc400078ec0ff */
[----:B------:R-:W-:Y:S02]  /*1ee0*/  ISETP.NE.AND P1, PT, RZ, c[0x0][0x1ec], PT ;  /* 0x00007b00ff007a0c */ /* 0x000fe40003f25270 */
[----:B------:R-:W-:Y:S01]  /*1ef0*/  LEA.HI R83, R83, R0, RZ, 0x3 ;  /* 0x0000000053537211 */ /* 0x000fe200078f18ff */
[----:B------:R-:W-:Y:S01]  /*1f00*/  IMAD.IADD R5, R24, 0x1, -R5 ;  /* 0x0000000118057824 */ /* 0x000fe200078e0a05 */
[----:B------:R-:W-:Y:S02]  /*1f10*/  LEA.HI.SX32 R152, R81, R4, 0x1e ;  /* 0x0000000451987211 */ /* 0x000fe400078ff2ff */
[----:B------:R-:W-:-:S04]  /*1f20*/  LOP3.LUT R83, R83, 0xfffffff8, RZ, 0xc0, !PT ;  /* 0xfffffff853537812 */ /* 0x000fc800078ec0ff */
[----:B------:R-:W-:Y:S01]  /*1f30*/  IADD3 R81, R83, R4, RZ ;  /* 0x0000000453517210 */ /* 0x000fe20007ffe0ff */
[----:B------:R1:W3:Y:S03]  /*1f40*/  LDS R6, [R5.X4+0x10] ;  /* 0x0000100005067984 */ /* 0x0002e60000004800 */
[----:B------:R-:W-:Y:S01]  /*1f50*/  ISETP.GE.AND P0, PT, R152, R81, PT ;  /* 0x000000519800720c */ /* 0x000fe20003f06270 */
[----:B------:R1:W4:Y:S04]  /*1f60*/  LDS R7, [R5.X4+0x20] ;  /* 0x0000200005077984 */ /* 0x0003280000004800 */
[----:B------:R1:W0:Y:S04]  /*1f70*/  LDS R8, [R5.X4+0x30] ;  /* 0x0000300005087984 */ /* 0x0002280000004800 */
[----:B------:R1:W2:Y:S04]  /*1f80*/  LDS R9, [R5.X4+0x40] ;  /* 0x0000400005097984 */ /* 0x0002a80000004800 */
[----:B------:R1:W0:Y:S04]  /*1f90*/  LDS R10, [R5.X4+0x50] ;  /* 0x00005000050a7984 */ /* 0x0002280000004800 */
[----:B------:R1:W0:Y:S04]  /*1fa0*/  LDS R11, [R5.X4+0x60] ;  /* 0x00006000050b7984 */ /* 0x0002280000004800 */
[----:B------:R1:W0:Y:S04]  /*1fb0*/  LDS R12, [R5.X4+0x70] ;  /* 0x00007000050c7984 */ /* 0x0002280000004800 */
[----:B------:R1:W0:Y:S04]  /*1fc0*/  LDS R13, [R5.X4+0x80] ;  /* 0x00008000050d7984 */ /* 0x0002280000004800 */
[----:B0-----:R1:W0:Y:S04]  /*1fd0*/  LDS R14, [R5.X4+0x90] ;  /* 0x00009000050e7984 */ /* 0x0012280000004800 */
        /* <DEDUP_REMOVED lines=54> */
[----:B------:R1:W0:Y:S01]  /*2340*/  LDS R80, [R5.X4+0x400] ;  /* 0x0004000005507984 */ /* 0x0002220000004800 */
[----:B------:R-:W-:Y:S05]  /*2350*/  @P1 BRA `(.L_x_1865) ;  /* 0x0000040000001947 */ /* 0x000fea0003800000 */
[----:B--234-:R2:W3:Y:S04]  /*2360*/  LDS R82, [R5.X4+0x410] ;  /* 0x0004100005527984 */ /* 0x01c4e80000004800 */
[----:B------:R2:W4:Y:S04]  /*2370*/  LDS R83, [R5.X4+0x420] ;  /* 0x0004200005537984 */ /* 0x0005280000004800 */
        /* <DEDUP_REMOVED lines=62> */
.L_x_1865:
[----:B-1234-:R-:W-:Y:S01]  /*2760*/  BSSY B0, `(.L_x_1866) ;  /* 0x0000954000007945 */ /* 0x01efe20003800000 */
[----:B------:R-:W-:Y:S05]  /*2770*/  @P0 BRA `(.L_x_1867) ;  /* 0x0000952000000947 */ /* 0x000fea0003800000 */
[----:B------:R-:W-:Y:S02]  /*2780*/  IMAD R124, R124, 0xc0, RZ ;  /* 0x000000c07c7c7824 */ /* 0x000fe400078e02ff */
[----:B------:R-:W-:-:S02]  /*2790*/  IMAD R150, R150, c[0x0][0x1d4], R5 ;  /* 0x0000750096967a24 */ /* 0x000fc400078e0205 */
[----:B------:R-:W-:Y:S02]  /*27a0*/  IMAD.MOV.U32 R153, RZ, RZ, c[0x0][0x1e8] ;  /* 0x00007a00ff997624 */ /* 0x000fe400078e00ff */
[----:B------:R-:W-:Y:S01]  /*27b0*/  IMAD R151, R124, c[0x0][0x1d4], R5 ;  /* 0x000075007c977a24 */ /* 0x000fe200078e0205 */
[----:B------:R-:W-:Y:S02]  /*27c0*/  SHF.R.S32.HI R154, RZ, 0x1f, R150 ;  /* 0x0000001fff9a7819 */ /* 0x000fe40000011496 */
[----:B------:R-:W-:Y:S02]  /*27d0*/  IADD3 R153, R153, c[0x0][0x210], RZ ;  /* 0x0000840099997a10 */ /* 0x000fe40007ffe0ff */
[----:B------:R-:W-:Y:S02]  /*27e0*/  SHF.R.S32.HI R155, RZ, 0x1f, R151 ;  /* 0x0000001fff9b7819 */ /* 0x000fe40000011497 */
.L_x_2128:
        /* <DEDUP_REMOVED lines=25> */
[----:B------:R-:W-:-:S04]  /*2980*/  @!P1 IADD3 R156, R156, -R237, RZ ;  /* 0x800000ed9c9c9210 */ /* 0x000fc80007ffe0ff */
[----:B------:R-:W-:-:S13]  /*2990*/  ISETP.GT.U32.AND P1, PT, R237, R156, PT ;  /* 0x0000009ced00720c */ /* 0x000fda0003f24070 */
[----:B------:R-:W-:-:S04]  /*29a0*/  @!P1 IMAD.IADD R156, R156, 0x1, -R237 ;  /* 0x000000019c9c9824 */ /* 0x000fc800078e0aed */
[----:B------:R-:W-:Y:S01]  /*29b0*/  @!P2 IMAD.MOV R156, RZ, RZ, -R156 ;  /* 0x000000ffff9ca224 */ /* 0x000fe200078e0a9c */
[----:B------:R-:W-:-:S04]  /*29c0*/  @!P3 LOP3.LUT R156, RZ, c[0x0][0x1d4], RZ, 0x33, !PT ;  /* 0x00007500ff9cba12 */ /* 0x000fc800078e33ff */
[----:B------:R-:W-:Y:S02]  /*29d0*/  SHF.R.S32.HI R124, RZ, 0x1f, R156 ;  /* 0x0000001fff7c7819 */ /* 0x000fe4000001149c */
[----:B------:R-:W-:Y:S02]  /*29e0*/  IADD3 R125, P1, R156, R157, RZ ;  /* 0x0000009d9c7d7210 */ /* 0x000fe40007f3e0ff */
[----:B--2---:R-:W-:Y:S02]  /*29f0*/  ISETP.NE.AND P0, PT, R126, RZ, P0 ;  /* 0x000000ff7e00720c */ /* 0x004fe40000705270 */
[----:B------:R-:W-:Y:S01]  /*2a00*/  LEA.HI.X.SX32 R126, R157, R124, 0x1, P1 ;  /* 0x0000007c9d7e7211 */ /* 0x000fe200008f0eff */
[----:B------:R-:W-:Y:S01]  /*2a10*/  IMAD.MOV.U32 R157, RZ, RZ, c[0x0][0x1d4] ;  /* 0x00007500ff9d7624 */ /* 0x000fe200078e00ff */
[----:B------:R-:W-:Y:S02]  /*2a20*/  ISETP.GE.AND P1, PT, R152, R17, PT ;  /* 0x000000119800720c */ /* 0x000fe40003f26270 */
[----:B------:R-:W-:Y:S01]  /*2a30*/  LEA R124, P2, R125, c[0x0][0x1a8], 0x2 ;  /* 0x00006a007d7c7a11 */ /* 0x000fe200078410ff */
[----:B------:R-:W-:-:S03]  /*2a40*/  IMAD R158, R157, 0xc0, RZ ;  /* 0x000000c09d9e7824 */ /* 0x000fc600078e02ff */
[----:B------:R-:W-:-:S07]  /*2a50*/  LEA.HI.X R125, R125, c[0x0][0x1ac], R126, 0x2, P2 ;  /* 0x00006b007d7d7a11 */ /* 0x000fce00010f147e */
[----:B------:R-:W-:Y:S05]  /*2a60*/  @P1 BRA `(.L_x_1869) ;  /* 0x000001e000001947 */ /* 0x000fea0003800000 */
[----:B------:R-:W-:Y:S01]  /*2a70*/  IMAD.SHL.U32 R239, R156, 0x4, RZ ;  /* 0x000000049cef7824 */ /* 0x000fe200078e00ff */
[----:B------:R-:W-:Y:S01]  /*2a80*/  BSSY B2, `(.L_x_1870) ;  /* 0x000000e000027945 */ /* 0x000fe20003800000 */
[----:B------:R-:W-:Y:S01]  /*2a90*/  HFMA2.MMA R159, -RZ, RZ, 0, 0 ;  /* 0x00000000ff9f7435 */ /* 0x000fe200000001ff */
[----:B------:R-:W-:Y:S02]  /*2aa0*/  ISETP.NE.AND P4, PT, RZ, c[0x0][0x1ec], PT ;  /* 0x00007b00ff007a0c */ /* 0x000fe40003f85270 */
        /* <DEDUP_REMOVED lines=11> */
.L_x_1871:
[----:B------:R-:W-:Y:S05]  /*2b60*/  BSYNC B2 ;  /* 0x0000000000027941 */ /* 0x000fea0003800000 */
.L_x_1870:
[----:B------:R-:W-:Y:S05]  /*2b70*/  @P4 BRA `(.L_x_1869) ;  /* 0x000000d000004947 */ /* 0x000fea0003800000 */
[----:B------:R-:W-:-:S13]  /*2b80*/  ISETP.NE.AND P5, PT, R2, RZ, PT ;  /* 0x000000ff0200720c */ /* 0x000fda0003fa5270 */
[----:B------:R-:W-:Y:S02]  /*2b90*/  @P5 IMAD R236, R26, c[0x0][0x1d8], R23 ;  /* 0x000076001aec5a24 */ /* 0x000fe400078e0217 */
[----:B------:R-:W-:Y:S02]  /*2ba0*/  @P5 IMAD.MOV.U32 R237, RZ, RZ, 0x4 ;  /* 0x00000004ffed5424 */ /* 0x000fe400078e00ff */
[----:B------:R-:W-:-:S04]  /*2bb0*/  @P5 IMAD R236, R236, 0xc0, R5 ;  /* 0x000000c0ecec5824 */ /* 0x000fc800078e0205 */
[----:B------:R-:W-:-:S06]  /*2bc0*/  @P5 IMAD.WIDE R236, R236, R237, c[0x0][0x230] ;  /* 0x00008c00ecec5625 */ /* 0x000fcc00078e02ed */
[----:B------:R-:W2:Y:S01]  /*2bd0*/  @P5 LDG.E R236, [R236.64] ;  /* 0x00000024ecec5981 */ /* 0x000ea2000c1e1900 */
[----:B-1----:R-:W-:Y:S01]  /*2be0*/  @!P2 IADD3 R127, P3, R150, R239, RZ ;  /* 0x000000ef967fa210 */ /* 0x002fe20007f7e0ff */
[----:B-----5:R-:W-:-:S03]  /*2bf0*/  FADD.FTZ R159, R82, R159 ;  /* 0x0000009f529f7221 */ /* 0x020fc60000010000 */
[----:B------:R-:W-:Y:S02]  /*2c00*/  @!P2 LEA.HI.X.SX32 R208, R239, R154, 0x1, P3 ;  /* 0x0000009aefd0a211 */ /* 0x000fe400018f0eff */
[----:B------:R-:W-:-:S04]  /*2c10*/  @!P2 LEA R126, P3, R127, c[0x0][0x198], 0x2 ;  /* 0x000066007f7eaa11 */ /* 0x000fc800078610ff */
[----:B------:R-:W-:Y:S01]  /*2c20*/  @!P2 LEA.HI.X R127, R127, c[0x0][0x19c], R208, 0x2, P3 ;  /* 0x000067007f7faa11 */ /* 0x000fe200018f14d0 */
[----:B--2---:R-:W-:-:S05]  /*2c30*/  @P5 FMUL.FTZ R159, R159, R236 ;  /* 0x000000ec9f9f5220 */ /* 0x004fca0000410000 */
[----:B------:R1:W-:Y:S03]  /*2c40*/  @!P2 STG.E [R126.64], R159 ;  /* 0x0000009f7e00a986 */ /* 0x0003e6000c101924 */
.L_x_1869:
[----:B------:R-:W-:Y:S05]  /*2c50*/  BSYNC B1 ;  /* 0x0000000000017941 */ /* 0x000fea0003800000 */
.L_x_1868:
[----:B------:R-:W-:Y:S01]  /*2c60*/  BSSY B1, `(.L_x_1872) ;  /* 0x0000022000017945 */ /* 0x000fe20003800000 */
[----:B------:R-:W-:Y:S05]  /*2c70*/  @P1 BRA `(.L_x_1873) ;  /* 0x0000020000001947 */ /* 0x000fea0003800000 */
[----:B-1----:R-:W-:Y:S01]  /*2c80*/  IADD3 R126, R156, c[0x0][0x1d4], RZ ;  /* 0x000075009c7e7a10 */ /* 0x002fe20007ffe0ff */
[----:B------:R-:W-:Y:S01]  /*2c90*/  BSSY B2, `(.L_x_1874) ;  /* 0x000000f000027945 */ /* 0x000fe20003800000 */
[----:B------:R-:W-:Y:S01]  /*2ca0*/  ISETP.NE.AND P4, PT, RZ, c[0x0][0x1ec], PT ;  /* 0x00007b00ff007a0c */ /* 0x000fe20003f85270 */
        /* <DEDUP_REMOVED lines=13> */
.L_x_1875:
[----:B------:R-:W-:Y:S05]  /*2d80*/  BSYNC B2 ;  /* 0x0000000000027941 */ /* 0x000fea0003800000 */
.L_x_1874:
[----:B------:R-:W-:Y:S05]  /*2d90*/  @P4 BRA `(.L_x_1873) ;  /* 0x000000e000004947 */ /* 0x000fea0003800000 */
[----:B------:R-:W-:-:S13]  /*2da0*/  ISETP.NE.AND P5, PT, R2, RZ, PT ;  /* 0x000000ff0200720c */ /* 0x000fda0003fa5270 */
[----:B-1----:R-:W-:Y:S02]  /*2db0*/  @P5 IMAD R126, R26, c[0x0][0x1d8], R23 ;  /* 0x000076001a7e5a24 */ /* 0x002fe400078e0217 */
[----:B------:R-:W-:Y:S02]  /*2dc0*/  @P5 IMAD.MOV.U32 R237, RZ, RZ, 0x4 ;  /* 0x00000004ffed5424 */ /* 0x000fe400078e00ff */
[----:B------:R-:W-:-:S05]  /*2dd0*/  @P5 IMAD R126, R126, 0xc0, R5 ;  /* 0x000000c07e7e5824 */ /* 0x000fca00078e0205 */
[----:B------:R-:W-:-:S05]  /*2de0*/  @P5 IADD3 R236, R126, 0x4, RZ ;  /* 0x000000047eec5810 */ /* 0x000fca0007ffe0ff */
[----:B------:R-:W-:-:S06]  /*2df0*/  @P5 IMAD.WIDE R236, R236, R237, c[0x0][0x230] ;  /* 0x00008c00ecec5625 */ /* 0x000fcc00078e02ed */
[----:B------:R-:W2:Y:S01]  /*2e00*/  @P5 LDG.E R237, [R236.64] ;  /* 0x00000024eced5981 */ /* 0x000ea2000c1e1900 */
[----:B------:R-:W-:Y:S01]  /*2e10*/  @!P2 IADD3 R127, P3, R150, R239, RZ ;  /* 0x000000ef967fa210 */ /* 0x000fe20007f7e0ff */
[----:B-----5:R-:W-:-:S03]  /*2e20*/  FADD.FTZ R160, R83, R160 ;  /* 0x000000a053a07221 */ /* 0x020fc60000010000 */
[----:B------:R-:W-:Y:S02]  /*2e30*/  @!P2 LEA.HI.X.SX32 R208, R239, R154, 0x1, P3 ;  /* 0x0000009aefd0a211 */ /* 0x000fe400018f0eff */
[----:B------:R-:W-:-:S04]  /*2e40*/  @!P2 LEA R126, P3, R127, c[0x0][0x198], 0x2 ;  /* 0x000066007f7eaa11 */ /* 0x000fc800078610ff */
[----:B------:R-:W-:Y:S01]  /*2e50*/  @!P2 LEA.HI.X R127, R127, c[0x0][0x19c], R208, 0x2, P3 ;  /* 0x000067007f7faa11 */ /* 0x000fe200018f14d0 */
[----:B--2---:R-:W-:-:S05]  /*2e60*/  @P5 FMUL.FTZ R160, R160, R237 ;  /* 0x000000eda0a05220 */ /* 0x004fca0000410000 */
[----:B------:R1:W-:Y:S03]  /*2e70*/  @!P2 STG.E [R126.64], R160 ;  /* 0x000000a07e00a986 */ /* 0x0003e6000c101924 */
.L_x_1873:
[----:B------:R-:W-:Y:S05]  /*2e80*/  BSYNC B1 ;  /* 0x0000000000017941 */ /* 0x000fea0003800000 */
.L_x_1872:
[----:B------:R-:W-:Y:S01]  /*2e90*/  BSSY B1, `(.L_x_1876) ;  /* 0x0000022000017945 */ /* 0x000fe20003800000 */
[----:B------:R-:W-:Y:S05]  /*2ea0*/  @P1 BRA `(.L_x_1877) ;  /* 0x0000020000001947 */ /* 0x000fea0003800000 */
[----:B-1----:R-:W-:Y:S01]  /*2eb0*/  LEA R126, R157, R156, 0x1 ;  /* 0x0000009c9d7e7211 */ /* 0x002fe200078e08ff */
        /* <DEDUP_REMOVED lines=15> */
.L_x_1879:
[----:B------:R-:W-:Y:S05]  /*2fb0*/  BSYNC B2 ;  /* 0x0000000000027941 */ /* 0x000fea0003800000 */
.L_x_1878:
        /* <DEDUP_REMOVED lines=15> */
.L_x_1877:
[----:B------:R-:W-:Y:S05]  /*30b0*/  BSYNC B1 ;  /* 0x0000000000017941 */ /* 0x000fea0003800000 */
.L_x_1876:
[----:B------:R-:W-:Y:S01]  /*30c0*/  BSSY B1, `(.L_x_1880) ;  /* 0x0000022000017945 */ /* 0x000fe20003800000 */
[----:B------:R-:W-:Y:S05]  /*30d0*/  @P1 BRA `(.L_x_1881) ;  /* 0x0000020000001947 */ /* 0x000fea0003800000 */
[----:B-1----:R-:W-:Y:S01]  /*30e0*/  IMAD R126, R157, 0x3, R156 ;  /* 0x000000039d7e7824 */ /* 0x002fe200078e029c */
[----:B------:R-:W-:Y:S01]  /*30f0*/  BSSY B2, `(.L_x_1882) ;  /* 0x000000f000027945 */ /* 0x000fe20003800000 */
[----:B------:R-:W-:Y:S02]  /*3100*/  ISETP.NE.AND P4, PT, RZ, c[0x0][0x1ec], PT ;  /* 0x00007b00ff007a0c */ /* 0x000fe40003f85270 */
[----:B------:R-:W-:Y:S01]  /*3110*/  IMAD.SHL.U32 R239, R126, 0x4, RZ ;  /* 0x000000047eef7824 */ /* 0x000fe200078e00ff */
[----:B------:R-:W-:-:S04]  /*3120*/  MOV R162, RZ ;  /* 0x000000ff00a27202 */ /* 0x000fc80000000f00 */
        /* <DEDUP_REMOVED lines=11> */
.L_x_1883:
[----:B------:R-:W-:Y:S05]  /*31e0*/  BSYNC B2 ;  /* 0x0000000000027941 */ /* 0x000fea0003800000 */
.L_x_1882:
        /* <DEDUP_REMOVED lines=9> */
[----:B0----5:R-:W-:-:S03]  /*3280*/  FADD.FTZ R162, R85, R162 ;  /* 0x000000a255a27221 */ /* 0x021fc60000010000 */
[----:B------:R-:W-:Y:S02]  /*3290*/  @!P2 LEA.HI.X.SX32 R208, R239, R154, 0x1, P3 ;  /* 0x0000009aefd0a211 */ /* 0x000fe400018f0eff */
[----:B------:R-:W-:-:S04]  /*32a0*/  @!P2 LEA R126, P3, R127, c[0x0][0x198], 0x2 ;  /* 0x000066007f7eaa11 */ /* 0x000fc800078610ff */
[----:B------:R-:W-:Y:S01]  /*32b0*/  @!P2 LEA.HI.X R127, R127, c[0x0][0x19c], R208, 0x2, P3 ;  /* 0x000067007f7faa11 */ /* 0x000fe200018f14d0 */
[----:B--2---:R-:W-:-:S05]  /*32c0*/  @P5 FMUL.FTZ R162, R162, R237 ;  /* 0x000000eda2a25220 */ /* 0x004fca0000410000 */
[----:B------:R0:W-:Y:S03]  /*32d0*/  @!P2 STG.E [R126.64], R162 ;  /* 0x000000a27e00a986 */ /* 0x0001e6000c101924 */
.L_x_1881:
[----:B------:R-:W-:Y:S05]  /*32e0*/  BSYNC B1 ;  /* 0x0000000000017941 */ /* 0x000fea0003800000 */
.L_x_1880:
[----:B------:R-:W-:Y:S01]  /*32f0*/  BSSY B1, `(.L_x_1884) ;  /* 0x0000022000017945 */ /* 0x000fe20003800000 */
[----:B------:R-:W-:Y:S05]  /*3300*/  @P1 BRA `(.L_x_1885) ;  /* 0x0000020000001947 */ /* 0x000fea0003800000 */
[----:B01----:R-:W-:Y:S01]  /*3310*/  IMAD R126, R157, 0x4, R156 ;  /* 0x000000049d7e7824 */ /* 0x003fe200078e029c */
        /* <DEDUP_REMOVED lines=15> */
.L_x_1887:
[----:B------:R-:W-:Y:S05]  /*3410*/  BSYNC B2 ;  /* 0x0000000000027941 */ /* 0x000fea0003800000 */
.L_x_1886:
[----:B------:R-:W-:Y:S05]  /*3420*/  @P4 BRA `(.L_x_1885) ;  /* 0x000000e000004947 */ /* 0x000fea0003800000 */
[----:B------:R-:W-:-:S13]  /*3430*/  ISETP.NE.AND P5, PT, R2, RZ, PT ;  /* 0x000000ff0200720c */ /* 0x000fda0003fa5270 */
[----:B0-----:R-:W-:Y:S01]  /*3440*/  @P5 IMAD R126, R26, c[0x0][0x1d8], R23 ;  /* 0x000076001a7e5a24 */ /* 0x001fe200078e0217 */
[----:B------:R-:W-:-:S03]  /*3450*/  @P5 MOV R237, 0x4 ;  /* 0x0000000400ed5802 */ /* 0x000fc60000000f00 */
        /* <DEDUP_REMOVED lines=11> */
.L_x_1885:
[----:B------:R-:W-:Y:S05]  /*3510*/  BSYNC B1 ;  /* 0x0000000000017941 */ /* 0x000fea0003800000 */
.L_x_1884:
        /* <DEDUP_REMOVED lines=18> */
.L_x_1891:
[----:B------:R-:W-:Y:S05]  /*3640*/  BSYNC B2 ;  /* 0x0000000000027941 */ /* 0x000fea0003800000 */
.L_x_1890:
[----:B------:R-:W-:Y:S05]  /*3650*/  @P4 BRA `(.L_x_1889) ;  /* 0x000000e000004947 */ /* 0x000fea0003800000 */
[----:B------:R-:W-:-:S13]  /*3660*/  ISETP.NE.AND P5, PT, R2, RZ, PT ;  /* 0x000000ff0200720c */ /* 0x000fda0003fa5270 */
[----:B0-----:R-:W-:Y:S02]  /*3670*/  @P5 IMAD R126, R26, c[0x0][0x1d8], R23 ;  /* 0x000076001a7e5a24 */ /* 0x001fe400078e0217 */
        /* <DEDUP_REMOVED lines=12> */
.L_x_1889:
[----:B------:R-:W-:Y:S05]  /*3740*/  BSYNC B1 ;  /* 0x0000000000017941 */ /* 0x000fea0003800000 */
.L_x_1888:
[----:B------:R-:W-:Y:S01]  /*3750*/  BSSY B1, `(.L_x_1892) ;  /* 0x0000022000017945 */ /* 0x000fe20003800000 */
[----:B------:R-:W-:Y:S05]  /*3760*/  @P1 BRA `(.L_x_1893) ;  /* 0x0000020000001947 */ /* 0x000fea0003800000 */
[----:B01----:R-:W-:Y:S01]  /*3770*/  IMAD R126, R157, 0x6, R156 ;  /* 0x000000069d7e7824 */ /* 0x003fe200078e029c */
[----:B------:R-:W-:Y:S01]  /*3780*/  BSSY B2, `(.L_x_1894) ;  /* 0x000000f000027945 */ /* 0x000fe20003800000 */
[----:B------:R-:W-:Y:S01]  /*3790*/  HFMA2.MMA R165, -RZ, RZ, 0, 0 ;  /* 0x00000000ffa57435 */ /* 0x000fe200000001ff */
[----:B------:R-:W-:Y:S01]  /*37a0*/  ISETP.NE.AND P4, PT, RZ, c[0x0][0x1ec], PT ;  /* 0x00007b00ff007a0c */ /* 0x000fe20003f85270 */
        /* <DEDUP_REMOVED lines=12> */
.L_x_1895:
[----:B------:R-:W-:Y:S05]  /*3870*/  BSYNC B2 ;  /* 0x0000000000027941 */ /* 0x000fea0003800000 */
.L_x_1894:
        /* <DEDUP_REMOVED lines=15> */
.L_x_1893:
[----:B------:R-:W-:Y:S05]  /*3970*/  BSYNC B1 ;  /* 0x0000000000017941 */ /* 0x000fea0003800000 */
.L_x_1892:
        /* <DEDUP_REMOVED lines=18> */
.L_x_1899:
[----:B------:R-:W-:Y:S05]  /*3aa0*/  BSYNC B2 ;  /* 0x0000000000027941 */ /* 0x000fea0003800000 */
.L_x_1898:
        /* <DEDUP_REMOVED lines=15> */
.L_x_1897:
[----:B------:R-:W-:Y:S05]  /*3ba0*/  BSYNC B1 ;  /* 0x0000000000017941 */ /* 0x000fea0003800000 */
.L_x_1896:
[----:B------:R-:W-:Y:S01]  /*3bb0*/  BSSY B1, `(.L_x_1900) ;  /* 0x0000022000017945 */ /* 0x000fe20003800000 */
[----:B------:R-:W-:Y:S05]  /*3bc0*/  @P1 BRA `(.L_x_1901) ;  /* 0x0000020000001947 */ /* 0x000fea0003800000 */
[----:B01----:R-:W-:Y:S01]  /*3bd0*/  LEA R126, R157, R156, 0x3 ;  /* 0x0000009c9d7e7211 */ /* 0x003fe200078e18ff */
        /* <DEDUP_REMOVED lines=15> */
.L_x_1903:
[----:B------:R-:W-:Y:S05]  /*3cd0*/  BSYNC B2 ;  /* 0x0000000000027941 */ /* 0x000fea0003800000 */
.L_x_1902:
        /* <DEDUP_REMOVED lines=15> */
.L_x_1901:
[----:B------:R-:W-:Y:S05]  /*3dd0*/  BSYNC B1 ;  /* 0x0000000000017941 */ /* 0x000fea0003800000 */
.L_x_1900:
[----:B------:R-:W-:Y:S01]  /*3de0*/  BSSY B1, `(.L_x_1904) ;  /* 0x0000022000017945 */ /* 0x000fe20003800000 */
[----:B------:R-:W-:Y:S05]  /*3df0*/  @P1 BRA `(.L_x_1905) ;  /* 0x0000020000001947 */ /* 0x000fea0003800000 */
[----:B01----:R-:W-:Y:S01]  /*3e00*/  IMAD R126, R157, 0x9, R156 ;  /* 0x000000099d7e7824 */ /* 0x003fe200078e029c */
        /* <DEDUP_REMOVED lines=15> */
.L_x_1907:
[----:B------:R-:W-:Y:S05]  /*3f00*/  BSYNC B2 ;  /* 0x0000000000027941 */ /* 0x000fea0003800000 */
.L_x_1906:
        /* <DEDUP_REMOVED lines=15> */
.L_x_1905:
[----:B------:R-:W-:Y:S05]  /*4000*/  BSYNC B1 ;  /* 0x0000000000017941 */ /* 0x000fea0003800000 */
.L_x_1904:
        /* <DEDUP_REMOVED lines=18> */
.L_x_1911:
[----:B------:R-:W-:Y:S05]  /*4130*/  BSYNC B2 ;  /* 0x0000000000027941 */ /* 0x000fea0003800000 */
.L_x_1910:
        /* <DEDUP_REMOVED lines=15> */
.L_x_1909:
[----:B------:R-:W-:Y:S05]  /*4230*/  BSYNC B1 ;  /* 0x0000000000017941 */ /* 0x000fea0003800000 */
.L_x_1908:
[----:B------:R-:W-:Y:S01]  /*4240*/  BSSY B1, `(.L_x_1912) ;  /* 0x0000022000017945 */ /* 0x000fe20003800000 */
[----:B------:R-:W-:Y:S05]  /*4250*/  @P1 BRA `(.L_x_1913) ;  /* 0x0000020000001947 */ /* 0x000fea0003800000 */
[----:B01----:R-:W-:Y:S01]  /*4260*/  IMAD R126, R157, 0xb, R156 ;  /* 0x0000000b9d7e7824 */ /* 0x003fe200078e029c */
[----:B------:R-:W-:Y:S01]  /*4270*/  BSSY B2, `(.L_x_1914) ;  /* 0x000000f000027945 */ /* 0x000fe20003800000 */
[----:B------:R-:W-:Y:S01]  /*4280*/  ISETP.NE.AND P4, PT, RZ, c[0x0][0x1ec], PT ;  /* 0x00007b00ff007a0c */ /* 0x000fe20003f85270 */
[----:B------:R-:W-:Y:S02]  /*4290*/  IMAD.MOV.U32 R170, RZ, RZ, RZ ;  /* 0x000000ffffaa7224 */ /* 0x000fe400078e00ff */
[----:B------:R-:W-:-:S04]  /*42a0*/  SHF.L.U32 R239, R126, 0x2, RZ ;  /* 0x000000027eef7819 */ /* 0x000fc800000006ff */
        /* <DEDUP_REMOVED lines=11> */
.L_x_1915:
[----:B------:R-:W-:Y:S05]  /*4360*/  BSYNC B2 ;  /* 0x0000000000027941 */ /* 0x000fea0003800000 */
.L_x_1914:
        /* <DEDUP_REMOVED lines=15> */
.L_x_1913:
[----:B------:R-:W-:Y:S05]  /*4460*/  BSYNC B1 ;  /* 0x0000000000017941 */ /* 0x000fea0003800000 */
.L_x_1912:
        /* <DEDUP_REMOVED lines=18> */
.L_x_1919:
[----:B------:R-:W-:Y:S05]  /*4590*/  BSYNC B2 ;  /* 0x0000000000027941 */ /* 0x000fea0003800000 */
.L_x_1918:
        /* <DEDUP_REMOVED lines=15> */
.L_x_1917:
[----:B------:R-:W-:Y:S05]  /*4690*/  BSYNC B1 ;  /* 0x0000000000017941 */ /* 0x000fea0003800000 */
.L_x_1916:
        /* <DEDUP_REMOVED lines=18> */
.L_x_1923:
[----:B------:R-:W-:Y:S05]  /*47c0*/  BSYNC B2 ;  /* 0x0000000000027941 */ /* 0x000fea0003800000 */
.L_x_1922:
        /* <DEDUP_REMOVED lines=15> */
.L_x_1921:
[----:B------:R-:W-:Y:S05]  /*48c0*/  BSYNC B1 ;  /* 0x0000000000017941 */ /* 0x000fea0003800000 */
.L_x_1920:
        /* <DEDUP_REMOVED lines=18> */
.L_x_1927:
[----:B------:R-:W-:Y:S05]  /*49f0*/  BSYNC B2 ;  /* 0x0000000000027941 */ /* 0x000fea0003800000 */
.L_x_1926:
        /* <DEDUP_REMOVED lines=15> */
.L_x_1925:
[----:B------:R-:W-:Y:S05]  /*4af0*/  BSYNC B1 ;  /* 0x0000000000017941 */ /* 0x000fea0003800000 */
.L_x_1924:
        /* <DEDUP_REMOVED lines=18> */
.L_x_1931:
[----:B------:R-:W-:Y:S05]  /*4c20*/  BSYNC B2 ;  /* 0x0000000000027941 */ /* 0x000fea0003800000 */
.L_x_1930:
        /* <DEDUP_REMOVED lines=15> */
.L_x_1929:
[----:B------:R-:W-:Y:S05]  /*4d20*/  BSYNC B1 ;  /* 0x0000000000017941 */ /* 0x000fea0003800000 */
.L_x_1928:
        /* <DEDUP_REMOVED lines=18> */
.L_x_1935:
[----:B------:R-:W-:Y:S05]  /*4e50*/  BSYNC B2 ;  /* 0x0000000000027941 */ /* 0x000fea0003800000 */
.L_x_1934:
        /* <DEDUP_REMOVED lines=15> */
.L_x_1933:
[----:B------:R-:W-:Y:S05]  /*4f50*/  BSYNC B1 ;  /* 0x0000000000017941 */ /* 0x000fea0003800000 */
.L_x_1932:
        /* <DEDUP_REMOVED lines=18> */
.L_x_1939:
[----:B------:R-:W-:Y:S05]  /*5080*/  BSYNC B2 ;  /* 0x0000000000027941 */ /* 0x000fea0003800000 */
.L_x_1938:
        /* <DEDUP_REMOVED lines=15> */
.L_x_1937:
[----:B------:R-:W-:Y:S05]  /*5180*/  BSYNC B1 ;  /* 0x0000000000017941 */ /* 0x000fea0003800000 */
.L_x_1936:
        /* <DEDUP_REMOVED lines=18> */
.L_x_1943:
[----:B------:R-:W-:Y:S05]  /*52b0*/  BSYNC B2 ;  /* 0x0000000000027941 */ /* 0x000fea0003800000 */
.L_x_1942:
        /* <DEDUP_REMOVED lines=15> */
.L_x_1941:
[----:B------:R-:W-:Y:S05]  /*53b0*/  BSYNC B1 ;  /* 0x0000000000017941 */ /* 0x000fea0003800000 */
.L_x_1940:
        /* <DEDUP_REMOVED lines=18> */
.L_x_1947:
[----:B------:R-:W-:Y:S05]  /*54e0*/  BSYNC B2 ;  /* 0x0000000000027941 */ /* 0x000fea0003800000 */
.L_x_1946:
        /* <DEDUP_REMOVED lines=15> */
.L_x_1945:
[----:B------:R-:W-:Y:S05]  /*55e0*/  BSYNC B1 ;  /* 0x0000000000017941 */ /* 0x000fea0003800000 */
.L_x_1944:
        /* <DEDUP_REMOVED lines=18> */
.L_x_1951:
[----:B------:R-:W-:Y:S05]  /*5710*/  BSYNC B2 ;  /* 0x0000000000027941 */ /* 0x000fea0003800000 */
.L_x_1950:
        /* <DEDUP_REMOVED lines=15> */
.L_x_1949:
[----:B------:R-:W-:Y:S05]  /*5810*/  BSYNC B1 ;  /* 0x0000000000017941 */ /* 0x000fea0003800000 */
.L_x_1948:
        /* <DEDUP_REMOVED lines=18> */
.L_x_1955:
[----:B------:R-:W-:Y:S05]  /*5940*/  BSYNC B2 ;  /* 0x0000000000027941 */ /* 0x000fea0003800000 */
.L_x_1954:
        /* <DEDUP_REMOVED lines=15> */
.L_x_1953:
[----:B------:R-:W-:Y:S05]  /*5a40*/  BSYNC B1 ;  /* 0x0000000000017941 */ /* 0x000fea0003800000 */
.L_x_1952:
        /* <DEDUP_REMOVED lines=18> */
.L_x_1959:
[----:B------:R-:W-:Y:S05]  /*5b70*/  BSYNC B2 ;  /* 0x0000000000027941 */ /* 0x000fea0003800000 */
.L_x_1958:
        /* <DEDUP_REMOVED lines=15> */
.L_x_1957:
[----:B------:R-:W-:Y:S05]  /*5c70*/  BSYNC B1 ;  /* 0x0000000000017941 */ /* 0x000fea0003800000 */
.L_x_1956:
        /* <DEDUP_REMOVED lines=18> */
.L_x_1963:
[----:B------:R-:W-:Y:S05]  /*5da0*/  BSYNC B2 ;  /* 0x0000000000027941 */ /* 0x000fea0003800000 */
.L_x_1962:
        /* <DEDUP_REMOVED lines=15> */
.L_x_1961:
[----:B------:R-:W-:Y:S05]  /*5ea0*/  BSYNC B1 ;  /* 0x0000000000017941 */ /* 0x000fea0003800000 */
.L_x_1960:
        /* <DEDUP_REMOVED lines=18> */
.L_x_1967:
[----:B------:R-:W-:Y:S05]  /*5fd0*/  BSYNC B2 ;  /* 0x0000000000027941 */ /* 0x000fea0003800000 */
.L_x_1966:
        /* <DEDUP_REMOVED lines=15> */
.L_x_1965:
[----:B------:R-:W-:Y:S05]  /*60d0*/  BSYNC B1 ;  /* 0x0000000000017941 */ /* 0x000fea0003800000 */
.L_x_1964:
        /* <DEDUP_REMOVED lines=18> */
.L_x_1971:
[----:B------:R-:W-:Y:S05]  /*6200*/  BSYNC B2 ;  /* 0x0000000000027941 */ /* 0x000fea0003800000 */
.L_x_1970:
        /* <DEDUP_REMOVED lines=15> */
.L_x_1969:
[----:B------:R-:W-:Y:S05]  /*6300*/  BSYNC B1 ;  /* 0x0000000000017941 */ /* 0x000fea0003800000 */
.L_x_1968:
        /* <DEDUP_REMOVED lines=18> */
.L_x_1975:
[----:B------:R-:W-:Y:S05]  /*6430*/  BSYNC B2 ;  /* 0x0000000000027941 */ /* 0x000fea0003800000 */
.L_x_1974:
        /* <DEDUP_REMOVED lines=15> */
.L_x_1973:
[----:B------:R-:W-:Y:S05]  /*6530*/  BSYNC B1 ;  /* 0x0000000000017941 */ /* 0x000fea0003800000 */
.L_x_1972:
        /* <DEDUP_REMOVED lines=18> */
.L_x_1979:
[----:B------:R-:W-:Y:S05]  /*6660*/  BSYNC B2 ;  /* 0x0000000000027941 */ /* 0x000fea0003800000 */
.L_x_1978:
        /* <DEDUP_REMOVED lines=15> */
.L_x_1977:
[----:B------:R-:W-:Y:S05]  /*6760*/  BSYNC B1 ;  /* 0x0000000000017941 */ /* 0x000fea0003800000 */
.L_x_1976:
        /* <DEDUP_REMOVED lines=18> */
.L_x_1983:
[----:B------:R-:W-:Y:S05]  /*6890*/  BSYNC B2 ;  /* 0x0000000000027941 */ /* 0x000fea0003800000 */
.L_x_1982:
        /* <DEDUP_REMOVED lines=15> */
.L_x_1981:
[----:B------:R-:W-:Y:S05]  /*6990*/  BSYNC B1 ;  /* 0x0000000000017941 */ /* 0x000fea0003800000 */
.L_x_1980:
        /* <DEDUP_REMOVED lines=18> */
.L_x_1987:
[----:B------:R-:W-:Y:S05]  /*6ac0*/  BSYNC B2 ;  /* 0x0000000000027941 */ /* 0x000fea0003800000 */
.L_x_1986:
        /* <DEDUP_REMOVED lines=15> */
.L_x_1985:
[----:B------:R-:W-:Y:S05]  /*6bc0*/  BSYNC B1 ;  /* 0x0000000000017941 */ /* 0x000fea0003800000 */
.L_x_1984:
        /* <DEDUP_REMOVED lines=18> */
.L_x_1991:
[----:B------:R-:W-:Y:S05]  /*6cf0*/  BSYNC B2 ;  /* 0x0000000000027941 */ /* 0x000fea0003800000 */
.L_x_1990:
        /* <DEDUP_REMOVED lines=15> */
.L_x_1989:
[----:B------:R-:W-:Y:S05]  /*6df0*/  BSYNC B1 ;  /* 0x0000000000017941 */ /* 0x000fea0003800000 */
.L_x_1988:
        /* <DEDUP_REMOVED lines=18> */
.L_x_1995:
[----:B------:R-:W-:Y:S05]  /*6f20*/  BSYNC B2 ;  /* 0x0000000000027941 */ /* 0x000fea0003800000 */
.L_x_1994:
        /* <DEDUP_REMOVED lines=15> */
.L_x_1993:
[----:B------:R-:W-:Y:S05]  /*7020*/  BSYNC B1 ;  /* 0x0000000000017941 */ /* 0x000fea0003800000 */
.L_x_1992:
        /* <DEDUP_REMOVED lines=18> */
.L_x_1999:
[----:B------:R-:W-:Y:S05]  /*7150*/  BSYNC B2 ;  /* 0x0000000000027941 */ /* 0x000fea0003800000 */
.L_x_1998:
        /* <DEDUP_REMOVED lines=15> */
.L_x_1997:
[----:B------:R-:W-:Y:S05]  /*7250*/  BSYNC B1 ;  /* 0x0000000000017941 */ /* 0x000fea0003800000 */
.L_x_1996:
        /* <DEDUP_REMOVED lines=18> */
.L_x_2003:
[----:B------:R-:W-:Y:S05]  /*7380*/  BSYNC B2 ;  /* 0x0000000000027941 */ /* 0x000fea0003800000 */
.L_x_2002:
        /* <DEDUP_REMOVED lines=15> */
.L_x_2001:
[----:B------:R-:W-:Y:S05]  /*7480*/  BSYNC B1 ;  /* 0x0000000000017941 */ /* 0x000fea0003800000 */
.L_x_2000:
        /* <DEDUP_REMOVED lines=18> */
.L_x_2007:
[----:B------:R-:W-:Y:S05]  /*75b0*/  BSYNC B2 ;  /* 0x0000000000027941 */ /* 0x000fea0003800000 */
.L_x_2006:
        /* <DEDUP_REMOVED lines=15> */
.L_x_2005:
[----:B------:R-:W-:Y:S05]  /*76b0*/  BSYNC B1 ;  /* 0x0000000000017941 */ /* 0x000fea0003800000 */
.L_x_2004:
        /* <DEDUP_REMOVED lines=18> */
.L_x_2011:
[----:B------:R-:W-:Y:S05]  /*77e0*/  BSYNC B2 ;  /* 0x0000000000027941 */ /* 0x000fea0003800000 */
.L_x_2010:
        /* <DEDUP_REMOVED lines=15> */
.L_x_2009:
[----:B------:R-:W-:Y:S05]  /*78e0*/  BSYNC B1 ;  /* 0x0000000000017941 */ /* 0x000fea0003800000 */
.L_x_2008:
        /* <DEDUP_REMOVED lines=18> */
.L_x_2015:
[----:B------:R-:W-:Y:S05]  /*7a10*/  BSYNC B2 ;  /* 0x0000000000027941 */ /* 0x000fea0003800000 */
.L_x_2014:
        /* <DEDUP_REMOVED lines=15> */
.L_x_2013:
[----:B------:R-:W-:Y:S05]  /*7b10*/  BSYNC B1 ;  /* 0x0000000000017941 */ /* 0x000fea0003800000 */
.L_x_2012:
        /* <DEDUP_REMOVED lines=18> */
.L_x_2019:
[----:B------:R-:W-:Y:S05]  /*7c40*/  BSYNC B2 ;  /* 0x0000000000027941 */ /* 0x000fea0003800000 */
.L_x_2018:
        /* <DEDUP_REMOVED lines=15> */
.L_x_2017:
[----:B------:R-:W-:Y:S05]  /*7d40*/  BSYNC B1 ;  /* 0x0000000000017941 */ /* 0x000fea0003800000 */
.L_x_2016:
        /* <DEDUP_REMOVED lines=18> */
.L_x_2023:
[----:B------:R-:W-:Y:S05]  /*7e70*/  BSYNC B2 ;  /* 0x0000000000027941 */ /* 0x000fea0003800000 */
.L_x_2022:
        /* <DEDUP_REMOVED lines=15> */
.L_x_2021:
[----:B------:R-:W-:Y:S05]  /*7f70*/  BSYNC B1 ;  /* 0x0000000000017941 */ /* 0x000fea0003800000 */
.L_x_2020:
        /* <DEDUP_REMOVED lines=18> */
.L_x_2027:
[----:B------:R-:W-:Y:S05]  /*80a0*/  BSYNC B2 ;  /* 0x0000000000027941 */ /* 0x000fea0003800000 */
.L_x_2026:
        /* <DEDUP_REMOVED lines=15> */
.L_x_2025:
[----:B------:R-:W-:Y:S05]  /*81a0*/  BSYNC B1 ;  /* 0x0000000000017941 */ /* 0x000fea0003800000 */
.L_x_2024:
        /* <DEDUP_REMOVED lines=18> */
.L_x_2031:
[----:B------:R-:W-:Y:S05]  /*82d0*/  BSYNC B2 ;  /* 0x0000000000027941 */ /* 0x000fea0003800000 */
.L_x_2030:
        /* <DEDUP_REMOVED lines=15> */
.L_x_2029:
[----:B------:R-:W-:Y:S05]  /*83d0*/  BSYNC B1 ;  /* 0x0000000000017941 */ /* 0x000fea0003800000 */
.L_x_2028:
        /* <DEDUP_REMOVED lines=18> */
.L_x_2035:
[----:B------:R-:W-:Y:S05]  /*8500*/  BSYNC B2 ;  /* 0x0000000000027941 */ /* 0x000fea0003800000 */
.L_x_2034:
        /* <DEDUP_REMOVED lines=15> */
.L_x_2033:
[----:B------:R-:W-:Y:S05]  /*8600*/  BSYNC B1 ;  /* 0x0000000000017941 */ /* 0x000fea0003800000 */
.L_x_2032:
        /* <DEDUP_REMOVED lines=18> */
.L_x_2039:
[----:B------:R-:W-:Y:S05]  /*8730*/  BSYNC B2 ;  /* 0x0000000000027941 */ /* 0x000fea0003800000 */
.L_x_2038:
        /* <DEDUP_REMOVED lines=15> */
.L_x_2037:
[----:B------:R-:W-:Y:S05]  /*8830*/  BSYNC B1 ;  /* 0x0000000000017941 */ /* 0x000fea0003800000 */
.L_x_2036:
        /* <DEDUP_REMOVED lines=18> */
.L_x_2043:
[----:B------:R-:W-:Y:S05]  /*8960*/  BSYNC B2 ;  /* 0x0000000000027941 */ /* 0x000fea0003800000 */
.L_x_2042:
        /* <DEDUP_REMOVED lines=15> */
.L_x_2041:
[----:B------:R-:W-:Y:S05]  /*8a60*/  BSYNC B1 ;  /* 0x0000000000017941 */ /* 0x000fea0003800000 */
.L_x_2040:
        /* <DEDUP_REMOVED lines=18> */
.L_x_2047:
[----:B------:R-:W-:Y:S05]  /*8b90*/  BSYNC B2 ;  /* 0x0000000000027941 */ /* 0x000fea0003800000 */
.L_x_2046:
        /* <DEDUP_REMOVED lines=15> */
.L_x_2045:
[----:B------:R-:W-:Y:S05]  /*8c90*/  BSYNC B1 ;  /* 0x0000000000017941 */ /* 0x000fea0003800000 */
.L_x_2044:
        /* <DEDUP_REMOVED lines=18> */
.L_x_2051:
[----:B------:R-:W-:Y:S05]  /*8dc0*/  BSYNC B2 ;  /* 0x0000000000027941 */ /* 0x000fea0003800000 */
.L_x_2050:
        /* <DEDUP_REMOVED lines=15> */
.L_x_2049:
[----:B------:R-:W-:Y:S05]  /*8ec0*/  BSYNC B1 ;  /* 0x0000000000017941 */ /* 0x000fea0003800000 */
.L_x_2048:
[----:B------:R-:W-:Y:S01]  /*8ed0*/  BSSY B1, `(.L_x_2052) ;  /* 0x0000022000017945 */ /* 0x000fe20003800000 */
[----:B------:R-:W-:Y:S05]  /*8ee0*/  @P1 BRA `(.L_x_2053) ;  /* 0x0000020000001947 */ /* 0x000fea0003800000 */
[----:B------:R-:W-:Y:S01]  /*8ef0*/  IMAD R0, R157, 0x2e, R156 ;  /* 0x0000002e9d007824 */ /* 0x000fe200078e029c */
[----:B------:R-:W-:Y:S01]  /*8f00*/  BSSY B2, `(.L_x_2054) ;  /* 0x000000f000027945 */ /* 0x000fe20003800000 */
[----:B------:R-:W-:Y:S02]  /*8f10*/  ISETP.NE.AND P4, PT, RZ, c[0x0][0x1ec], PT ;  /* 0x00007b00ff007a0c */ /* 0x000fe40003f85270 */
        /* <DEDUP_REMOVED lines=8> */
[----:B01----:R-:W-:-:S04]  /*8fa0*/  IADD3 R127, P3, R151, R0, RZ ;  /* 0x00000000977f7210 */ /* 0x003fc80007f7e0ff */
[----:B------:R-:W-:Y:S02]  /*8fb0*/  LEA.HI.X.SX32 R0, R0, R155, 0x1, P3 ;  /* 0x0000009b00007211 */ /* 0x000fe400018f0eff */
[----:B------:R-:W-:-:S04]  /*8fc0*/  LEA R126, P3, R127, c[0x0][0x198], 0x2 ;  /* 0x000066007f7e7a11 */ /* 0x000fc800078610ff */
[----:B------:R-:W-:-:S05]  /*8fd0*/  LEA.HI.X R127, R127, c[0x0][0x19c], R0, 0x2, P3 ;  /* 0x000067007f7f7a11 */ /* 0x000fca00018f1400 */
[----:B------:R0:W5:Y:S04]  /*8fe0*/  LDG.E R0, [R126.64] ;  /* 0x000000247e007981 */ /* 0x000168000c1e1900 */
.L_x_2055:
[----:B------:R-:W-:Y:S05]  /*8ff0*/  BSYNC B2 ;  /* 0x0000000000027941 */ /* 0x000fea0003800000 */
.L_x_2054:
[----:B------:R-:W-:Y:S05]  /*9000*/  @P4 BRA `(.L_x_2053) ;  /* 0x000000e000004947 */ /* 0x000fea0003800000 */
[----:B------:R-:W-:-:S13]  /*9010*/  ISETP.NE.AND P5, PT, R2, RZ, PT ;  /* 0x000000ff0200720c */ /* 0x000fda0003fa5270 */
[----:B01----:R-:W-:Y:S02]  /*9020*/  @P5 IMAD R126, R26, c[0x0][0x1d8], R23 ;  /* 0x000076001a7e5a24 */ /* 0x003fe400078e0217 */
        /* <DEDUP_REMOVED lines=12> */
.L_x_2053:
[----:B------:R-:W-:Y:S05]  /*90f0*/  BSYNC B1 ;  /* 0x0000000000017941 */ /* 0x000fea0003800000 */
.L_x_2052:
        /* <DEDUP_REMOVED lines=18> */
.L_x_2059:
[----:B------:R-:W-:Y:S05]  /*9220*/  BSYNC B2 ;  /* 0x0000000000027941 */ /* 0x000fea0003800000 */
.L_x_2058:
        /* <DEDUP_REMOVED lines=15> */
.L_x_2057:
[----:B------:R-:W-:Y:S05]  /*9320*/  BSYNC B1 ;  /* 0x0000000000017941 */ /* 0x000fea0003800000 */
.L_x_2056:
        /* <DEDUP_REMOVED lines=18> */
.L_x_2063:
[----:B------:R-:W-:Y:S05]  /*9450*/  BSYNC B2 ;  /* 0x0000000000027941 */ /* 0x000fea0003800000 */
.L_x_2062:
        /* <DEDUP_REMOVED lines=15> */
.L_x_2061:
[----:B------:R-:W-:Y:S05]  /*9550*/  BSYNC B1 ;  /* 0x0000000000017941 */ /* 0x000fea0003800000 */
.L_x_2060:
        /* <DEDUP_REMOVED lines=18> */
.L_x_2067:
[----:B------:R-:W-:Y:S05]  /*9680*/  BSYNC B2 ;  /* 0x0000000000027941 */ /* 0x000fea0003800000 */
.L_x_2066:
        /* <DEDUP_REMOVED lines=15> */
.L_x_2065:
[----:B------:R-:W-:Y:S05]  /*9780*/  BSYNC B1 ;  /* 0x0000000000017941 */ /* 0x000fea0003800000 */
.L_x_2064:
        /* <DEDUP_REMOVED lines=18> */
.L_x_2071:
[----:B------:R-:W-:Y:S05]  /*98b0*/  BSYNC B2 ;  /* 0x0000000000027941 */ /* 0x000fea0003800000 */
.L_x_2070:
        /* <DEDUP_REMOVED lines=15> */
.L_x_2069:
[----:B------:R-:W-:Y:S05]  /*99b0*/  BSYNC B1 ;  /* 0x0000000000017941 */ /* 0x000fea0003800000 */
.L_x_2068:
        /* <DEDUP_REMOVED lines=18> */
.L_x_2075:
[----:B------:R-:W-:Y:S05]  /*9ae0*/  BSYNC B2 ;  /* 0x0000000000027941 */ /* 0x000fea0003800000 */
.L_x_2074:
        /* <DEDUP_REMOVED lines=15> */
.L_x_2073:
[----:B------:R-:W-:Y:S05]  /*9be0*/  BSYNC B1 ;  /* 0x0000000000017941 */ /* 0x000fea0003800000 */
.L_x_2072:
        /* <DEDUP_REMOVED lines=18> */
.L_x_2079:
[----:B------:R-:W-:Y:S05]  /*9d10*/  BSYNC B2 ;  /* 0x0000000000027941 */ /* 0x000fea0003800000 */
.L_x_2078:
        /* <DEDUP_REMOVED lines=15> */
.L_x_2077:
[----:B------:R-:W-:Y:S05]  /*9e10*/  BSYNC B1 ;  /* 0x0000000000017941 */ /* 0x000fea0003800000 */
.L_x_2076:
        /* <DEDUP_REMOVED lines=18> */
.L_x_2083:
[----:B------:R-:W-:Y:S05]  /*9f40*/  BSYNC B2 ;  /* 0x0000000000027941 */ /* 0x000fea0003800000 */
.L_x_2082:
        /* <DEDUP_REMOVED lines=15> */
.L_x_2081:
[----:B------:R-:W-:Y:S05]  /*a040*/  BSYNC B1 ;  /* 0x0000000000017941 */ /* 0x000fea0003800000 */
.L_x_2080:
        /* <DEDUP_REMOVED lines=18> */
.L_x_2087:
[----:B------:R-:W-:Y:S05]  /*a170*/  BSYNC B2 ;  /* 0x0000000000027941 */ /* 0x000fea0003800000 */
.L_x_2086:
        /* <DEDUP_REMOVED lines=15> */
.L_x_2085:
[----:B------:R-:W-:Y:S05]  /*a270*/  BSYNC B1 ;  /* 0x0000000000017941 */ /* 0x000fea0003800000 */
.L_x_2084:
        /* <DEDUP_REMOVED lines=18> */
.L_x_2091:
[----:B------:R-:W-:Y:S05]  /*a3a0*/  BSYNC B2 ;  /* 0x0000000000027941 */ /* 0x000fea0003800000 */
.L_x_2090:
        /* <DEDUP_REMOVED lines=15> */
.L_x_2089:
[----:B------:R-:W-:Y:S05]  /*a4a0*/  BSYNC B1 ;  /* 0x0000000000017941 */ /* 0x000fea0003800000 */
.L_x_2088:
        /* <DEDUP_REMOVED lines=18> */
.L_x_2095:
[----:B------:R-:W-:Y:S05]  /*a5d0*/  BSYNC B2 ;  /* 0x0000000000027941 */ /* 0x000fea0003800000 */
.L_x_2094:
        /* <DEDUP_REMOVED lines=15> */
.L_x_2093:
[----:B------:R-:W-:Y:S05]  /*a6d0*/  BSYNC B1 ;  /* 0x0000000000017941 */ /* 0x000fea0003800000 */
.L_x_2092:
        /* <DEDUP_REMOVED lines=18> */
.L_x_2099:
[----:B------:R-:W-:Y:S05]  /*a800*/  BSYNC B2 ;  /* 0x0000000000027941 */ /* 0x000fea0003800000 */
.L_x_2098:
        /* <DEDUP_REMOVED lines=15> */
.L_x_2097:
[----:B------:R-:W-:Y:S05]  /*a900*/  BSYNC B1 ;  /* 0x0000000000017941 */ /* 0x000fea0003800000 */
.L_x_2096:
        /* <DEDUP_REMOVED lines=18> */
.L_x_2103:
[----:B------:R-:W-:Y:S05]  /*aa30*/  BSYNC B2 ;  /* 0x0000000000027941 */ /* 0x000fea0003800000 */
.L_x_2102:
        /* <DEDUP_REMOVED lines=15> */
.L_x_2101:
[----:B------:R-:W-:Y:S05]  /*ab30*/  BSYNC B1 ;  /* 0x0000000000017941 */ /* 0x000fea0003800000 */
.L_x_2100:
        /* <DEDUP_REMOVED lines=18> */
.L_x_2107:
[----:B------:R-:W-:Y:S05]  /*ac60*/  BSYNC B2 ;  /* 0x0000000000027941 */ /* 0x000fea0003800000 */
.L_x_2106:
        /* <DEDUP_REMOVED lines=15> */
.L_x_2105:
[----:B------:R-:W-:Y:S05]  /*ad60*/  BSYNC B1 ;  /* 0x0000000000017941 */ /* 0x000fea0003800000 */
.L_x_2104:
        /* <DEDUP_REMOVED lines=18> */
.L_x_2111:
[----:B------:R-:W-:Y:S05]  /*ae90*/  BSYNC B2 ;  /* 0x0000000000027941 */ /* 0x000fea0003800000 */
.L_x_2110:
        /* <DEDUP_REMOVED lines=15> */
.L_x_2109:
[----:B------:R-:W-:Y:S05]  /*af90*/  BSYNC B1 ;  /* 0x0000000000017941 */ /* 0x000fea0003800000 */
.L_x_2108:
        /* <DEDUP_REMOVED lines=18> */
.L_x_2115:
[----:B------:R-:W-:Y:S05]  /*b0c0*/  BSYNC B2 ;  /* 0x0000000000027941 */ /* 0x000fea0003800000 */
.L_x_2114:
        /* <DEDUP_REMOVED lines=15> */
.L_x_2113:
[----:B------:R-:W-:Y:S05]  /*b1c0*/  BSYNC B1 ;  /* 0x0000000000017941 */ /* 0x000fea0003800000 */
.L_x_2112:
        /* <DEDUP_REMOVED lines=18> */
.L_x_2119:
[----:B------:R-:W-:Y:S05]  /*b2f0*/  BSYNC B2 ;  /* 0x0000000000027941 */ /* 0x000fea0003800000 */
.L_x_2118:
        /* <DEDUP_REMOVED lines=15> */
.L_x_2117:
[----:B------:R-:W-:Y:S05]  /*b3f0*/  BSYNC B1 ;  /* 0x0000000000017941 */ /* 0x000fea0003800000 */
.L_x_2116:
[----:B------:R-:W-:Y:S01]  /*b400*/  BSSY B1, `(.L_x_2120) ;  /* 0x0000022000017945 */ /* 0x000fe20003800000 */
[----:B------:R-:W-:Y:S01]  /*b410*/  IMAD R156, R157, 0x3f, R156 ;  /* 0x0000003f9d9c7824 */ /* 0x000fe200078e029c */
[----:B------:R-:W-:Y:S05]  /*b420*/  @P1 BRA `(.L_x_2121) ;  /* 0x000001f000001947 */ /* 0x000fea0003800000 */
[----:B------:R-:W-:Y:S01]  /*b430*/  SHF.L.U32 R157, R156, 0x2, RZ ;  /* 0x000000029c9d7819 */ /* 0x000fe200000006ff */
[----:B------:R-:W-:Y:S01]  /*b440*/  BSSY B2, `(.L_x_2122) ;  /* 0x000000e000027945 */ /* 0x000fe20003800000 */
[----:B------:R-:W-:Y:S01]  /*b450*/  ISETP.NE.AND P3, PT, RZ, c[0x0][0x1ec], PT ;  /* 0x00007b00ff007a0c */ /* 0x000fe20003f65270 */
[----:B------:R-:W-:Y:S01]  /*b460*/  IMAD.MOV.U32 R206, RZ, RZ, RZ ;  /* 0x000000ffffce7224 */ /* 0x000fe200078e00ff */
[----:B------:R-:W-:-:S13]  /*b470*/  ISETP.GE.AND P1, PT, R157, R158, PT ;  /* 0x0000009e9d00720c */ /* 0x000fda0003f26270 */
[----:B------:R-:W-:Y:S05]  /*b480*/  @P1 BRA `(.L_x_2123) ;  /* 0x0000009000001947 */ /* 0x000fea0003800000 */
[----:B------:R-:W2:Y:S02]  /*b490*/  LDG.E R124, [R124.64] ;  /* 0x000000247c7c7981 */ /* 0x000ea4000c1e1900 */
[----:B012---:R-:W-:-:S04]  /*b4a0*/  IMAD R126, R124, c[0x0][0x1d8], RZ ;  /* 0x000076007c7e7a24 */ /* 0x007fc800078e02ff */
[----:B------:R-:W-:-:S04]  /*b4b0*/  IMAD R126, R126, 0xc0, RZ ;  /* 0x000000c07e7e7824 */ /* 0x000fc800078e02ff */
[----:B------:R-:W-:-:S05]  /*b4c0*/  IMAD R126, R126, c[0x0][0x1d4], R157 ;  /* 0x000075007e7e7a24 */ /* 0x000fca00078e029d */
[----:B------:R-:W-:-:S04]  /*b4d0*/  IADD3 R127, P2, R151, R126, RZ ;  /* 0x0000007e977f7210 */ /* 0x000fc80007f5e0ff */
[----:B------:R-:W-:Y:S02]  /*b4e0*/  LEA.HI.X.SX32 R156, R126, R155, 0x1, P2 ;  /* 0x0000009b7e9c7211 */ /* 0x000fe400010f0eff */
[----:B------:R-:W-:-:S04]  /*b4f0*/  LEA R126, P2, R127, c[0x0][0x198], 0x2 ;  /* 0x000066007f7e7a11 */ /* 0x000fc800078410ff */
[----:B------:R-:W-:-:S05]  /*b500*/  LEA.HI.X R127, R127, c[0x0][0x19c], R156, 0x2, P2 ;  /* 0x000067007f7f7a11 */ /* 0x000fca00010f149c */
[----:B------:R0:W5:Y:S04]  /*b510*/  LDG.E R206, [R126.64] ;  /* 0x000000247ece7981 */ /* 0x000168000c1e1900 */
.L_x_2123:
[----:B------:R-:W-:Y:S05]  /*b520*/  BSYNC B2 ;  /* 0x0000000000027941 */ /* 0x000fea0003800000 */
.L_x_2122:
[----:B------:R-:W-:Y:S05]  /*b530*/  @P3 BRA `(.L_x_2121) ;  /* 0x000000e000003947 */ /* 0x000fea0003800000 */
[----:B------:R-:W-:-:S13]  /*b540*/  ISETP.NE.AND P4, PT, R2, RZ, PT ;  /* 0x000000ff0200720c */ /* 0x000fda0003f85270 */
[----:B------:R-:W-:Y:S02]  /*b550*/  @P4 IMAD R124, R26, c[0x0][0x1d8], R23 ;  /* 0x000076001a7c4a24 */ /* 0x000fe400078e0217 */
[----:B01----:R-:W-:Y:S02]  /*b560*/  @P4 IMAD.MOV.U32 R127, RZ, RZ, 0x4 ;  /* 0x00000004ff7f4424 */ /* 0x003fe400078e00ff */
        /* <DEDUP_REMOVED lines=11> */
.L_x_2121:
[----:B------:R-:W-:Y:S05]  /*b620*/  BSYNC B1 ;  /* 0x0000000000017941 */ /* 0x000fea0003800000 */
.L_x_2120:
[----:B0----5:R-:W-:Y:S01]  /*b630*/  FMUL.FTZ R124, R7, R160 ;  /* 0x000000a0077c7220 */ /* 0x021fe20000410000 */
[----:B------:R-:W-:-:S03]  /*b640*/  LOP3.LUT P1, RZ, R24, 0x3, RZ, 0xc0, !PT ;  /* 0x0000000318ff7812 */ /* 0x000fc6000782c0ff */
        /* <DEDUP_REMOVED lines=62> */
[----:B------:R-:W-:Y:S01]  /*ba30*/  FFMA.FTZ R237, R80, R206, R125 ;  /* 0x000000ce50ed7223 */ /* 0x000fe2000001007d */
[----:B------:R-:W-:Y:S05]  /*ba40*/  BRA.DIV ~URZ, `(.L_x_2124) ;  /* 0x00002f027f007947 */ /* 0x000fea000b800000 */
[----:B------:R0:W2:Y:S02]  /*ba50*/  SHFL.BFLY PT, R124, R237, 0x2, 0x1f ;  /* 0x0c401f00ed7c7f89 */ /* 0x0000a400000e0000 */
.L_x_2186:
[----:B0-2---:R-:W-:Y:S01]  /*ba60*/  FADD.FTZ R237, R237, R124 ;  /* 0x0000007ceded7221 */ /* 0x005fe20000010000 */
[----:B------:R-:W-:Y:S05]  /*ba70*/  BRA.DIV ~URZ, `(.L_x_2125) ;  /* 0x00002f527f007947 */ /* 0x000fea000b800000 */
[----:B------:R0:W2:Y:S02]  /*ba80*/  SHFL.BFLY PT, R124, R237, 0x1, 0x1f ;  /* 0x0c201f00ed7c7f89 */ /* 0x0000a400000e0000 */
.L_x_2187:
[----:B------:R-:W-:Y:S01]  /*ba90*/  ISETP.GE.OR P1, PT, R152, R17, P1 ;  /* 0x000000119800720c */ /* 0x000fe20000f26670 */
[----:B------:R-:W-:Y:S01]  /*baa0*/  BSSY B1, `(.L_x_2126) ;  /* 0x000001b000017945 */ /* 0x000fe20003800000 */
[----:B--2---:R-:W-:-:S11]  /*bab0*/  FADD.FTZ R156, R237, R124 ;  /* 0x0000007ced9c7221 */ /* 0x004fd60000010000 */
[----:B------:R-:W-:Y:S05]  /*bac0*/  @P1 BRA `(.L_x_2127) ;  /* 0x0000018000001947 */ /* 0x000fea0003800000 */
[----:B------:R-:W-:-:S04]  /*bad0*/  ISETP.NE.U32.AND P1, PT, RZ, c[0x0][0x218], PT ;  /* 0x00008600ff007a0c */ /* 0x000fc80003f25070 */
[----:B------:R-:W-:Y:S02]  /*bae0*/  ISETP.NE.AND.EX P2, PT, RZ, c[0x0][0x21c], PT, P1 ;  /* 0x00008700ff007a0c */ /* 0x000fe40003f45310 */
[----:B------:R-:W-:-:S04]  /*baf0*/  ISETP.NE.U32.AND P1, PT, RZ, c[0x0][0x228], PT ;  /* 0x00008a00ff007a0c */ /* 0x000fc80003f25070 */
[----:B------:R-:W-:-:S07]  /*bb00*/  ISETP.NE.AND.EX P1, PT, RZ, c[0x0][0x22c], PT, P1 ;  /* 0x00008b00ff007a0c */ /* 0x000fce0003f25310 */
[----:B------:R-:W-:Y:S02]  /*bb10*/  @P2 IMAD R124, R23, c[0x0][0x220], R25 ;  /* 0x00008800177c2a24 */ /* 0x000fe400078e0219 */
[----:B-1----:R-:W-:-:S03]  /*bb20*/  @P2 IMAD.MOV.U32 R126, RZ, RZ, 0x4 ;  /* 0x00000004ff7e2424 */ /* 0x002fc600078e00ff */
[----:B------:R-:W-:Y:S02]  /*bb30*/  @P2 IADD3 R125, R124, -0x1, RZ ;  /* 0xffffffff7c7d2810 */ /* 0x000fe40007ffe0ff */
[----:B------:R-:W-:-:S03]  /*bb40*/  @P1 MOV R124, 0x4 ;  /* 0x00000004007c1802 */ /* 0x000fc60000000f00 */
[----:B------:R-:W-:-:S04]  /*bb50*/  @P2 IMAD R125, R125, c[0x0][0x220], R152 ;  /* 0x000088007d7d2a24 */ /* 0x000fc800078e0298 */
[----:B------:R-:W-:-:S04]  /*bb60*/  @P2 IMAD.WIDE R126, R125, R126, c[0x0][0x218] ;  /* 0x000086007d7e2625 */ /* 0x000fc800078e027e */
[----:B------:R-:W-:Y:S02]  /*bb70*/  @P1 IMAD.WIDE R124, R23, R124, c[0x0][0x228] ;  /* 0x00008a00177c1625 */ /* 0x000fe400078e027c */
[----:B------:R-:W2:Y:S04]  /*bb80*/  @P2 LDG.E R127, [R126.64] ;  /* 0x000000247e7f2981 */ /* 0x000ea8000c1e1900 */
[----:B------:R-:W3:Y:S01]  /*bb90*/  @P1 LDG.E R124, [R124.64] ;  /* 0x000000247c7c1981 */ /* 0x000ee2000c1e1900 */
[----:B------:R-:W-:Y:S01]  /*bba0*/  @P1 ISETP.GE.AND P3, PT, R152, R153, PT ;  /* 0x000000999800120c */ /* 0x000fe20003f66270 */
[----:B------:R-:W-:Y:S01]  /*bbb0*/  FMUL.FTZ R156, R156, c[0x0][0x1f0] ;  /* 0x00007c009c9c7a20 */ /* 0x000fe20000410000 */
[C---:B------:R-:W-:Y:S01]  /*bbc0*/  @P1 IADD3 R158, R152.reuse, 0x1, -R25 ;  /* 0x00000001989e1810 */ /* 0x040fe20007ffe819 */
[----:B0-----:R-:W-:Y:S01]  /*bbd0*/  IMAD.IADD R237, R152, 0x1, -R4 ;  /* 0x0000000198ed7824 */ /* 0x001fe200078e0a04 */
[----:B------:R-:W-:-:S05]  /*bbe0*/  @P1 SEL R157, R22, RZ, !P3 ;  /* 0x000000ff169d1207 */ /* 0x000fca0005800000 */
[----:B------:R-:W-:-:S06]  /*bbf0*/  @P1 IMAD.IADD R157, R157, 0x1, R158 ;  /* 0x000000019d9d1824 */ /* 0x000fcc00078e029e */
[----:B------:R-:W3:Y:S01]  /*bc00*/  @P1 I2F R157, R157 ;  /* 0x0000009d009d1306 */ /* 0x000ee20000201400 */
[----:B--2---:R-:W-:-:S04]  /*bc10*/  @P2 FADD.FTZ R156, R156, R127 ;  /* 0x0000007f9c9c2221 */ /* 0x004fc80000010000 */
[----:B---3--:R-:W-:-:S05]  /*bc20*/  @P1 FFMA.FTZ R156, R157, R124, R156 ;  /* 0x0000007c9d9c1223 */ /* 0x008fca000001009c */
[----:B------:R0:W-:Y:S01]  /*bc30*/  STS [R237.X4+0x810], R156 ;  /* 0x0008109ced007388 */ /* 0x0001e20000004800 */
[----:B------:R-:W-:-:S03]  /*bc40*/  @!P0 FMNMX.FTZ R3, R3, R156, !PT ;  /* 0x0000009c03038209 */ /* 0x000fc60007810000 */
.L_x_2127:
[----:B------:R-:W-:Y:S05]  /*bc50*/  BSYNC B1 ;  /* 0x0000000000017941 */ /* 0x000fea0003800000 */
.L_x_2126:
[----:B------:R-:W-:-:S04]  /*bc60*/  IADD3 R152, R152, 0x10, RZ ;  /* 0x0000001098987810 */ /* 0x000fc80007ffe0ff */
[----:B------:R-:W-:-:S13]  /*bc70*/  ISETP.GE.AND P0, PT, R152, R81, PT ;  /* 0x000000519800720c */ /* 0x000fda0003f06270 */
[----:B01----:R-:W-:Y:S01]  /*bc80*/  @P0 CALL.REL.NOINC `(.L_x_1867) ;  /* 0x0000001000000944 */ /* 0x003fe20003c00000 */
[----:B------:R-:W-:Y:S05]  /*bc90*/  BRA `(.L_x_2128) ;  /* 0xffff6b5000007947 */ /* 0x000fea000383ffff */
.L_x_1867:
[----:B------:R-:W-:Y:S05]  /*bca0*/  BSYNC B0 ;  /* 0x0000000000007941 */ /* 0x000fea0003800000 */
.L_x_1866:
[----:B------:R-:W-:Y:S01]  /*bcb0*/  SHF.R.S32.HI R7, RZ, 0x1f, R24 ;  /* 0x0000001fff077819 */ /* 0x000fe20000011418 */
[----:B------:R-:W-:Y:S05]  /*bcc0*/  BRA.DIV ~URZ, `(.L_x_2129) ;  /* 0x00002d827f007947 */ /* 0x000fea000b800000 */
[----:B------:R1:W2:Y:S02]  /*bcd0*/  SHFL.BFLY PT, R0, R3, 0x10, 0x1f ;  /* 0x0e001f0003007f89 */ /* 0x0002a400000e0000 */
.L_x_2188:
[----:B--2---:R-:W-:Y:S01]  /*bce0*/  FMNMX.FTZ R5, R0, R3, !PT ;  /* 0x0000000300057209 */ /* 0x004fe20007810000 */
[----:B------:R-:W-:Y:S05]  /*bcf0*/  BRA.DIV ~URZ, `(.L_x_2130) ;  /* 0x00002dd27f007947 */ /* 0x000fea000b800000 */
[----:B------:R-:W2:Y:S02]  /*bd00*/  SHFL.BFLY PT, R0, R5, 0x8, 0x1f ;  /* 0x0d001f0005007f89 */ /* 0x000ea400000e0000 */
[----:B--2---:R-:W-:-:S05]  /*bd10*/  FMNMX.FTZ R0, R5, R0, !PT ;  /* 0x0000000005007209 */ /* 0x004fca0007810000 */
[----:B-1----:R1:W2:Y:S02]  /*bd20*/  SHFL.BFLY PT, R3, R0, 0x4, 0x1f ;  /* 0x0c801f0000037f89 */ /* 0x0022a400000e0000 */
.L_x_2189:
[----:B------:R-:W-:Y:S01]  /*bd30*/  LEA.HI R5, R7, R24, RZ, 0x5 ;  /* 0x0000001807057211 */ /* 0x000fe200078f28ff */
[----:B------:R-:W-:Y:S01]  /*bd40*/  WARPSYNC 0xffffffff ;  /* 0xffffffff00007948 */ /* 0x000fe20003800000 */
[----:B-12---:R-:W-:Y:S02]  /*bd50*/  FMNMX.FTZ R0, R3, R0, !PT ;  /* 0x0000000003007209 */ /* 0x006fe40007810000 */
[----:B------:R-:W-:-:S05]  /*bd60*/  LOP3.LUT R7, R5, 0xffffffe0, RZ, 0xc0, !PT ;  /* 0xffffffe005077812 */ /* 0x000fca00078ec0ff */
[----:B------:R-:W-:-:S05]  /*bd70*/  IMAD.IADD R7, R24, 0x1, -R7 ;  /* 0x0000000118077824 */ /* 0x000fca00078e0a07 */
[----:B------:R-:W-:-:S13]  /*bd80*/  ISETP.NE.AND P0, PT, R7, RZ, PT ;  /* 0x000000ff0700720c */ /* 0x000fda0003f05270 */
[----:B------:R-:W-:-:S05]  /*bd90*/  @!P0 SHF.R.S32.HI R5, RZ, 0x5, R5 ;  /* 0x00000005ff058819 */ /* 0x000fca0000011405 */
[----:B------:R1:W-:Y:S02]  /*bda0*/  @!P0 STS [R5.X4], R0 ;  /* 0x0000000005008388 */ /* 0x0003e40000004800 */
[----:B------:R-:W-:Y:S01]  /*bdb0*/  BAR.SYNC.DEFER_BLOCKING 0x0 ;  /* 0x0000000000007b1d */ /* 0x000fe20000010000 */
[----:B------:R-:W-:Y:S01]  /*bdc0*/  ISETP.GT.AND P0, PT, R7, 0x1, PT ;  /* 0x000000010700780c */ /* 0x000fe20003f04270 */
[----:B-1----:R-:W-:Y:S01]  /*bdd0*/  IMAD.IADD R5, R24, 0x1, R4 ;  /* 0x0000000118057824 */ /* 0x002fe200078e0204 */
[----:B------:R-:W-:Y:S01]  /*bde0*/  MOV R0, 0xff7fffff ;  /* 0xff7fffff00007802 */ /* 0x000fe20000000f00 */
[----:B------:R-:W-:Y:S02]  /*bdf0*/  IMAD.MOV.U32 R8, RZ, RZ, RZ ;  /* 0x000000ffff087224 */ /* 0x000fe400078e00ff */
[----:B------:R-:W-:Y:S01]  /*be00*/  BSSY B0, `(.L_x_2131) ;  /* 0x0000075000007945 */ /* 0x000fe20003800000 */
[----:B------:R-:W-:-:S07]  /*be10*/  ISETP.GE.AND P1, PT, R5, R25, PT ;  /* 0x000000190500720c */ /* 0x000fce0003f26270 */
[----:B------:R-:W1:Y:S04]  /*be20*/  @!P0 LDS R0, [R7.X4] ;  /* 0x0000000007008984 */ /* 0x000e680000004800 */
[----:B-1----:R-:W1:Y:S02]  /*be30*/  SHFL.BFLY PT, R3, R0, 0x1, 0x1f ;  /* 0x0c201f0000037f89 */ /* 0x002e6400000e0000 */
[----:B-1----:R-:W-:-:S05]  /*be40*/  FMNMX.FTZ R3, R3, R0, !PT ;  /* 0x0000000003037209 */ /* 0x002fca0007810000 */
[----:B------:R1:W2:Y:S01]  /*be50*/  SHFL.IDX PT, R13, R3, RZ, 0x1f ;  /* 0x00001fff030d7589 */ /* 0x0002a200000e0000 */
[----:B------:R-:W-:Y:S05]  /*be60*/  @P1 BRA `(.L_x_2132) ;  /* 0x000006e000001947 */ /* 0x000fea0003800000 */
[----:B------:R-:W-:Y:S01]  /*be70*/  LOP3.LUT R0, RZ, R4, RZ, 0x33, !PT ;  /* 0x00000004ff007212 */ /* 0x000fe200078e33ff */
[----:B------:R-:W-:Y:S01]  /*be80*/  BSSY B1, `(.L_x_2133) ;  /* 0x0000026000017945 */ /* 0x000fe20003800000 */
[----:B------:R-:W-:Y:S01]  /*be90*/  IMAD.MOV.U32 R8, RZ, RZ, RZ ;  /* 0x000000ffff087224 */ /* 0x000fe200078e00ff */
[----:B------:R-:W-:Y:S02]  /*bea0*/  MOV R10, R5 ;  /* 0x00000005000a7202 */ /* 0x000fe40000000f00 */
[----:B------:R-:W-:-:S04]  /*beb0*/  IADD3 R0, -R24, R25, R0 ;  /* 0x0000001918007210 */ /* 0x000fc80007ffe100 */
[----:B-1----:R-:W-:-:S04]  /*bec0*/  LEA.HI R3, R0, 0x1, RZ, 0x1a ;  /* 0x0000000100037811 */ /* 0x002fc800078fd0ff */
[----:B------:R-:W-:-:S13]  /*bed0*/  LOP3.LUT P0, R3, R3, 0x3, RZ, 0xc0, !PT ;  /* 0x0000000303037812 */ /* 0x000fda000780c0ff */
[----:B------:R-:W-:Y:S05]  /*bee0*/  @!P0 BRA `(.L_x_2134) ;  /* 0x000001f000008947 */ /* 0x000fea0003800000 */
[----:B------:R-:W-:Y:S01]  /*bef0*/  IMAD R12, R28, c[0x0][0x1d4], RZ ;  /* 0x000075001c0c7a24 */ /* 0x000fe200078e02ff */
[----:B------:R-:W-:Y:S01]  /*bf00*/  ISETP.NE.U32.AND P0, PT, RZ, c[0x0][0x200], PT ;  /* 0x00008000ff007a0c */ /* 0x000fe20003f05070 */
[----:B------:R-:W-:Y:S01]  /*bf10*/  IMAD.MOV.U32 R8, RZ, RZ, RZ ;  /* 0x000000ffff087224 */ /* 0x000fe200078e00ff */
[--C-:B------:R-:W-:Y:S01]  /*bf20*/  SHF.R.S32.HI R6, RZ, 0x1f, R5.reuse ;  /* 0x0000001fff067819 */ /* 0x100fe20000011405 */
[--C-:B------:R-:W-:Y:S01]  /*bf30*/  IMAD.MOV.U32 R10, RZ, RZ, R5.reuse ;  /* 0x000000ffff0a7224 */ /* 0x100fe200078e0005 */
[----:B------:R-:W-:Y:S02]  /*bf40*/  SHF.R.S32.HI R7, RZ, 0x1f, R12 ;  /* 0x0000001fff077819 */ /* 0x000fe4000001140c */
[----:B------:R-:W-:Y:S02]  /*bf50*/  IADD3 R12, P2, P3, R12, c[0x0][0x200], R5 ;  /* 0x000080000c0c7a10 */ /* 0x000fe40007b5e005 */
[----:B------:R-:W-:Y:S02]  /*bf60*/  ISETP.NE.AND.EX P0, PT, RZ, c[0x0][0x204], PT, P0 ;  /* 0x00008100ff007a0c */ /* 0x000fe40003f05300 */
[----:B------:R-:W-:-:S02]  /*bf70*/  IADD3.X R7, R7, c[0x0][0x204], R6, P2, P3 ;  /* 0x0000810007077a10 */ /* 0x000fc400017e6406 */
[----:B------:R-:W-:-:S08]  /*bf80*/  IADD3 R9, R18, 0x810, RZ ;  /* 0x0000081012097810 */ /* 0x000fd00007ffe0ff */
.L_x_2138:
[----:B------:R-:W-:Y:S01]  /*bf90*/  BSSY B2, `(.L_x_2135) ;  /* 0x000000b000027945 */ /* 0x000fe20003800000 */
[----:B-1----:R-:W-:Y:S05]  /*bfa0*/  @!P0 BRA `(.L_x_2136) ;  /* 0x0000005000008947 */ /* 0x002fea0003800000 */
[----:B------:R-:W-:-:S06]  /*bfb0*/  IMAD.MOV.U32 R6, RZ, RZ, R12 ;  /* 0x000000ffff067224 */ /* 0x000fcc00078e000c */
[----:B------:R-:W3:Y:S01]  /*bfc0*/  LDG.E.U8 R6, [R6.64] ;  /* 0x0000002406067981 */ /* 0x000ee2000c1e1100 */
[----:B------:R-:W-:Y:S01]  /*bfd0*/  HFMA2.MMA R11, -RZ, RZ, 0, 0 ;  /* 0x00000000ff0b7435 */ /* 0x000fe200000001ff */
[----:B---3--:R-:W-:-:S13]  /*bfe0*/  ISETP.NE.AND P2, PT, R6, RZ, PT ;  /* 0x000000ff0600720c */ /* 0x008fda0003f45270 */
[----:B------:R-:W-:Y:S05]  /*bff0*/  @P2 BRA `(.L_x_2137) ;  /* 0x0000004000002947 */ /* 0x000fea0003800000 */
.L_x_2136:
[----:B------:R-:W1:Y:S02]  /*c000*/  LDS R6, [R9] ;  /* 0x0000000009067984 */ /* 0x000e640000000800 */
[----:B-12---:R-:W-:-:S04]  /*c010*/  FADD.FTZ R6, -R13, R6 ;  /* 0x000000060d067221 */ /* 0x006fc80000010100 */
[----:B------:R-:W-:-:S04]  /*c020*/  FMUL.FTZ R6, R6, 1.4426950216293334961 ;  /* 0x3fb8aa3b06067820 */ /* 0x000fc80000410000 */
[----:B------:R1:W2:Y:S03]  /*c030*/  MUFU.EX2 R11, R6 ;  /* 0x00000006000b7308 */ /* 0x0002a60000000800 */
.L_x_2137:
[----:B------:R-:W-:Y:S05]  /*c040*/  BSYNC B2 ;  /* 0x0000000000027941 */ /* 0x000fea0003800000 */
.L_x_2135:
[----:B------:R-:W-:Y:S01]  /*c050*/  IADD3 R3, R3, -0x1, RZ ;  /* 0xffffffff03037810 */ /* 0x000fe20007ffe0ff */
[----:B--2---:R2:W-:Y:S01]  /*c060*/  STS [R9], R11 ;  /* 0x0000000b09007388 */ /* 0x0045e20000000800 */
[----:B------:R-:W-:Y:S01]  /*c070*/  IADD3 R12, P3, R12, 0x40, RZ ;  /* 0x000000400c0c7810 */ /* 0x000fe20007f7e0ff */
[----:B------:R-:W-:Y:S01]  /*c080*/  FADD.FTZ R8, R11, R8 ;  /* 0x000000080b087221 */ /* 0x000fe20000010000 */
[----:B------:R-:W-:Y:S02]  /*c090*/  ISETP.NE.AND P2, PT, R3, RZ, PT ;  /* 0x000000ff0300720c */ /* 0x000fe40003f45270 */
[----:B------:R-:W-:Y:S01]  /*c0a0*/  IADD3 R10, R10, 0x40, RZ ;  /* 0x000000400a0a7810 */ /* 0x000fe20007ffe0ff */
[----:B------:R-:W-:Y:S01]  /*c0b0*/  IMAD.X R7, RZ, RZ, R7, P3 ;  /* 0x000000ffff077224 */ /* 0x000fe200018e0607 */
[----:B--2---:R-:W-:-:S09]  /*c0c0*/  IADD3 R9, R9, 0x100, RZ ;  /* 0x0000010009097810 */ /* 0x004fd20007ffe0ff */
[----:B------:R-:W-:Y:S05]  /*c0d0*/  @P2 BRA `(.L_x_2138) ;  /* 0xfffffeb000002947 */ /* 0x000fea000383ffff */
.L_x_2134:
[----:B------:R-:W-:Y:S05]  /*c0e0*/  BSYNC B1 ;  /* 0x0000000000017941 */ /* 0x000fea0003800000 */
.L_x_2133:
[----:B------:R-:W-:-:S13]  /*c0f0*/  ISETP.GE.U32.AND P0, PT, R0, 0xc0, PT ;  /* 0x000000c00000780c */ /* 0x000fda0003f06070 */
[----:B------:R-:W-:Y:S05]  /*c100*/  @!P0 BRA `(.L_x_2132) ;  /* 0x0000044000008947 */ /* 0x000fea0003800000 */
[----:B------:R-:W-:Y:S01]  /*c110*/  LEA R3, R10, 0x200, 0x2 ;  /* 0x000002000a037811 */ /* 0x000fe200078e10ff */
[----:B------:R-:W-:Y:S01]  /*c120*/  IMAD R7, R28, c[0x0][0x1d4], RZ ;  /* 0x000075001c077a24 */ /* 0x000fe200078e02ff */
[----:B------:R-:W-:Y:S02]  /*c130*/  ISETP.NE.U32.AND P0, PT, RZ, c[0x0][0x200], PT ;  /* 0x00008000ff007a0c */ /* 0x000fe40003f05070 */
[----:B------:R-:W-:Y:S01]  /*c140*/  SHF.R.S32.HI R0, RZ, 0x1f, R10 ;  /* 0x0000001fff007819 */ /* 0x000fe2000001140a */
[----:B------:R-:W-:Y:S01]  /*c150*/  IMAD R3, R4, -0x4, R3 ;  /* 0xfffffffc04037824 */ /* 0x000fe200078e0203 */
[--C-:B------:R-:W-:Y:S02]  /*c160*/  SHF.R.S32.HI R9, RZ, 0x1f, R7.reuse ;  /* 0x0000001fff097819 */ /* 0x100fe40000011407 */
[----:B-1----:R-:W-:Y:S02]  /*c170*/  IADD3 R6, P2, P3, R10, c[0x0][0x200], R7 ;  /* 0x000080000a067a10 */ /* 0x002fe40007b5e007 */
[----:B------:R-:W-:-:S02]  /*c180*/  ISETP.NE.AND.EX P0, PT, RZ, c[0x0][0x204], PT, P0 ;  /* 0x00008100ff007a0c */ /* 0x000fc40003f05300 */
[----:B------:R-:W-:Y:S02]  /*c190*/  IADD3.X R7, R0, c[0x0][0x204], R9, P2, P3 ;  /* 0x0000810000077a10 */ /* 0x000fe400017e6409 */
[----:B------:R-:W-:-:S08]  /*c1a0*/  IADD3 R3, R3, 0x810, RZ ;  /* 0x0000081003037810 */ /* 0x000fd00007ffe0ff */
.L_x_2151:
[----:B------:R-:W-:Y:S01]  /*c1b0*/  BSSY B1, `(.L_x_2139) ;  /* 0x000000a000017945 */ /* 0x000fe20003800000 */
[----:B------:R-:W-:Y:S05]  /*c1c0*/  @!P0 BRA `(.L_x_2140) ;  /* 0x0000004000008947 */ /* 0x000fea0003800000 */
[----:B------:R-:W3:Y:S02]  /*c1d0*/  LDG.E.U8 R0, [R6.64] ;  /* 0x0000002406007981 */ /* 0x000ee4000c1e1100 */
[----:B---3--:R-:W-:-:S13]  /*c1e0*/  ISETP.NE.AND P2, PT, R0, RZ, PT ;  /* 0x000000ff0000720c */ /* 0x008fda0003f45270 */
[----:B------:R-:W-:Y:S01]  /*c1f0*/  @P2 IMAD.MOV.U32 R0, RZ, RZ, RZ ;  /* 0x000000ffff002224 */ /* 0x000fe200078e00ff */
[----:B------:R-:W-:Y:S05]  /*c200*/  @P2 BRA `(.L_x_2141) ;  /* 0x0000004000002947 */ /* 0x000fea0003800000 */
.L_x_2140:
[----:B------:R-:W1:Y:S02]  /*c210*/  LDS R0, [R3+-0x200] ;  /* 0xfffe000003007984 */ /* 0x000e640000000800 */
[----:B-12---:R-:W-:-:S04]  /*c220*/  FADD.FTZ R0, -R13, R0 ;  /* 0x000000000d007221 */ /* 0x006fc80000010100 */
[----:B------:R-:W-:-:S06]  /*c230*/  FMUL.FTZ R0, R0, 1.4426950216293334961 ;  /* 0x3fb8aa3b00007820 */ /* 0x000fcc0000410000 */
[----:B------:R-:W1:Y:S02]  /*c240*/  MUFU.EX2 R0, R0 ;  /* 0x0000000000007308 */ /* 0x000e640000000800 */
.L_x_2141:
[----:B------:R-:W-:Y:S05]  /*c250*/  BSYNC B1 ;  /* 0x0000000000017941 */ /* 0x000fea0003800000 */
.L_x_2139:
[----:B-1----:R1:W-:Y:S01]  /*c260*/  STS [R3+-0x200], R0 ;  /* 0xfffe000003007388 */ /* 0x0023e20000000800 */
[----:B------:R-:W-:Y:S01]  /*c270*/  BSSY B1, `(.L_x_2142) ;  /* 0x000000b000017945 */ /* 0x000fe20003800000 */
[----:B------:R-:W-:Y:S01]  /*c280*/  FADD.FTZ R9, R0, R8 ;  /* 0x0000000800097221 */ /* 0x000fe20000010000 */
[----:B------:R-:W-:Y:S05]  /*c290*/  @!P0 BRA `(.L_x_2143) ;  /* 0x0000004000008947 */ /* 0x000fea0003800000 */
[----:B-1----:R-:W3:Y:S02]  /*c2a0*/  LDG.E.U8 R0, [R6.64+0x40] ;  /* 0x0000402406007981 */ /* 0x002ee4000c1e1100 */
[----:B---3--:R-:W-:-:S13]  /*c2b0*/  ISETP.NE.AND P2, PT, R0, RZ, PT ;  /* 0x000000ff0000720c */ /* 0x008fda0003f45270 */
[----:B------:R-:W-:Y:S01]  /*c2c0*/  @P2 IMAD.MOV.U32 R0, RZ, RZ, RZ ;  /* 0x000000ffff002224 */ /* 0x000fe200078e00ff */
[----:B------:R-:W-:Y:S05]  /*c2d0*/  @P2 BRA `(.L_x_2144) ;  /* 0x0000004000002947 */ /* 0x000fea0003800000 */
.L_x_2143:
[----:B-1----:R-:W1:Y:S02]  /*c2e0*/  LDS R0, [R3+-0x100] ;  /* 0xffff000003007984 */ /* 0x002e640000000800 */
[----:B-12---:R-:W-:-:S04]  /*c2f0*/  FADD.FTZ R0, -R13, R0 ;  /* 0x000000000d007221 */ /* 0x006fc80000010100 */
[----:B------:R-:W-:-:S06]  /*c300*/  FMUL.FTZ R0, R0, 1.4426950216293334961 ;  /* 0x3fb8aa3b00007820 */ /* 0x000fcc0000410000 */
[----:B------:R-:W1:Y:S02]  /*c310*/  MUFU.EX2 R0, R0 ;  /* 0x0000000000007308 */ /* 0x000e640000000800 */
.L_x_2144:
[----:B------:R-:W-:Y:S05]  /*c320*/  BSYNC B1 ;  /* 0x0000000000017941 */ /* 0x000fea0003800000 */
.L_x_2142:
[----:B-1----:R1:W-:Y:S01]  /*c330*/  STS [R3+-0x100], R0 ;  /* 0xffff000003007388 */ /* 0x0023e20000000800 */
[----:B------:R-:W-:Y:S01]  /*c340*/  BSSY B1, `(.L_x_2145) ;  /* 0x000000b000017945 */ /* 0x000fe20003800000 */
[----:B------:R-:W-:Y:S01]  /*c350*/  FADD.FTZ R9, R9, R0 ;  /* 0x0000000009097221 */ /* 0x000fe20000010000 */
[----:B------:R-:W-:Y:S05]  /*c360*/  @!P0 BRA `(.L_x_2146) ;  /* 0x0000004000008947 */ /* 0x000fea0003800000 */
[----:B-1----:R-:W3:Y:S02]  /*c370*/  LDG.E.U8 R0, [R6.64+0x80] ;  /* 0x0000802406007981 */ /* 0x002ee4000c1e1100 */
[----:B---3--:R-:W-:Y:S02]  /*c380*/  ISETP.NE.AND P2, PT, R0, RZ, PT ;  /* 0x000000ff0000720c */ /* 0x008fe40003f45270 */
[----:B------:R-:W-:-:S11]  /*c390*/  MOV R0, RZ ;  /* 0x000000ff00007202 */ /* 0x000fd60000000f00 */
[----:B------:R-:W-:Y:S05]  /*c3a0*/  @P2 BRA `(.L_x_2147) ;  /* 0x0000004000002947 */ /* 0x000fea0003800000 */
.L_x_2146:
[----:B-1----:R-:W1:Y:S02]  /*c3b0*/  LDS R0, [R3] ;  /* 0x0000000003007984 */ /* 0x002e640000000800 */
[----:B-12---:R-:W-:-:S04]  /*c3c0*/  FADD.FTZ R0, -R13, R0 ;  /* 0x000000000d007221 */ /* 0x006fc80000010100 */
[----:B------:R-:W-:-:S06]  /*c3d0*/  FMUL.FTZ R0, R0, 1.4426950216293334961 ;  /* 0x3fb8aa3b00007820 */ /* 0x000fcc0000410000 */
[----:B------:R-:W1:Y:S02]  /*c3e0*/  MUFU.EX2 R0, R0 ;  /* 0x0000000000007308 */ /* 0x000e640000000800 */
.L_x_2147:
[----:B------:R-:W-:Y:S05]  /*c3f0*/  BSYNC B1 ;  /* 0x0000000000017941 */ /* 0x000fea0003800000 */
.L_x_2145:
[----:B-1----:R1:W-:Y:S01]  /*c400*/  STS [R3], R0 ;  /* 0x0000000003007388 */ /* 0x0023e20000000800 */
[----:B------:R-:W-:Y:S01]  /*c410*/  BSSY B1, `(.L_x_2148) ;  /* 0x000000b000017945 */ /* 0x000fe20003800000 */
[----:B------:R-:W-:Y:S01]  /*c420*/  FADD.FTZ R9, R9, R0 ;  /* 0x0000000009097221 */ /* 0x000fe20000010000 */
[----:B------:R-:W-:Y:S05]  /*c430*/  @!P0 BRA `(.L_x_2149) ;  /* 0x0000004000008947 */ /* 0x000fea0003800000 */
[----:B-1----:R-:W3:Y:S02]  /*c440*/  LDG.E.U8 R0, [R6.64+0xc0] ;  /* 0x0000c02406007981 */ /* 0x002ee4000c1e1100 */
[----:B---3--:R-:W-:-:S13]  /*c450*/  ISETP.NE.AND P2, PT, R0, RZ, PT ;  /* 0x000000ff0000720c */ /* 0x008fda0003f45270 */
[----:B------:R-:W-:Y:S01]  /*c460*/  @P2 IMAD.MOV.U32 R0, RZ, RZ, RZ ;  /* 0x000000ffff002224 */ /* 0x000fe200078e00ff */
[----:B------:R-:W-:Y:S05]  /*c470*/  @P2 BRA `(.L_x_2150) ;  /* 0x0000004000002947 */ /* 0x000fea0003800000 */
.L_x_2149:
[----:B-1----:R-:W1:Y:S02]  /*c480*/  LDS R0, [R3+0x100] ;  /* 0x0001000003007984 */ /* 0x002e640000000800 */
[----:B-12---:R-:W-:-:S04]  /*c490*/  FADD.FTZ R0, -R13, R0 ;  /* 0x000000000d007221 */ /* 0x006fc80000010100 */
[----:B------:R-:W-:-:S06]  /*c4a0*/  FMUL.FTZ R0, R0, 1.4426950216293334961 ;  /* 0x3fb8aa3b00007820 */ /* 0x000fcc0000410000 */
[----:B------:R-:W1:Y:S02]  /*c4b0*/  MUFU.EX2 R0, R0 ;  /* 0x0000000000007308 */ /* 0x000e640000000800 */
.L_x_2150:
[----:B------:R-:W-:Y:S05]  /*c4c0*/  BSYNC B1 ;  /* 0x0000000000017941 */ /* 0x000fea0003800000 */
.L_x_2148:
[----:B------:R-:W-:Y:S01]  /*c4d0*/  IADD3 R10, R10, 0x100, RZ ;  /* 0x000001000a0a7810 */ /* 0x000fe20007ffe0ff */
[----:B-1----:R1:W-:Y:S01]  /*c4e0*/  STS [R3+0x100], R0 ;  /* 0x0001000003007388 */ /* 0x0023e20000000800 */
[----:B------:R-:W-:Y:S01]  /*c4f0*/  IADD3 R6, P3, R6, 0x100, RZ ;  /* 0x0000010006067810 */ /* 0x000fe20007f7e0ff */
[----:B------:R-:W-:Y:S01]  /*c500*/  FADD.FTZ R8, R9, R0 ;  /* 0x0000000009087221 */ /* 0x000fe20000010000 */
[----:B------:R-:W-:-:S03]  /*c510*/  ISETP.GE.AND P2, PT, R10, R25, PT ;  /* 0x000000190a00720c */ /* 0x000fc60003f46270 */
[----:B------:R-:W-:Y:S01]  /*c520*/  IMAD.X R7, RZ, RZ, R7, P3 ;  /* 0x000000ffff077224 */ /* 0x000fe200018e0607 */
[----:B-1----:R-:W-:-:S09]  /*c530*/  IADD3 R3, R3, 0x400, RZ ;  /* 0x0000040003037810 */ /* 0x002fd20007ffe0ff */
[----:B------:R-:W-:Y:S05]  /*c540*/  @!P2 BRA `(.L_x_2151) ;  /* 0xfffffc600000a947 */ /* 0x000fea000383ffff */
.L_x_2132:
[----:B------:R-:W-:Y:S05]  /*c550*/  BSYNC B0 ;  /* 0x0000000000007941 */ /* 0x000fea0003800000 */
.L_x_2131:
[----:B-1----:R-:W1:Y:S01]  /*c560*/  SHFL.BFLY PT, R3, R8, 0x10, 0x1f ;  /* 0x0e001f0008037f89 */ /* 0x002e6200000e0000 */
[C---:B------:R-:W-:Y:S02]  /*c570*/  LOP3.LUT P0, RZ, R24.reuse, 0x1f, RZ, 0xc0, !PT ;  /* 0x0000001f18ff7812 */ /* 0x040fe4000780c0ff */
[----:B------:R-:W-:-:S04]  /*c580*/  LOP3.LUT R10, R24, 0x1f, RZ, 0xc0, !PT ;  /* 0x0000001f180a7812 */ /* 0x000fc800078ec0ff */
[----:B------:R-:W-:-:S13]  /*c590*/  ISETP.GT.U32.AND P2, PT, R10, 0x1, PT ;  /* 0x000000010a00780c */ /* 0x000fda0003f44070 */
[----:B------:R-:W-:Y:S02]  /*c5a0*/  @!P2 IMAD.SHL.U32 R18, R24, 0x4, RZ ;  /* 0x000000041812a824 */ /* 0x000fe400078e00ff */
[----:B-1----:R-:W-:Y:S01]  /*c5b0*/  FADD.FTZ R3, R3, R8 ;  /* 0x0000000803037221 */ /* 0x002fe20000010000 */
[----:B------:R-:W-:-:S04]  /*c5c0*/  @!P0 SHF.R.U32.HI R8, RZ, 0x3, R24 ;  /* 0x00000003ff088819 */ /* 0x000fc80000011618 */
[----:B------:R-:W1:Y:S01]  /*c5d0*/  SHFL.BFLY PT, R0, R3, 0x8, 0x1f ;  /* 0x0d001f0003007f89 */ /* 0x000e6200000e0000 */
[----:B------:R-:W-:Y:S01]  /*c5e0*/  @!P0 LOP3.LUT R8, R8, 0x1ffffffc, RZ, 0xc0, !PT ;  /* 0x1ffffffc08088812 */ /* 0x000fe200078ec0ff */
[----:B-1----:R-:W-:-:S05]  /*c5f0*/  FADD.FTZ R0, R3, R0 ;  /* 0x0000000003007221 */ /* 0x002fca0000010000 */
[----:B------:R-:W1:Y:S02]  /*c600*/  SHFL.BFLY PT, R7, R0, 0x4, 0x1f ;  /* 0x0c801f0000077f89 */ /* 0x000e6400000e0000 */
[----:B-1----:R-:W-:Y:S01]  /*c610*/  FADD.FTZ R7, R0, R7 ;  /* 0x0000000700077221 */ /* 0x002fe20000010000 */
[----:B------:R-:W-:-:S04]  /*c620*/  @!P2 LOP3.LUT R0, R18, 0x7c, RZ, 0xc0, !PT ;  /* 0x0000007c1200a812 */ /* 0x000fc800078ec0ff */
[----:B------:R-:W1:Y:S02]  /*c630*/  SHFL.BFLY PT, R6, R7, 0x2, 0x1f ;  /* 0x0c401f0007067f89 */ /* 0x000e6400000e0000 */
[----:B-1----:R-:W-:-:S05]  /*c640*/  FADD.FTZ R6, R7, R6 ;  /* 0x0000000607067221 */ /* 0x002fca0000010000 */
[----:B------:R-:W1:Y:S02]  /*c650*/  SHFL.BFLY PT, R9, R6, 0x1, 0x1f ;  /* 0x0c201f0006097f89 */ /* 0x000e6400000e0000 */
[----:B-1----:R-:W-:-:S05]  /*c660*/  FADD.FTZ R9, R6, R9 ;  /* 0x0000000906097221 */ /* 0x002fca0000010000 */
[----:B------:R-:W-:Y:S04]  /*c670*/  @!P0 STS [R8+0x8], R9 ;  /* 0x0000080908008388 */ /* 0x000fe80000000800 */
[----:B------:R-:W-:Y:S06]  /*c680*/  BAR.SYNC.DEFER_BLOCKING 0x0 ;  /* 0x0000000000007b1d */ /* 0x000fec0000010000 */
[----:B------:R-:W1:Y:S04]  /*c690*/  @!P2 LDS R9, [R0+0x8] ;  /* 0x000008000009a984 */ /* 0x000e680000000800 */
[----:B-1----:R-:W1:Y:S02]  /*c6a0*/  SHFL.BFLY PT, R6, R9, 0x1, 0x1f ;  /* 0x0c201f0009067f89 */ /* 0x002e6400000e0000 */
[----:B-1----:R-:W-:-:S05]  /*c6b0*/  FADD.FTZ R6, R6, R9 ;  /* 0x0000000906067221 */ /* 0x002fca0000010000 */
[----:B------:R1:W3:Y:S01]  /*c6c0*/  SHFL.IDX PT, R3, R6, RZ, 0x1f ;  /* 0x00001fff06037589 */ /* 0x0002e200000e0000 */
[----:B------:R-:W-:Y:S05]  /*c6d0*/  @P1 BRA.U `(.L_x_2152) ;  /* 0x000004a100001947 */ /* 0x000fea0003800000 */
[----:B--2---:R-:W2:Y:S01]  /*c6e0*/  LDC.U8 R13, c[0x0][0x26c] ;  /* 0x00009b00ff0d7b82 */ /* 0x004ea20000000000 */
[----:B------:R-:W-:Y:S01]  /*c6f0*/  BSSY B0, `(.L_x_2152) ;  /* 0x0000048000007945 */ /* 0x000fe20003800000 */
[----:B-1----:R-:W-:Y:S01]  /*c700*/  CS2R R6, SRZ ;  /* 0x0000000000067805 */ /* 0x002fe2000001ff00 */
[----:B--2---:R-:W-:-:S13]  /*c710*/  ISETP.NE.AND P0, PT, R13, RZ, PT ;  /* 0x000000ff0d00720c */ /* 0x004fda0003f05270 */
[----:B------:R-:W-:-:S05]  /*c720*/  @P0 MOV R0, c[0x0][0x268] ;  /* 0x00009a0000000a02 */ /* 0x000fca0000000f00 */
[----:B------:R-:W-:-:S04]  /*c730*/  @P0 IMAD R19, R19, R0, c[0x0][0x1ec] ;  /* 0x00007b0013130624 */ /* 0x000fc800078e0200 */
[----:B------:R-:W-:-:S04]  /*c740*/  @P0 IMAD R19, R19, c[0x0][0x1d4], RZ ;  /* 0x0000750013130a24 */ /* 0x000fc800078e02ff */
[--C-:B------:R-:W-:Y:S01]  /*c750*/  @P0 IMAD.MOV.U32 R6, RZ, RZ, R19.reuse ;  /* 0x000000ffff060224 */ /* 0x100fe200078e0013 */
[----:B------:R-:W-:Y:S01]  /*c760*/  @P0 SHF.R.S32.HI R7, RZ, 0x1f, R19 ;  /* 0x0000001fff070819 */ /* 0x000fe20000011413 */
[----:B------:R-:W-:Y:S05]  /*c770*/  @P1 BRA `(.L_x_2153) ;  /* 0x000003f000001947 */ /* 0x000fea0003800000 */
[----:B------:R-:W-:Y:S01]  /*c780*/  LOP3.LUT R0, RZ, R4, RZ, 0x33, !PT ;  /* 0x00000004ff007212 */ /* 0x000fe200078e33ff */
[----:B---3--:R-:W-:Y:S01]  /*c790*/  FADD.FTZ R3, R3, 9.9999999747524270788e-07 ;  /* 0x358637bd03037421 */ /* 0x008fe20000010000 */
[----:B------:R-:W-:Y:S02]  /*c7a0*/  BSSY B1, `(.L_x_2154) ;  /* 0x000001a000017945 */ /* 0x000fe40003800000 */
[----:B------:R-:W-:Y:S01]  /*c7b0*/  IADD3 R0, -R24, R25, R0 ;  /* 0x0000001918007210 */ /* 0x000fe20007ffe100 */
[----:B------:R1:W2:Y:S03]  /*c7c0*/  MUFU.RCP R12, R3 ;  /* 0x00000003000c7308 */ /* 0x0002a60000001000 */
[----:B------:R-:W-:-:S02]  /*c7d0*/  LEA.HI R8, R0, 0x1, RZ, 0x1a ;  /* 0x0000000100087811 */ /* 0x000fc400078fd0ff */
[----:B------:R-:W-:Y:S02]  /*c7e0*/  ISETP.GE.U32.AND P1, PT, R0, 0xc0, PT ;  /* 0x000000c00000780c */ /* 0x000fe40003f26070 */
[----:B------:R-:W-:-:S13]  /*c7f0*/  LOP3.LUT P2, R9, R8, 0x3, RZ, 0xc0, !PT ;  /* 0x0000000308097812 */ /* 0x000fda000784c0ff */
[----:B------:R-:W-:Y:S05]  /*c800*/  @!P2 BRA `(.L_x_2155) ;  /* 0x000001300000a947 */ /* 0x000fea0003800000 */
[----:B-12---:R-:W-:Y:S01]  /*c810*/  IADD3 R11, P2, R5, R6, RZ ;  /* 0x00000006050b7210 */ /* 0x006fe20007f5e0ff */
[----:B------:R-:W-:Y:S01]  /*c820*/  IMAD.MOV.U32 R0, RZ, RZ, R9 ;  /* 0x000000ffff007224 */ /* 0x000fe200078e0009 */
[----:B------:R-:W-:Y:S02]  /*c830*/  IADD3 R18, R18, 0x810, RZ ;  /* 0x0000081012127810 */ /* 0x000fe40007ffe0ff */
[----:B------:R-:W-:Y:S02]  /*c840*/  LEA R10, P3, R11, c[0x0][0x260], 0x2 ;  /* 0x000098000b0a7a11 */ /* 0x000fe400078610ff */
[----:B------:R-:W-:-:S04]  /*c850*/  LEA.HI.X.SX32 R8, R5, R7, 0x1, P2 ;  /* 0x0000000705087211 */ /* 0x000fc800010f0eff */
[----:B------:R-:W-:Y:S02]  /*c860*/  LEA.HI.X R11, R11, c[0x0][0x264], R8, 0x2, P3 ;  /* 0x000099000b0b7a11 */ /* 0x000fe400018f1408 */
.L_x_2156:
[----:B------:R-:W1:Y:S01]  /*c870*/  LDS R3, [R18] ;  /* 0x0000000012037984 */ /* 0x000e620000000800 */
[----:B------:R-:W-:Y:S01]  /*c880*/  @P0 IMAD.MOV.U32 R8, RZ, RZ, R10 ;  /* 0x000000ffff080224 */ /* 0x000fe200078e000a */
[----:B------:R-:W-:Y:S02]  /*c890*/  @P0 MOV R9, R11 ;  /* 0x0000000b00090202 */ /* 0x000fe40000000f00 */
[----:B------:R-:W-:Y:S02]  /*c8a0*/  IADD3 R0, R0, -0x1, RZ ;  /* 0xffffffff00007810 */ /* 0x000fe40007ffe0ff */
[----:B------:R-:W-:Y:S02]  /*c8b0*/  IADD3 R10, P2, R10, 0x100, RZ ;  /* 0x000001000a0a7810 */ /* 0x000fe40007f5e0ff */
[----:B------:R-:W-:Y:S02]  /*c8c0*/  ISETP.NE.AND P3, PT, R0, RZ, PT ;  /* 0x000000ff0000720c */ /* 0x000fe40003f65270 */
[----:B------:R-:W-:Y:S01]  /*c8d0*/  IADD3 R5, R5, 0x40, RZ ;  /* 0x0000004005057810 */ /* 0x000fe20007ffe0ff */
[----:B------:R-:W-:-:S02]  /*c8e0*/  IMAD.X R11, RZ, RZ, R11, P2 ;  /* 0x000000ffff0b7224 */ /* 0x000fc400010e060b */
[----:B-1----:R-:W-:-:S05]  /*c8f0*/  FMUL.FTZ R3, R3, R12 ;  /* 0x0000000c03037220 */ /* 0x002fca0000410000 */
[----:B------:R-:W-:Y:S04]  /*c900*/  @P0 STG.E [R8.64], R3 ;  /* 0x0000000308000986 */ /* 0x000fe8000c101924 */
[----:B------:R1:W-:Y:S02]  /*c910*/  STS [R18], R3 ;  /* 0x0000000312007388 */ /* 0x0003e40000000800 */
[----:B-1----:R-:W-:Y:S01]  /*c920*/  IADD3 R18, R18, 0x100, RZ ;  /* 0x0000010012127810 */ /* 0x002fe20007ffe0ff */
[----:B------:R-:W-:Y:S05]  /*c930*/  @P3 BRA `(.L_x_2156) ;  /* 0xffffff3000003947 */ /* 0x000fea000383ffff */
.L_x_2155:
[----:B-12---:R-:W-:Y:S05]  /*c940*/  BSYNC B1 ;  /* 0x0000000000017941 */ /* 0x006fea0003800000 */
.L_x_2154:
[----:B------:R-:W-:Y:S05]  /*c950*/  @!P1 BRA `(.L_x_2153) ;  /* 0x0000021000009947 */ /* 0x000fea0003800000 */
[----:B------:R-:W-:Y:S01]  /*c960*/  IMAD.SHL.U32 R0, R4, 0x4, RZ ;  /* 0x0000000404007824 */ /* 0x000fe200078e00ff */
[----:B------:R-:W-:Y:S02]  /*c970*/  IADD3 R11, P0, R5, R6, RZ ;  /* 0x00000006050b7210 */ /* 0x000fe40007f1e0ff */
[----:B------:R-:W-:Y:S01]  /*c980*/  ISETP.NE.AND P2, PT, R13, RZ, PT ;  /* 0x000000ff0d00720c */ /* 0x000fe20003f45270 */
[----:B------:R-:W-:Y:S01]  /*c990*/  IMAD R0, R5, 0x4, -R0 ;  /* 0x0000000405007824 */ /* 0x000fe200078e0a00 */
[----:B------:R-:W-:-:S02]  /*c9a0*/  LEA R10, P1, R11, c[0x0][0x260], 0x2 ;  /* 0x000098000b0a7a11 */ /* 0x000fc400078210ff */
[----:B------:R-:W-:Y:S02]  /*c9b0*/  LEA.HI.X.SX32 R6, R5, R7, 0x1, P0 ;  /* 0x0000000705067211 */ /* 0x000fe400000f0eff */
[----:B------:R-:W-:Y:S02]  /*c9c0*/  IADD3 R0, R0, 0x810, RZ ;  /* 0x0000081000007810 */ /* 0x000fe40007ffe0ff */
[----:B------:R-:W-:-:S04]  /*c9d0*/  LEA.HI.X R11, R11, c[0x0][0x264], R6, 0x2, P1 ;  /* 0x000099000b0b7a11 */ /* 0x000fc800008f1406 */
.L_x_2157:
[----:B------:R-:W1:Y:S01]  /*c9e0*/  LDS R6, [R0+0x300] ;  /* 0x0003000000067984 */ /* 0x000e620000000800 */
[----:B------:R-:W-:Y:S01]  /*c9f0*/  IMAD.MOV.U32 R7, RZ, RZ, R11 ;  /* 0x000000ffff077224 */ /* 0x000fe200078e000b */
[----:B------:R-:W-:Y:S02]  /*ca00*/  IADD3 R5, R5, 0x100, RZ ;  /* 0x0000010005057810 */ /* 0x000fe40007ffe0ff */
[----:B------:R-:W2:Y:S02]  /*ca10*/  LDS R3, [R0] ;  /* 0x0000000000037984 */ /* 0x000ea40000000800 */
[----:B------:R-:W-:-:S02]  /*ca20*/  ISETP.GE.AND P0, PT, R5, R25, PT ;  /* 0x000000190500720c */ /* 0x000fc40003f06270 */
[----:B------:R-:W3:Y:S04]  /*ca30*/  LDS R8, [R0+0x100] ;  /* 0x0001000000087984 */ /* 0x000ee80000000800 */
[----:B------:R-:W4:Y:S01]  /*ca40*/  LDS R9, [R0+0x200] ;  /* 0x0002000000097984 */ /* 0x000f220000000800 */
[----:B-1----:R-:W-:Y:S01]  /*ca50*/  FMUL.FTZ R19, R6, R12 ;  /* 0x0000000c06137220 */ /* 0x002fe20000410000 */
[----:B------:R-:W-:Y:S01]  /*ca60*/  MOV R6, R10 ;  /* 0x0000000a00067202 */ /* 0x000fe20000000f00 */
[----:B--2---:R-:W-:-:S03]  /*ca70*/  FMUL.FTZ R13, R3, R12 ;  /* 0x0000000c030d7220 */ /* 0x004fc60000410000 */
[----:B------:R-:W-:Y:S01]  /*ca80*/  IADD3 R10, P1, R6, 0x400, RZ ;  /* 0x00000400060a7810 */ /* 0x000fe20007f3e0ff */
[----:B------:R-:W-:Y:S01]  /*ca90*/  @P2 STG.E [R6.64+0x300], R19 ;  /* 0x0003001306002986 */ /* 0x000fe2000c101924 */
[----:B------:R-:W-:Y:S01]  /*caa0*/  IADD3 R3, R0, 0x400, RZ ;  /* 0x0000040000037810 */ /* 0x000fe20007ffe0ff */
[-C--:B0--3--:R-:W-:Y:S02]  /*cab0*/  FMUL.FTZ R15, R8, R12.reuse ;  /* 0x0000000c080f7220 */ /* 0x089fe40000410000 */
[----:B------:R-:W-:Y:S01]  /*cac0*/  @P2 STG.E [R6.64], R13 ;  /* 0x0000000d06002986 */ /* 0x000fe2000c101924 */
[----:B------:R-:W-:Y:S02]  /*cad0*/  IMAD.X R11, RZ, RZ, R7, P1 ;  /* 0x000000ffff0b7224 */ /* 0x000fe400008e0607 */
[----:B----4-:R-:W-:Y:S01]  /*cae0*/  FMUL.FTZ R9, R9, R12 ;  /* 0x0000000c09097220 */ /* 0x010fe20000410000 */
[----:B------:R-:W-:Y:S04]  /*caf0*/  @P2 STG.E [R6.64+0x100], R15 ;  /* 0x0001000f06002986 */ /* 0x000fe8000c101924 */
[----:B------:R-:W-:Y:S04]  /*cb00*/  @P2 STG.E [R6.64+0x200], R9 ;  /* 0x0002000906002986 */ /* 0x000fe8000c101924 */
[----:B------:R-:W-:Y:S04]  /*cb10*/  STS [R0+0x300], R19 ;  /* 0x0003001300007388 */ /* 0x000fe80000000800 */
[----:B------:R-:W-:Y:S04]  /*cb20*/  STS [R0], R13 ;  /* 0x0000000d00007388 */ /* 0x000fe80000000800 */
[----:B------:R-:W-:Y:S04]  /*cb30*/  STS [R0+0x100], R15 ;  /* 0x0001000f00007388 */ /* 0x000fe80000000800 */
[----:B------:R0:W-:Y:S02]  /*cb40*/  STS [R0+0x200], R9 ;  /* 0x0002000900007388 */ /* 0x0001e40000000800 */
[----:B0-----:R-:W-:Y:S01]  /*cb50*/  IMAD.MOV.U32 R0, RZ, RZ, R3 ;  /* 0x000000ffff007224 */ /* 0x001fe200078e0003 */
[----:B------:R-:W-:Y:S05]  /*cb60*/  @!P0 BRA `(.L_x_2157) ;  /* 0xfffffe7000008947 */ /* 0x000fea000383ffff */
.L_x_2153:
[----:B------:R-:W-:Y:S05]  /*cb70*/  BSYNC B0 ;  /* 0x0000000000007941 */ /* 0x000fea0003800000 */
.L_x_2152:
[----:B------:R-:W-:Y:S01]  /*cb80*/  SHF.R.S32.HI R5, RZ, 0x1f, R24 ;  /* 0x0000001fff057819 */ /* 0x000fe20000011418 */
[----:B------:R-:W4:Y:S01]  /*cb90*/  S2R R7, SR_CTAID.X ;  /* 0x0000000000077919 */ /* 0x000f220000002500 */
[----:B------:R-:W-:Y:S01]  /*cba0*/  ISETP.NE.AND P1, PT, RZ, c[0x0][0x1ec], PT ;  /* 0x00007b00ff007a0c */ /* 0x000fe20003f25270 */
[----:B-1----:R-:W-:Y:S01]  /*cbb0*/  IMAD R6, R27, c[0x0][0x1d8], RZ ;  /* 0x000076001b067a24 */ /* 0x002fe200078e02ff */
[-C--:B------:R-:W-:Y:S01]  /*cbc0*/  LEA.HI R5, R5, R24.reuse, RZ, 0x6 ;  /* 0x0000001805057211 */ /* 0x080fe200078f30ff */
[----:B------:R-:W-:Y:S01]  /*cbd0*/  ULDC UR4, c[0x0][0x1d4] ;  /* 0x0000750000047ab9 */ /* 0x000fe20000000800 */
[----:B------:R-:W-:Y:S01]  /*cbe0*/  BSSY B0, `(.L_x_2158) ;  /* 0x000001d000007945 */ /* 0x000fe20003800000 */
[----:B------:R-:W-:Y:S01]  /*cbf0*/  UIMAD UR4, UR4, 0xc0, URZ ;  /* 0x000000c0040478a4 */ /* 0x000fe2000f8e023f */
[----:B---3--:R-:W-:Y:S01]  /*cc00*/  LOP3.LUT R3, R5, 0xffffffc0, RZ, 0xc0, !PT ;  /* 0xffffffc005037812 */ /* 0x008fe200078ec0ff */
[----:B0-----:R-:W-:Y:S01]  /*cc10*/  IMAD.MOV.U32 R15, RZ, RZ, RZ ;  /* 0x000000ffff0f7224 */ /* 0x001fe200078e00ff */
[----:B------:R-:W-:Y:S01]  /*cc20*/  SHF.R.S32.HI R23, RZ, 0x6, R5 ;  /* 0x00000006ff177819 */ /* 0x000fe20000011405 */
[----:B------:R-:W-:Y:S01]  /*cc30*/  CS2R R10, SRZ ;  /* 0x00000000000a7805 */ /* 0x000fe2000001ff00 */
[----:B------:R-:W-:Y:S01]  /*cc40*/  IADD3 R20, -R3, R24, RZ ;  /* 0x0000001803147210 */ /* 0x000fe20007ffe1ff */
[----:B------:R-:W-:Y:S01]  /*cc50*/  CS2R R8, SRZ ;  /* 0x0000000000087805 */ /* 0x000fe2000001ff00 */
[----:B------:R-:W-:-:S02]  /*cc60*/  IADD3 R24, R24, 0x3f, RZ ;  /* 0x0000003f18187810 */ /* 0x000fc40007ffe0ff */
[C---:B------:R-:W-:Y:S01]  /*cc70*/  ISETP.GT.OR P0, PT, R20.reuse, 0x2f, P1 ;  /* 0x0000002f1400780c */ /* 0x040fe20000f04670 */
[----:B------:R-:W-:-:S03]  /*cc80*/  IMAD.SHL.U32 R0, R20, 0x4, RZ ;  /* 0x0000000414007824 */ /* 0x000fc600078e00ff */
[----:B------:R-:W-:Y:S01]  /*cc90*/  ISETP.GT.U32.OR P0, PT, R24, 0x7e, P0 ;  /* 0x0000007e1800780c */ /* 0x000fe20000704470 */
[--C-:B----4-:R-:W-:Y:S02]  /*cca0*/  IMAD R3, R28, c[0x0][0x1d8], R7.reuse ;  /* 0x000076001c037a24 */ /* 0x110fe400078e0207 */
[----:B------:R-:W-:Y:S02]  /*ccb0*/  IMAD R21, R6, c[0x0][0x1d0], R7 ;  /* 0x0000740006157a24 */ /* 0x000fe400078e0207 */
[--C-:B------:R-:W-:Y:S02]  /*ccc0*/  IMAD R6, R3, UR4, R0.reuse ;  /* 0x0000000403067c24 */ /* 0x100fe4000f8e0200 */
        /* <DEDUP_REMOVED lines=9> */
[----:B------:R-:W-:Y:S02]  /*cd60*/  IMAD.MOV.U32 R9, RZ, RZ, 0x4 ;  /* 0x00000004ff097424 */ /* 0x000fe400078e00ff */
[----:B------:R-:W-:-:S04]  /*cd70*/  IMAD R8, R7, 0xc0, R0 ;  /* 0x000000c007087824 */ /* 0x000fc800078e0200 */
[----:B------:R-:W-:-:S06]  /*cd80*/  IMAD.WIDE R8, R8, R9, c[0x0][0x190] ;  /* 0x0000640008087625 */ /* 0x000fcc00078e0209 */
[----:B------:R-:W5:Y:S02]  /*cd90*/  LDG.E.128 R8, [R8.64] ;  /* 0x0000002408087981 */ /* 0x000f64000c1e1d00 */
.L_x_2160:
[----:B-----5:R0:W-:Y:S02]  /*cda0*/  STS.128 [R20.X16+0x410], R8 ;  /* 0x0004100814007388 */ /* 0x0201e4000000cc00 */
.L_x_2159:
[----:B------:R-:W-:Y:S05]  /*cdb0*/  BSYNC B0 ;  /* 0x0000000000007941 */ /* 0x000fea0003800000 */
.L_x_2158:
[----:B------:R-:W-:Y:S01]  /*cdc0*/  BAR.SYNC.DEFER_BLOCKING 0x0 ;  /* 0x0000000000007b1d */ /* 0x000fe20000010000 */
[----:B------:R-:W-:Y:S01]  /*cdd0*/  ISETP.GT.AND P0, PT, R20, 0x2f, PT ;  /* 0x0000002f1400780c */ /* 0x000fe20003f04270 */
[----:B------:R-:W-:Y:S01]  /*cde0*/  HFMA2.MMA R14, -RZ, RZ, 0, 0 ;  /* 0x00000000ff0e7435 */ /* 0x000fe200000001ff */
[----:B--2---:R-:W-:-:S03]  /*cdf0*/  CS2R R12, SRZ ;  /* 0x00000000000c7805 */ /* 0x004fc6000001ff00 */
[----:B------:R-:W-:Y:S08]  /*ce00*/  BSSY B0, `(.L_x_2161) ;  /* 0x0000167000007945 */ /* 0x000ff00003800000 */
[----:B------:R-:W-:Y:S05]  /*ce10*/  @P0 BRA `(.L_x_2162) ;  /* 0x0000165000000947 */ /* 0x000fea0003800000 */
[----:B------:R-:W-:Y:S01]  /*ce20*/  IMAD.IADD R30, R23, 0x1, R4 ;  /* 0x00000001171e7824 */ /* 0x000fe200078e0204 */
[----:B------:R-:W-:Y:S01]  /*ce30*/  IMNMX R27, R17, c[0x0][0x1d4], PT ;  /* 0x00007500111b7a17 */ /* 0x000fe20003800200 */
[----:B------:R-:W-:Y:S01]  /*ce40*/  BSSY B1, `(.L_x_2163) ;  /* 0x000008b000017945 */ /* 0x000fe20003800000 */
[----:B------:R-:W-:Y:S01]  /*ce50*/  CS2R R14, SRZ ;  /* 0x00000000000e7805 */ /* 0x000fe2000001ff00 */
[----:B------:R-:W-:-:S05]  /*ce60*/  IMAD R12, R30, 0xc0, RZ ;  /* 0x000000c01e0c7824 */ /* 0x000fca00078e02ff */
        /* <DEDUP_REMOVED lines=8> */
[----:B------:R-:W-:Y:S01]  /*cef0*/  IMAD.MOV R29, RZ, RZ, -R25 ;  /* 0x000000ffff1d7224 */ /* 0x000fe200078e0a19 */
[----:B------:R-:W-:Y:S01]  /*cf00*/  ULOP3.LUT UR4, URZ, UR4, URZ, 0x33, !UPT ;  /* 0x000000043f047292 */ /* 0x000fe2000f8e333f */
[----:B------:R-:W-:Y:S01]  /*cf10*/  LOP3.LUT R13, RZ, R23, RZ, 0x33, !PT ;  /* 0x00000017ff0d7212 */ /* 0x000fe200078e33ff */
[----:B------:R-:W-:Y:S01]  /*cf20*/  IMAD R15, R26, c[0x0][0x1d8], R7 ;  /* 0x000076001a0f7a24 */ /* 0x000fe200078e0207 */
[----:B------:R-:W-:Y:S01]  /*cf30*/  BSSY B2, `(.L_x_2165) ;  /* 0x000002e000027945 */ /* 0x000fe20003800000 */
[----:B------:R-:W-:Y:S01]  /*cf40*/  IMAD.MOV.U32 R37, RZ, RZ, 0x4 ;  /* 0x00000004ff257424 */ /* 0x000fe200078e00ff */
[----:B------:R-:W-:Y:S01]  /*cf50*/  MOV R40, R30 ;  /* 0x0000001e00287202 */ /* 0x000fe20000000f00 */
[----:B------:R-:W-:Y:S01]  /*cf60*/  IMAD R36, R15, 0xc0, R0 ;  /* 0x000000c00f247824 */ /* 0x000fe200078e0200 */
[----:B------:R-:W-:Y:S01]  /*cf70*/  IMNMX R29, R29, UR4, !PT ;  /* 0x000000041d1d7c17 */ /* 0x000fe2000f800200 */
[----:B------:R-:W-:-:S02]  /*cf80*/  CS2R R14, SRZ ;  /* 0x00000000000e7805 */ /* 0x000fc4000001ff00 */
[----:B------:R-:W-:Y:S01]  /*cf90*/  IMAD.WIDE R36, R36, R37, c[0x0][0x238] ;  /* 0x00008e0024247625 */ /* 0x000fe200078e0225 */
[----:B------:R-:W-:-:S04]  /*cfa0*/  IADD3 R13, -R29, R13, -R4 ;  /* 0x0000000d1d0d7210 */ /* 0x000fc80007ffe904 */
[----:B------:R-:W-:-:S04]  /*cfb0*/  LOP3.LUT R13, R13, 0x1, RZ, 0xc0, !PT ;  /* 0x000000010d0d7812 */ /* 0x000fc800078ec0ff */
[----:B------:R-:W-:Y:S02]  /*cfc0*/  ISETP.NE.U32.AND P0, PT, R13, 0x1, PT ;  /* 0x000000010d00780c */ /* 0x000fe40003f05070 */
[----:B------:R-:W-:-:S11]  /*cfd0*/  CS2R R12, SRZ ;  /* 0x00000000000c7805 */ /* 0x000fd6000001ff00 */
        /* <DEDUP_REMOVED lines=17> */
[----:B------:R-:W-:Y:S05]  /*d0f0*/  @P1 BRA `(.L_x_2167) ;  /* 0x000000c000001947 */ /* 0x000fea0003800000 */
[----:B------:R-:W-:Y:S01]  /*d100*/  ISETP.NE.AND P3, PT, R2, RZ, PT ;  /* 0x000000ff0200720c */ /* 0x000fe20003f65270 */
[----:B-1----:R-:W1:-:S12]  /*d110*/  LDS.128 R12, [R20.X16+0x410] ;  /* 0x00041000140c7984 */ /* 0x002e58000000cc00 */
        /* <DEDUP_REMOVED lines=10> */
.L_x_2167:
[C---:B--2--5:R-:W-:Y:S01]  /*d1c0*/  FFMA.FTZ R12, R31.reuse, R32, RZ ;  /* 0x000000201f0c7223 */ /* 0x064fe200000100ff */
[----:B------:R-:W-:Y:S01]  /*d1d0*/  IADD3 R40, R30, 0x1, RZ ;  /* 0x000000011e287810 */ /* 0x000fe20007ffe0ff */
[C---:B------:R-:W-:Y:S02]  /*d1e0*/  FFMA.FTZ R13, R31.reuse, R33, RZ ;  /* 0x000000211f0d7223 */ /* 0x040fe400000100ff */
[C---:B-1----:R-:W-:Y:S02]  /*d1f0*/  FFMA.FTZ R14, R31.reuse, R34, RZ ;  /* 0x000000221f0e7223 */ /* 0x042fe400000100ff */
[----:B------:R-:W-:Y:S02]  /*d200*/  FFMA.FTZ R15, R31, R35, RZ ;  /* 0x000000231f0f7223 */ /* 0x000fe400000100ff */
.L_x_2166:
[----:B------:R-:W-:Y:S05]  /*d210*/  BSYNC B2 ;  /* 0x0000000000027941 */ /* 0x000fea0003800000 */
.L_x_2165:
[----:B------:R-:W-:-:S04]  /*d220*/  IADD3 R32, -R4, -0x2, -R23 ;  /* 0xfffffffe04207810 */ /* 0x000fc80007ffe917 */
[----:B------:R-:W-:-:S13]  /*d230*/  ISETP.NE.AND P0, PT, R32, R29, PT ;  /* 0x0000001d2000720c */ /* 0x000fda0003f05270 */
[----:B------:R-:W-:Y:S05]  /*d240*/  @!P0 BRA `(.L_x_2164) ;  /* 0x000004a000008947 */ /* 0x000fea0003800000 */
[----:B------:R-:W-:Y:S01]  /*d250*/  IMAD R34, R28, c[0x0][0x1d4], RZ ;  /* 0x000075001c227a24 */ /* 0x000fe200078e02ff */
[C---:B------:R-:W-:Y:S01]  /*d260*/  LEA R31, R40.reuse, 0x4, 0x2 ;  /* 0x00000004281f7811 */ /* 0x040fe200078e10ff */
[----:B------:R-:W-:Y:S01]  /*d270*/  IMAD.MOV.U32 R35, RZ, RZ, c[0x0][0x1d8] ;  /* 0x00007600ff237624 */ /* 0x000fe200078e00ff */
[----:B------:R-:W-:Y:S01]  /*d280*/  SHF.R.S32.HI R29, RZ, 0x1f, R40 ;  /* 0x0000001fff1d7819 */ /* 0x000fe20000011428 */
[----:B------:R-:W-:Y:S01]  /*d290*/  IMAD R42, R40, 0xc0, RZ ;  /* 0x000000c0282a7824 */ /* 0x000fe200078e02ff */
[----:B------:R-:W-:Y:S01]  /*d2a0*/  IADD3 R33, P0, R34, R40, RZ ;  /* 0x0000002822217210 */ /* 0x000fe20007f1e0ff */
[----:B------:R-:W-:-:S03]  /*d2b0*/  IMAD R31, R4, -0x4, R31 ;  /* 0xfffffffc041f7824 */ /* 0x000fc600078e021f */
[----:B------:R-:W-:Y:S01]  /*d2c0*/  LEA.HI.X.SX32 R34, R34, R29, 0x1, P0 ;  /* 0x0000001d22227211 */ /* 0x000fe200000f0eff */
[----:B------:R-:W-:Y:S01]  /*d2d0*/  IMAD R29, R35, c[0x0][0x1d4], RZ ;  /* 0x00007500231d7a24 */ /* 0x000fe200078e02ff */
[----:B------:R-:W-:Y:S02]  /*d2e0*/  LEA R32, P0, R33, c[0x0][0x1a8], 0x2 ;  /* 0x00006a0021207a11 */ /* 0x000fe400078010ff */
[----:B------:R-:W-:Y:S01]  /*d2f0*/  IADD3 R31, R31, 0x810, RZ ;  /* 0x000008101f1f7810 */ /* 0x000fe20007ffe0ff */
[----:B------:R-:W-:Y:S01]  /*d300*/  IMAD R29, R29, 0xc0, RZ ;  /* 0x000000c01d1d7824 */ /* 0x000fe200078e02ff */
[----:B------:R-:W-:-:S05]  /*d310*/  LEA.HI.X R33, R33, c[0x0][0x1ac], R34, 0x2, P0 ;  /* 0x00006b0021217a11 */ /* 0x000fca00000f1422 */
.L_x_2170:
[----:B---3--:R-:W2:Y:S01]  /*d320*/  LDG.E R34, [R32.64] ;  /* 0x0000002420227981 */ /* 0x008ea2000c1e1900 */
[----:B------:R-:W-:Y:S02]  /*d330*/  IADD3 R35, P2, R6, R42, RZ ;  /* 0x0000002a06237210 */ /* 0x000fe40007f5e0ff */
[----:B------:R-:W-:Y:S02]  /*d340*/  ISETP.NE.AND P3, PT, R2, RZ, PT ;  /* 0x000000ff0200720c */ /* 0x000fe40003f65270 */
[----:B------:R-:W-:-:S02]  /*d350*/  LEA.HI.X.SX32 R44, R42, R5, 0x1, P2 ;  /* 0x000000052a2c7211 */ /* 0x000fc400010f0eff */
        /* <DEDUP_REMOVED lines=20> */
.L_x_2168:
[----:B-1----:R-:W3:Y:S04]  /*d4a0*/  LDG.E R34, [R32.64+0x4] ;  /* 0x0000042420227981 */ /* 0x002ee8000c1e1900 */
[----:B------:R-:W1:Y:S01]  /*d4b0*/  LDS R41, [R31+-0x4] ;  /* 0xfffffc001f297984 */ /* 0x000e620000000800 */
[----:B---3--:R-:W-:-:S05]  /*d4c0*/  IMAD R34, R29, R34, R42 ;  /* 0x000000221d227224 */ /* 0x008fca00078e022a */
        /* <DEDUP_REMOVED lines=22> */
.L_x_2169:
[----:B------:R2:W4:Y:S01]  /*d630*/  LDS R15, [R31] ;  /* 0x000000001f0f7984 */ /* 0x0005220000000800 */
[----:B------:R-:W-:Y:S02]  /*d640*/  IADD3 R32, P0, R32, 0x8, RZ ;  /* 0x0000000820207810 */ /* 0x000fe40007f1e0ff */
[----:B------:R-:W-:Y:S02]  /*d650*/  IADD3 R40, R40, 0x2, RZ ;  /* 0x0000000228287810 */ /* 0x000fe40007ffe0ff */
[----:B------:R-:W-:Y:S01]  /*d660*/  IADD3 R42, R42, 0x180, RZ ;  /* 0x000001802a2a7810 */ /* 0x000fe20007ffe0ff */
[----:B------:R-:W-:Y:S01]  /*d670*/  IMAD.X R33, RZ, RZ, R33, P0 ;  /* 0x000000ffff217224 */ /* 0x000fe200000e0621 */
[----:B------:R-:W-:Y:S02]  /*d680*/  ISETP.GE.AND P0, PT, R40, R27, PT ;  /* 0x0000001b2800720c */ /* 0x000fe40003f06270 */
[----:B--2---:R-:W-:Y:S01]  /*d690*/  IADD3 R31, R31, 0x8, RZ ;  /* 0x000000081f1f7810 */ /* 0x004fe20007ffe0ff */
[----:B----4-:R-:W-:-:S02]  /*d6a0*/  FFMA.FTZ R12, R15, R48, R44 ;  /* 0x000000300f0c7223 */ /* 0x010fc4000001002c */
[C---:B------:R-:W-:Y:S02]  /*d6b0*/  FFMA.FTZ R13, R15.reuse, R49, R52 ;  /* 0x000000310f0d7223 */ /* 0x040fe40000010034 */
[C---:B------:R-:W-:Y:S02]  /*d6c0*/  FFMA.FTZ R14, R15.reuse, R50, R46 ;  /* 0x000000320f0e7223 */ /* 0x040fe4000001002e */
[----:B------:R-:W-:-:S04]  /*d6d0*/  FFMA.FTZ R15, R15, R51, R54 ;  /* 0x000000330f0f7223 */ /* 0x000fc80000010036 */
[----:B------:R-:W-:Y:S05]  /*d6e0*/  @!P0 BRA `(.L_x_2170) ;  /* 0xfffffc3000008947 */ /* 0x000fea000383ffff */
.L_x_2164:
[----:B------:R-:W-:Y:S05]  /*d6f0*/  BSYNC B1 ;  /* 0x0000000000017941 */ /* 0x000fea0003800000 */
.L_x_2163:
[----:B------:R-:W-:-:S13]  /*d700*/  ISETP.GE.AND P0, PT, R30, R17, PT ;  /* 0x000000111e00720c */ /* 0x000fda0003f06270 */
[----:B------:R-:W-:Y:S05]  /*d710*/  @P0 BRA `(.L_x_2162) ;  /* 0x00000d5000000947 */ /* 0x000fea0003800000 */
[----:B------:R-:W-:Y:S01]  /*d720*/  LOP3.LUT R27, RZ, R23, RZ, 0x33, !PT ;  /* 0x00000017ff1b7212 */ /* 0x000fe200078e33ff */
[----:B------:R-:W-:Y:S01]  /*d730*/  IMAD R29, R26, c[0x0][0x1d8], R7 ;  /* 0x000076001a1d7a24 */ /* 0x000fe200078e0207 */
[----:B------:R-:W-:Y:S01]  /*d740*/  BSSY B1, `(.L_x_2171) ;  /* 0x0000045000017945 */ /* 0x000fe20003800000 */
[----:B------:R-:W-:Y:S01]  /*d750*/  IMAD.MOV.U32 R32, RZ, RZ, 0x4 ;  /* 0x00000004ff207424 */ /* 0x000fe200078e00ff */
[----:B------:R-:W-:Y:S01]  /*d760*/  IADD3 R27, -R4, R25, R27 ;  /* 0x00000019041b7210 */ /* 0x000fe20007ffe11b */
[----:B------:R-:W-:-:S03]  /*d770*/  IMAD R29, R29, 0xc0, R0 ;  /* 0x000000c01d1d7824 */ /* 0x000fc600078e0200 */
[----:B------:R-:W-:Y:S01]  /*d780*/  LOP3.LUT R27, R27, 0x1, RZ, 0xc0, !PT ;  /* 0x000000011b1b7812 */ /* 0x000fe200078ec0ff */
[----:B------:R-:W-:-:S03]  /*d790*/  IMAD.WIDE R32, R29, R32, c[0x0][0x238] ;  /* 0x00008e001d207625 */ /* 0x000fc600078e0220 */
[----:B------:R-:W-:Y:S02]  /*d7a0*/  ISETP.NE.U32.AND P0, PT, R27, 0x1, PT ;  /* 0x000000011b00780c */ /* 0x000fe40003f05070 */
[----:B------:R-:W-:-:S11]  /*d7b0*/  IADD3 R27, -R23, -0x2, R25 ;  /* 0xfffffffe171b7810 */ /* 0x000fd60007ffe119 */
[----:B------:R-:W-:Y:S05]  /*d7c0*/  @P0 BRA `(.L_x_2172) ;  /* 0x000003c000000947 */ /* 0x000fea0003800000 */
[----:B------:R-:W-:Y:S01]  /*d7d0*/  ISETP.GE.AND P0, PT, R30, c[0x0][0x1d4], PT ;  /* 0x000075001e007a0c */ /* 0x000fe20003f06270 */
[----:B------:R-:W-:-:S12]  /*d7e0*/  BSSY B2, `(.L_x_2173) ;  /* 0x0000039000027945 */ /* 0x000fd80003800000 */
[----:B------:R-:W-:Y:S05]  /*d7f0*/  @!P0 BRA `(.L_x_2174) ;  /* 0x0000037000008947 */ /* 0x000fea0003800000 */
[----:B------:R-:W-:Y:S01]  /*d800*/  IABS R36, c[0x0][0x1d4] ;  /* 0x0000750000247a13 */ /* 0x000fe20000000000 */
[----:B---3--:R-:W-:Y:S01]  /*d810*/  IMAD.MOV.U32 R34, RZ, RZ, RZ ;  /* 0x000000ffff227224 */ /* 0x008fe200078e00ff */
[----:B------:R-:W-:Y:S01]  /*d820*/  IABS R31, R30 ;  /* 0x0000001e001f7213 */ /* 0x000fe20000000000 */
[----:B------:R-:W2:Y:S01]  /*d830*/  LDS R23, [R23.X4+0x810] ;  /* 0x0008100017177984 */ /* 0x000ea20000004800 */
[----:B------:R-:W3:Y:S01]  /*d840*/  I2F.RP R37, R36 ;  /* 0x0000002400257306 */ /* 0x000ee20000209400 */
[----:B------:R-:W-:Y:S02]  /*d850*/  ISETP.GE.AND P1, PT, R30, RZ, PT ;  /* 0x000000ff1e00720c */ /* 0x000fe40003f26270 */
[----:B------:R-:W-:-:S05]  /*d860*/  ISETP.NE.AND P2, PT, RZ, c[0x0][0x1d4], PT ;  /* 0x00007500ff007a0c */ /* 0x000fca0003f45270 */
[----:B---3--:R-:W3:Y:S02]  /*d870*/  MUFU.RCP R37, R37 ;  /* 0x0000002500257308 */ /* 0x008ee40000001000 */
[----:B---3--:R-:W-:-:S06]  /*d880*/  IADD3 R35, R37, 0xffffffe, RZ ;  /* 0x0ffffffe25237810 */ /* 0x008fcc0007ffe0ff */
[----:B------:R-:W3:Y:S02]  /*d890*/  F2I.FTZ.U32.TRUNC.NTZ R35, R35 ;  /* 0x0000002300237305 */ /* 0x000ee4000021f000 */
[----:B---3--:R-:W-:-:S05]  /*d8a0*/  IADD3 R29, RZ, -R35, RZ ;  /* 0x80000023ff1d7210 */ /* 0x008fca0007ffe0ff */
[----:B------:R-:W-:-:S04]  /*d8b0*/  IMAD R29, R29, R36, RZ ;  /* 0x000000241d1d7224 */ /* 0x000fc800078e02ff */
[----:B------:R-:W-:-:S06]  /*d8c0*/  IMAD.HI.U32 R34, R35, R29, R34 ;  /* 0x0000001d23227227 */ /* 0x000fcc00078e0022 */
[----:B------:R-:W-:-:S04]  /*d8d0*/  IMAD.HI.U32 R29, R34, R31, RZ ;  /* 0x0000001f221d7227 */ /* 0x000fc800078e00ff */
[----:B------:R-:W-:-:S04]  /*d8e0*/  IMAD.MOV R34, RZ, RZ, -R29 ;  /* 0x000000ffff227224 */ /* 0x000fc800078e0a1d */
[----:B------:R-:W-:-:S05]  /*d8f0*/  IMAD R29, R36, R34, R31 ;  /* 0x00000022241d7224 */ /* 0x000fca00078e021f */
[----:B------:R-:W-:-:S13]  /*d900*/  ISETP.GT.U32.AND P0, PT, R36, R29, PT ;  /* 0x0000001d2400720c */ /* 0x000fda0003f04070 */
[----:B------:R-:W-:-:S05]  /*d910*/  @!P0 IMAD.IADD R29, R29, 0x1, -R36 ;  /* 0x000000011d1d8824 */ /* 0x000fca00078e0a24 */
[----:B------:R-:W-:-:S13]  /*d920*/  ISETP.GT.U32.AND P0, PT, R36, R29, PT ;  /* 0x0000001d2400720c */ /* 0x000fda0003f04070 */
[----:B------:R-:W-:Y:S01]  /*d930*/  @!P0 IADD3 R29, R29, -R36, RZ ;  /* 0x800000241d1d8210 */ /* 0x000fe20007ffe0ff */
[----:B------:R-:W-:-:S04]  /*d940*/  IMAD R36, R28, c[0x0][0x1d4], RZ ;  /* 0x000075001c247a24 */ /* 0x000fc800078e02ff */
[----:B------:R-:W-:Y:S01]  /*d950*/  @!P1 IMAD.MOV R29, RZ, RZ, -R29 ;  /* 0x000000ffff1d9224 */ /* 0x000fe200078e0a1d */
        /* <DEDUP_REMOVED lines=11> */
[----:B-1----:R-:W-:Y:S02]  /*da10*/  LEA.HI.X.SX32 R38, R36, R22, 0x1, P0 ;  /* 0x0000001624267211 */ /* 0x002fe400000f0eff */
[----:B------:R-:W-:-:S04]  /*da20*/  LEA R36, P0, R29, c[0x0][0x1a0], 0x2 ;  /* 0x000068001d247a11 */ /* 0x000fc800078010ff */
[----:B------:R-:W-:-:S06]  /*da30*/  LEA.HI.X R37, R29, c[0x0][0x1a4], R38, 0x2, P0 ;  /* 0x000069001d257a11 */ /* 0x000fcc00000f1426 */
[----:B------:R-:W5:Y:S01]  /*da40*/  LDG.E.128 R36, [R36.64] ;  /* 0x0000002424247981 */ /* 0x000f62000c1e1d00 */
[----:B------:R-:W-:-:S13]  /*da50*/  ISETP.NE.AND P0, PT, RZ, c[0x0][0x1ec], PT ;  /* 0x00007b00ff007a0c */ /* 0x000fda0003f05270 */
[----:B------:R-:W-:Y:S05]  /*da60*/  @P0 BRA `(.L_x_2175) ;  /* 0x000000c000000947 */ /* 0x000fea0003800000 */
[----:B--2---:R-:W-:Y:S01]  /*da70*/  ISETP.NE.AND P3, PT, R2, RZ, PT ;  /* 0x000000ff0200720c */ /* 0x004fe20003f65270 */
        /* <DEDUP_REMOVED lines=11> */
.L_x_2175:
[C---:B--2--5:R-:W-:Y:S02]  /*db30*/  FFMA.FTZ R12, R23.reuse, R36, R12 ;  /* 0x00000024170c7223 */ /* 0x064fe4000001000c */
[C---:B------:R-:W-:Y:S02]  /*db40*/  FFMA.FTZ R13, R23.reuse, R37, R13 ;  /* 0x00000025170d7223 */ /* 0x040fe4000001000d */
[C---:B------:R-:W-:Y:S02]  /*db50*/  FFMA.FTZ R14, R23.reuse, R38, R14 ;  /* 0x00000026170e7223 */ /* 0x040fe4000001000e */
[----:B------:R-:W-:Y:S02]  /*db60*/  FFMA.FTZ R15, R23, R39, R15 ;  /* 0x00000027170f7223 */ /* 0x000fe4000001000f */
.L_x_2174:
[----:B------:R-:W-:Y:S05]  /*db70*/  BSYNC B2 ;  /* 0x0000000000027941 */ /* 0x000fea0003800000 */
.L_x_2173:
[----:B------:R-:W-:Y:S02]  /*db80*/  IADD3 R30, R30, 0x1, RZ ;  /* 0x000000011e1e7810 */ /* 0x000fe40007ffe0ff */
.L_x_2172:
[----:B------:R-:W-:Y:S05]  /*db90*/  BSYNC B1 ;  /* 0x0000000000017941 */ /* 0x000fea0003800000 */
.L_x_2171:
[----:B------:R-:W-:-:S13]  /*dba0*/  ISETP.NE.AND P0, PT, R27, R4, PT ;  /* 0x000000041b00720c */ /* 0x000fda0003f05270 */
[----:B------:R-:W-:Y:S05]  /*dbb0*/  @!P0 BRA `(.L_x_2162) ;  /* 0x000008b000008947 */ /* 0x000fea0003800000 */
[----:B-1----:R-:W-:Y:S01]  /*dbc0*/  IMAD.SHL.U32 R19, R4, 0x4, RZ ;  /* 0x0000000404137824 */ /* 0x002fe200078e00ff */
[----:B------:R-:W-:Y:S01]  /*dbd0*/  HFMA2.MMA R27, -RZ, RZ, 0, 0 ;  /* 0x00000000ff1b7435 */ /* 0x000fe200000001ff */
[----:B------:R-:W-:Y:S02]  /*dbe0*/  IMAD.MOV.U32 R23, RZ, RZ, 0xc0 ;  /* 0x000000c0ff177424 */ /* 0x000fe400078e00ff */
[C---:B------:R-:W-:Y:S02]  /*dbf0*/  IMAD R52, R30.reuse, 0x4, -R19 ;  /* 0x000000041e347824 */ /* 0x040fe400078e0a13 */
[----:B------:R-:W-:-:S05]  /*dc00*/  IMAD R23, R30, R23, 0xc0 ;  /* 0x000000c01e177424 */ /* 0x000fca00078e0217 */
.L_x_2182:
        /* <DEDUP_REMOVED lines=8> */
[----:B---3--:R-:W-:Y:S05]  /*dc90*/  @!P0 BRA `(.L_x_2177) ;  /* 0x0000039000008947 */ /* 0x008fea0003800000 */
[----:B------:R-:W-:Y:S02]  /*dca0*/  IABS R29, c[0x0][0x1d4] ;  /* 0x00007500001d7a13 */ /* 0x000fe40000000000 */
[----:B------:R-:W-:Y:S02]  /*dcb0*/  IABS R38, R30 ;  /* 0x0000001e00267213 */ /* 0x000fe40000000000 */
[----:B---3--:R-:W1:Y:S01]  /*dcc0*/  I2F.RP R34, R29 ;  /* 0x0000001d00227306 */ /* 0x008e620000209400 */
[----:B------:R-:W-:Y:S02]  /*dcd0*/  ISETP.GE.AND P1, PT, R30, RZ, PT ;  /* 0x000000ff1e00720c */ /* 0x000fe40003f26270 */
[----:B------:R-:W-:-:S05]  /*dce0*/  ISETP.NE.AND P2, PT, RZ, c[0x0][0x1d4], PT ;  /* 0x00007500ff007a0c */ /* 0x000fca0003f45270 */
[----:B-1----:R-:W1:Y:S02]  /*dcf0*/  MUFU.RCP R34, R34 ;  /* 0x0000002200227308 */ /* 0x002e640000001000 */
[----:B-1----:R-:W-:Y:S01]  /*dd00*/  IADD3 R35, R34, 0xffffffe, RZ ;  /* 0x0ffffffe22237810 */ /* 0x002fe20007ffe0ff */
[----:B------:R-:W-:-:S05]  /*dd10*/  IMAD R34, R28, c[0x0][0x1d4], RZ ;  /* 0x000075001c227a24 */ /* 0x000fca00078e02ff */
[----:B------:R-:W1:Y:S02]  /*dd20*/  F2I.FTZ.U32.TRUNC.NTZ R19, R35 ;  /* 0x0000002300137305 */ /* 0x000e64000021f000 */
[----:B-1----:R-:W-:-:S04]  /*dd30*/  IMAD.MOV R18, RZ, RZ, -R19 ;  /* 0x000000ffff127224 */ /* 0x002fc800078e0a13 */
[----:B------:R-:W-:Y:S01]  /*dd40*/  IMAD R39, R18, R29, RZ ;  /* 0x0000001d12277224 */ /* 0x000fe200078e02ff */
[----:B------:R-:W-:-:S05]  /*dd50*/  MOV R18, RZ ;  /* 0x000000ff00127202 */ /* 0x000fca0000000f00 */
        /* <DEDUP_REMOVED lines=8> */
[----:B------:R-:W-:-:S05]  /*dde0*/  @!P0 IADD3 R18, R18, -R29, RZ ;  /* 0x8000001d12128210 */ /* 0x000fca0007ffe0ff */
        /* <DEDUP_REMOVED lines=32> */
.L_x_2178:
[C---:B-12--5:R-:W-:Y:S02]  /*dff0*/  FFMA.FTZ R12, R29.reuse, R40, R12 ;  /* 0x000000281d0c7223 */ /* 0x066fe4000001000c */
[C---:B------:R-:W-:Y:S02]  /*e000*/  FFMA.FTZ R13, R29.reuse, R41, R13 ;  /* 0x000000291d0d7223 */ /* 0x040fe4000001000d */
[C---:B------:R-:W-:Y:S02]  /*e010*/  FFMA.FTZ R14, R29.reuse, R42, R14 ;  /* 0x0000002a1d0e7223 */ /* 0x040fe4000001000e */
[----:B------:R-:W-:Y:S02]  /*e020*/  FFMA.FTZ R15, R29, R43, R15 ;  /* 0x0000002b1d0f7223 */ /* 0x000fe4000001000f */
.L_x_2177:
[----:B------:R-:W-:Y:S05]  /*e030*/  BSYNC B1 ;  /* 0x0000000000017941 */ /* 0x000fea0003800000 */
.L_x_2176:
[----:B------:R-:W-:Y:S01]  /*e040*/  IADD3 R40, R30, 0x1, RZ ;  /* 0x000000011e287810 */ /* 0x000fe20007ffe0ff */
[----:B------:R-:W-:Y:S03]  /*e050*/  BSSY B1, `(.L_x_2179) ;  /* 0x000003c000017945 */ /* 0x000fe60003800000 */
[----:B------:R-:W-:-:S13]  /*e060*/  ISETP.GE.AND P0, PT, R40, c[0x0][0x1d4], PT ;  /* 0x0000750028007a0c */ /* 0x000fda0003f06270 */
[----:B------:R-:W-:Y:S05]  /*e070*/  @!P0 BRA `(.L_x_2180) ;  /* 0x0000039000008947 */ /* 0x000fea0003800000 */
        /* <DEDUP_REMOVED lines=11> */
[----:B------:R-:W-:-:S10]  /*e130*/  HFMA2.MMA R18, -RZ, RZ, 0, 0 ;  /* 0x00000000ff127435 */ /* 0x000fd400000001ff */
        /* <DEDUP_REMOVED lines=41> */
.L_x_2181:
[C---:B-12--5:R-:W-:Y:S02]  /*e3d0*/  FFMA.FTZ R12, R29.reuse, R40, R12 ;  /* 0x000000281d0c7223 */ /* 0x066fe4000001000c */
[C---:B------:R-:W-:Y:S02]  /*e3e0*/  FFMA.FTZ R13, R29.reuse, R41, R13 ;  /* 0x000000291d0d7223 */ /* 0x040fe4000001000d */
[C---:B------:R-:W-:Y:S02]  /*e3f0*/  FFMA.FTZ R14, R29.reuse, R42, R14 ;  /* 0x0000002a1d0e7223 */ /* 0x040fe4000001000e */
[----:B------:R-:W-:Y:S02]  /*e400*/  FFMA.FTZ R15, R29, R43, R15 ;  /* 0x0000002b1d0f7223 */ /* 0x000fe4000001000f */
.L_x_2180:
[----:B------:R-:W-:Y:S05]  /*e410*/  BSYNC B1 ;  /* 0x0000000000017941 */ /* 0x000fea0003800000 */
.L_x_2179:
[----:B------:R-:W-:Y:S02]  /*e420*/  IADD3 R30, R30, 0x2, RZ ;  /* 0x000000021e1e7810 */ /* 0x000fe40007ffe0ff */
[----:B------:R-:W-:Y:S02]  /*e430*/  IADD3 R27, R27, 0x8, RZ ;  /* 0x000000081b1b7810 */ /* 0x000fe40007ffe0ff */
[----:B------:R-:W-:-:S02]  /*e440*/  ISETP.GE.AND P0, PT, R30, R17, PT ;  /* 0x000000111e00720c */ /* 0x000fc40003f06270 */
[----:B------:R-:W-:-:S11]  /*e450*/  IADD3 R23, R23, 0x180, RZ ;  /* 0x0000018017177810 */ /* 0x000fd60007ffe0ff */
[----:B------:R-:W-:Y:S05]  /*e460*/  @!P0 BRA `(.L_x_2182) ;  /* 0xfffff7a000008947 */ /* 0x000fea000383ffff */
.L_x_2162:
[----:B------:R-:W-:Y:S05]  /*e470*/  BSYNC B0 ;  /* 0x0000000000007941 */ /* 0x000fea0003800000 */
.L_x_2161:
[----:B------:R-:W-:Y:S01]  /*e480*/  ISETP.GE.AND P0, PT, R20, 0x30, PT ;  /* 0x000000301400780c */ /* 0x000fe20003f06270 */
[----:B------:R-:W-:Y:S03]  /*e490*/  BSSY B0, `(.L_x_2183) ;  /* 0x0000026000007945 */ /* 0x000fe60003800000 */
[----:B------:R-:W-:-:S13]  /*e4a0*/  ISETP.LT.U32.AND P0, PT, R24, 0x7f, !P0 ;  /* 0x0000007f1800780c */ /* 0x000fda0004701070 */
[----:B------:R-:W-:Y:S05]  /*e4b0*/  @!P0 BRA `(.L_x_2184) ;  /* 0x0000023000008947 */ /* 0x000fea0003800000 */
[----:B-1----:R-:W-:-:S04]  /*e4c0*/  IMAD.MOV.U32 R18, RZ, RZ, 0xc0 ;  /* 0x000000c0ff127424 */ /* 0x002fc800078e00ff */
[----:B------:R-:W-:-:S05]  /*e4d0*/  IMAD R25, R25, R18, -0xc0 ;  /* 0xffffff4019197424 */ /* 0x000fca00078e0212 */
[----:B------:R-:W-:-:S04]  /*e4e0*/  IADD3 R19, P1, R6, R25, RZ ;  /* 0x0000001906137210 */ /* 0x000fc80007f3e0ff */
[----:B0-----:R-:W-:Y:S02]  /*e4f0*/  LEA.HI.X.SX32 R20, R25, R5, 0x1, P1 ;  /* 0x0000000519147211 */ /* 0x001fe400008f0eff */
[----:B------:R-:W-:-:S04]  /*e500*/  LEA R18, P1, R19, c[0x0][0x1a0], 0x2 ;  /* 0x0000680013127a11 */ /* 0x000fc800078210ff */
[----:B------:R-:W-:-:S05]  /*e510*/  LEA.HI.X R19, R19, c[0x0][0x1a4], R20, 0x2, P1 ;  /* 0x0000690013137a11 */ /* 0x000fca00008f1414 */
[----:B------:R0:W5:Y:S01]  /*e520*/  LDG.E.128 R20, [R18.64] ;  /* 0x0000002412147981 */ /* 0x000162000c1e1d00 */
[----:B------:R-:W-:Y:S02]  /*e530*/  IADD3 R4, R17, -R4, RZ ;  /* 0x8000000411047210 */ /* 0x000fe40007ffe0ff */
[----:B------:R-:W-:-:S03]  /*e540*/  ISETP.NE.AND P1, PT, RZ, c[0x0][0x1ec], PT ;  /* 0x00007b00ff007a0c */ /* 0x000fc60003f25270 */
[----:B------:R0:W1:Y:S10]  /*e550*/  LDS R17, [R4.X4+0x810] ;  /* 0x0008100004117984 */ /* 0x0000740000004800 */
[----:B------:R-:W-:Y:S05]  /*e560*/  @P1 BRA `(.L_x_2185) ;  /* 0x0000014000001947 */ /* 0x000fea0003800000 */
[----:B0-----:R-:W-:-:S13]  /*e570*/  ISETP.NE.AND P2, PT, R2, RZ, PT ;  /* 0x000000ff0200720c */ /* 0x001fda0003f45270 */
[----:B------:R-:W-:Y:S02]  /*e580*/  @P2 IMAD R7, R26, c[0x0][0x1d8], R7 ;  /* 0x000076001a072a24 */ /* 0x000fe400078e0207 */
[----:B------:R-:W-:Y:S02]  /*e590*/  @P2 IMAD.MOV.U32 R18, RZ, RZ, 0x4 ;  /* 0x00000004ff122424 */ /* 0x000fe400078e00ff */
[----:B------:R-:W-:-:S04]  /*e5a0*/  @P2 IMAD R7, R7, 0xc0, R0 ;  /* 0x000000c007072824 */ /* 0x000fc800078e0200 */
[----:B------:R-:W-:-:S05]  /*e5b0*/  @P2 IMAD.WIDE R18, R7, R18, c[0x0][0x238] ;  /* 0x00008e0007122625 */ /* 0x000fca00078e0212 */
[----:B------:R-:W2:Y:S01]  /*e5c0*/  @P2 LDG.E.128 R24, [R18.64] ;  /* 0x0000002412182981 */ /* 0x000ea2000c1e1d00 */
[----:B------:R-:W-:Y:S02]  /*e5d0*/  IMAD R16, R16, 0xc0, RZ ;  /* 0x000000c010107824 */ /* 0x000fe400078e02ff */
[----:B-----5:R-:W-:Y:S02]  /*e5e0*/  FADD.FTZ R20, R20, R8 ;  /* 0x0000000814147221 */ /* 0x020fe40000010000 */
[----:B------:R-:W-:Y:S01]  /*e5f0*/  FADD.FTZ R21, R21, R9 ;  /* 0x0000000915157221 */ /* 0x000fe20000010000 */
[----:B------:R-:W-:Y:S01]  /*e600*/  IADD3 R6, P1, R6, R16, RZ ;  /* 0x0000001006067210 */ /* 0x000fe20007f3e0ff */
[----:B------:R-:W-:Y:S02]  /*e610*/  FADD.FTZ R22, R22, R10 ;  /* 0x0000000a16167221 */ /* 0x000fe40000010000 */
[----:B------:R-:W-:Y:S01]  /*e620*/  FADD.FTZ R23, R23, R11 ;  /* 0x0000000b17177221 */ /* 0x000fe20000010000 */
[----:B------:R-:W-:-:S02]  /*e630*/  LEA.HI.X.SX32 R5, R16, R5, 0x1, P1 ;  /* 0x0000000510057211 */ /* 0x000fc400008f0eff */
[----:B------:R-:W-:-:S04]  /*e640*/  LEA R4, P1, R6, c[0x0][0x1a0], 0x2 ;  /* 0x0000680006047a11 */ /* 0x000fc800078210ff */
[----:B------:R-:W-:Y:S01]  /*e650*/  LEA.HI.X R5, R6, c[0x0][0x1a4], R5, 0x2, P1 ;  /* 0x0000690006057a11 */ /* 0x000fe200008f1405 */
[----:B--2---:R-:W-:Y:S02]  /*e660*/  @P2 FMUL.FTZ R20, R20, R24 ;  /* 0x0000001814142220 */ /* 0x004fe40000410000 */
[----:B------:R-:W-:Y:S02]  /*e670*/  @P2 FMUL.FTZ R21, R21, R25 ;  /* 0x0000001915152220 */ /* 0x000fe40000410000 */
[----:B------:R-:W-:Y:S02]  /*e680*/  @P2 FMUL.FTZ R22, R22, R26 ;  /* 0x0000001a16162220 */ /* 0x000fe40000410000 */
[----:B------:R-:W-:-:S05]  /*e690*/  @P2 FMUL.FTZ R23, R23, R27 ;  /* 0x0000001b17172220 */ /* 0x000fca0000410000 */
[----:B------:R0:W-:Y:S02]  /*e6a0*/  STG.E.128 [R4.64], R20 ;  /* 0x0000001404007986 */ /* 0x0001e4000c101d24 */
.L_x_2185:
[C---:B01---5:R-:W-:Y:S02]  /*e6b0*/  FFMA.FTZ R12, R17.reuse, R20, R12 ;  /* 0x00000014110c7223 */ /* 0x063fe4000001000c */
[C---:B------:R-:W-:Y:S02]  /*e6c0*/  FFMA.FTZ R13, R17.reuse, R21, R13 ;  /* 0x00000015110d7223 */ /* 0x040fe4000001000d */
[C---:B------:R-:W-:Y:S02]  /*e6d0*/  FFMA.FTZ R14, R17.reuse, R22, R14 ;  /* 0x00000016110e7223 */ /* 0x040fe4000001000e */
[----:B------:R-:W-:Y:S02]  /*e6e0*/  FFMA.FTZ R15, R17, R23, R15 ;  /* 0x00000017110f7223 */ /* 0x000fe4000001000f */
.L_x_2184:
[----:B------:R-:W-:Y:S05]  /*e6f0*/  BSYNC B0 ;  /* 0x0000000000007941 */ /* 0x000fea0003800000 */
.L_x_2183:
[----:B------:R-:W-:Y:S06]  /*e700*/  BAR.SYNC.DEFER_BLOCKING 0x0 ;  /* 0x0000000000007b1d */ /* 0x000fec0000010000 */
[----:B------:R-:W-:Y:S05]  /*e710*/  @!P0 EXIT ;  /* 0x000000000000894d */ /* 0x000fea0003800000 */
[----:B------:R-:W-:-:S05]  /*e720*/  IMAD.MOV.U32 R2, RZ, RZ, c[0x0][0x258] ;  /* 0x00009600ff027624 */ /* 0x000fca00078e00ff */
[----:B------:R-:W-:-:S13]  /*e730*/  ISETP.NE.AND P0, PT, R2, 0x2, PT ;  /* 0x000000020200780c */ /* 0x000fda0003f05270 */
[----:B------:R-:W-:Y:S02]  /*e740*/  @P0 IMAD.MOV.U32 R5, RZ, RZ, 0x4 ;  /* 0x00000004ff050424 */ /* 0x000fe400078e00ff */
[----:B------:R-:W-:-:S04]  /*e750*/  @P0 IMAD R4, R3, 0xc0, R0 ;  /* 0x000000c003040824 */ /* 0x000fc800078e0200 */
[----:B------:R-:W-:-:S05]  /*e760*/  @P0 IMAD.WIDE R4, R4, R5, c[0x0][0x160] ;  /* 0x0000580004040625 */ /* 0x000fca00078e0205 */
[----:B------:R2:W-:Y:S01]  /*e770*/  @P0 STG.E.128 [R4.64], R12 ;  /* 0x0000000c04000986 */ /* 0x0005e2000c101d24 */
[----:B------:R-:W-:Y:S05]  /*e780*/  @P0 EXIT ;  /* 0x000000000000094d */ /* 0x000fea0003800000 */
[----:B--2---:R-:W-:Y:S01]  /*e790*/  MOV R4, c[0x0][0x250] ;  /* 0x0000940000047a02 */ /* 0x004fe20000000f00 */
[----:B------:R-:W-:-:S05]  /*e7a0*/  IMAD.MOV.U32 R5, RZ, RZ, c[0x0][0x254] ;  /* 0x00009500ff057624 */ /* 0x000fca00078e00ff */
[----:B------:R-:W2:Y:S01]  /*e7b0*/  LDG.E R4, [R4.64] ;  /* 0x0000002404047981 */ /* 0x000ea2000c1e1900 */
[----:B------:R-:W-:Y:S02]  /*e7c0*/  IMAD R3, R3, 0xc0, R0 ;  /* 0x000000c003037824 */ /* 0x000fe400078e0200 */
[C---:B--2---:R-:W-:Y:S02]  /*e7d0*/  FMUL.FTZ R12, R4.reuse, R12 ;  /* 0x0000000c040c7220 */ /* 0x044fe40000410000 */
[C---:B------:R-:W-:Y:S02]  /*e7e0*/  FMUL.FTZ R13, R4.reuse, R13 ;  /* 0x0000000d040d7220 */ /* 0x040fe40000410000 */
[C---:B------:R-:W-:Y:S02]  /*e7f0*/  FMUL.FTZ R14, R4.reuse, R14 ;  /* 0x0000000e040e7220 */ /* 0x040fe40000410000 */
[----:B------:R-:W2:Y:S01]  /*e800*/  F2I.S8.NTZ R12, R12 ;  /* 0x0000000c000c7305 */ /* 0x000ea20000202100 */
[----:B------:R-:W-:-:S07]  /*e810*/  FMUL.FTZ R15, R4, R15 ;  /* 0x0000000f040f7220 */ /* 0x000fce0000410000 */
[----:B------:R-:W4:Y:S08]  /*e820*/  F2I.S8.NTZ R13, R13 ;  /* 0x0000000d000d7305 */ /* 0x000f300000202100 */
[----:B------:R-:W5:Y:S01]  /*e830*/  F2I.S8.NTZ R14, R14 ;  /* 0x0000000e000e7305 */ /* 0x000f620000202100 */
[----:B--2---:R-:W-:-:S04]  /*e840*/  PRMT R2, R12, 0x8880, RZ ;  /* 0x000088800c027816 */ /* 0x004fc800000000ff */
[----:B------:R-:W-:-:S03]  /*e850*/  PRMT R2, R2, 0x7710, RZ ;  /* 0x0000771002027816 */ /* 0x000fc600000000ff */
[----:B------:R-:W2:Y:S01]  /*e860*/  F2I.S8.NTZ R15, R15 ;  /* 0x0000000f000f7305 */ /* 0x000ea20000202100 */
[----:B----4-:R-:W-:Y:S02]  /*e870*/  PRMT R6, R13, 0x8880, RZ ;  /* 0x000088800d067816 */ /* 0x010fe400000000ff */
[----:B------:R-:W-:Y:S02]  /*e880*/  LOP3.LUT R5, R2, 0xff, RZ, 0xc0, !PT ;  /* 0x000000ff02057812 */ /* 0x000fe400078ec0ff */
[----:B------:R-:W-:Y:S02]  /*e890*/  PRMT R4, R6, 0x7710, RZ ;  /* 0x0000771006047816 */ /* 0x000fe400000000ff */
[----:B-----5:R-:W-:Y:S02]  /*e8a0*/  PRMT R2, R14, 0x8880, RZ ;  /* 0x000088800e027816 */ /* 0x020fe400000000ff */
[----:B------:R-:W-:Y:S02]  /*e8b0*/  PRMT R5, R4, 0x7604, R5 ;  /* 0x0000760404057816 */ /* 0x000fe40000000005 */
[----:B------:R-:W-:-:S02]  /*e8c0*/  PRMT R0, R2, 0x7710, RZ ;  /* 0x0000771002007816 */ /* 0x000fc400000000ff */
[----:B------:R-:W-:Y:S02]  /*e8d0*/  IADD3 R2, P0, R3, c[0x0][0x160], RZ ;  /* 0x0000580003027a10 */ /* 0x000fe40007f1e0ff */
[----:B--2---:R-:W-:Y:S02]  /*e8e0*/  PRMT R4, R15, 0x8880, RZ ;  /* 0x000088800f047816 */ /* 0x004fe400000000ff */
[----:B------:R-:W-:Y:S02]  /*e8f0*/  PRMT R5, R0, 0x7054, R5 ;  /* 0x0000705400057816 */ /* 0x000fe40000000005 */
[----:B------:R-:W-:Y:S02]  /*e900*/  PRMT R4, R4, 0x7710, RZ ;  /* 0x0000771004047816 */ /* 0x000fe400000000ff */
[----:B------:R-:W-:Y:S02]  /*e910*/  LEA.HI.X.SX32 R3, R3, c[0x0][0x164], 0x1, P0 ;  /* 0x0000590003037a11 */ /* 0x000fe400000f0eff */
[----:B------:R-:W-:-:S05]  /*e920*/  PRMT R5, R4, 0x654, R5 ;  /* 0x0000065404057816 */ /* 0x000fca0000000005 */
[----:B------:R-:W-:Y:S01]  /*e930*/  STG.E [R2.64], R5 ;  /* 0x0000000502007986 */ /* 0x000fe2000c101924 */
[----:B------:R-:W-:Y:S05]  /*e940*/  EXIT ;  /* 0x000000000000794d */ /* 0x000fea0003800000 */
.L_x_2124:
[----:B------:R-:W-:Y:S01]  /*e950*/  HFMA2.MMA R156, -RZ, RZ, 0, 1.847743988037109375e-06 ;  /* 0x0000001fff9c7435 */ /* 0x000fe200000001ff */
[----:B-1----:R-:W-:Y:S01]  /*e960*/  IMAD.MOV.U32 R126, RZ, RZ, R237 ;  /* 0x000000ffff7e7224 */ /* 0x002fe200078e00ed */
[----:B------:R-:W-:Y:S01]  /*e970*/  MOV R124, 0xe9b0 ;  /* 0x0000e9b0007c7802 */ /* 0x000fe20000000f00 */
[----:B------:R-:W-:Y:S02]  /*e980*/  IMAD.MOV.U32 R127, RZ, RZ, 0x2 ;  /* 0x00000002ff7f7424 */ /* 0x000fe400078e00ff */
[----:B------:R-:W-:Y:S02]  /*e990*/  IMAD.MOV.U32 R157, RZ, RZ, -0x1 ;  /* 0xffffffffff9d7424 */ /* 0x000fe400078e00ff */
[----:B------:R-:W-:Y:S05]  /*e9a0*/  CALL.REL.NOINC `($__internal_7_$__cuda_sm70_shflsync_bfly_p) ;  /* 0x0000021000007944 */ /* 0x000fea0003c00000 */
[----:B-1----:R-:W-:Y:S01]  /*e9b0*/  IMAD.MOV.U32 R124, RZ, RZ, R126 ;  /* 0x000000ffff7c7224 */ /* 0x002fe200078e007e */
[----:B0-----:R-:W-:Y:S05]  /*e9c0*/  BRA `(.L_x_2186) ;  /* 0xffffd09000007947 */ /* 0x001fea000383ffff */
.L_x_2125:
[----:B-1----:R-:W-:Y:S01]  /*e9d0*/  IMAD.MOV.U32 R126, RZ, RZ, R237 ;  /* 0x000000ffff7e7224 */ /* 0x002fe200078e00ed */
[----:B------:R-:W-:Y:S01]  /*e9e0*/  MOV R127, 0x1 ;  /* 0x00000001007f7802 */ /* 0x000fe20000000f00 */
[----:B------:R-:W-:Y:S01]  /*e9f0*/  IMAD.MOV.U32 R156, RZ, RZ, 0x1f ;  /* 0x0000001fff9c7424 */ /* 0x000fe200078e00ff */
[----:B------:R-:W-:Y:S01]  /*ea00*/  MOV R124, 0xea30 ;  /* 0x0000ea30007c7802 */ /* 0x000fe20000000f00 */
[----:B------:R-:W-:-:S02]  /*ea10*/  IMAD.MOV.U32 R157, RZ, RZ, -0x1 ;  /* 0xffffffffff9d7424 */ /* 0x000fc400078e00ff */
[----:B------:R-:W-:Y:S05]  /*ea20*/  CALL.REL.NOINC `($__internal_7_$__cuda_sm70_shflsync_bfly_p) ;  /* 0x0000019000007944 */ /* 0x000fea0003c00000 */
[----:B-1----:R-:W-:Y:S01]  /*ea30*/  IMAD.MOV.U32 R124, RZ, RZ, R126 ;  /* 0x000000ffff7c7224 */ /* 0x002fe200078e007e */
[----:B0-----:R-:W-:Y:S05]  /*ea40*/  BRA `(.L_x_2187) ;  /* 0xffffd04000007947 */ /* 0x001fea000383ffff */
.L_x_2129:
[----:B------:R-:W-:Y:S01]  /*ea50*/  MOV R126, R3 ;  /* 0x00000003007e7202 */ /* 0x000fe20000000f00 */
[----:B------:R-:W-:Y:S01]  /*ea60*/  IMAD.MOV.U32 R127, RZ, RZ, 0x10 ;  /* 0x00000010ff7f7424 */ /* 0x000fe200078e00ff */
[----:B------:R-:W-:Y:S01]  /*ea70*/  MOV R124, 0xeab0 ;  /* 0x0000eab0007c7802 */ /* 0x000fe20000000f00 */
[----:B------:R-:W-:-:S02]  /*ea80*/  IMAD.MOV.U32 R156, RZ, RZ, 0x1f ;  /* 0x0000001fff9c7424 */ /* 0x000fc400078e00ff */
[----:B------:R-:W-:Y:S02]  /*ea90*/  IMAD.MOV.U32 R157, RZ, RZ, -0x1 ;  /* 0xffffffffff9d7424 */ /* 0x000fe400078e00ff */
[----:B0-----:R-:W-:Y:S05]  /*eaa0*/  CALL.REL.NOINC `($__internal_7_$__cuda_sm70_shflsync_bfly_p) ;  /* 0x0000011000007944 */ /* 0x001fea0003c00000 */
[----:B-1----:R-:W-:Y:S01]  /*eab0*/  MOV R0, R126 ;  /* 0x0000007e00007202 */ /* 0x002fe20000000f00 */
[----:B0-----:R-:W-:Y:S05]  /*eac0*/  BRA `(.L_x_2188) ;  /* 0xffffd21000007947 */ /* 0x001fea000383ffff */
.L_x_2130:
[----:B------:R-:W-:Y:S01]  /*ead0*/  IMAD.MOV.U32 R126, RZ, RZ, R5 ;  /* 0x000000ffff7e7224 */ /* 0x000fe200078e0005 */
[----:B------:R-:W-:Y:S01]  /*eae0*/  MOV R157, 0xffffffff ;  /* 0xffffffff009d7802 */ /* 0x000fe20000000f00 */
[----:B------:R-:W-:Y:S01]  /*eaf0*/  IMAD.MOV.U32 R127, RZ, RZ, 0x8 ;  /* 0x00000008ff7f7424 */ /* 0x000fe200078e00ff */
[----:B------:R-:W-:Y:S01]  /*eb00*/  MOV R124, 0xeb30 ;  /* 0x0000eb30007c7802 */ /* 0x000fe20000000f00 */
[----:B------:R-:W-:Y:S02]  /*eb10*/  IMAD.MOV.U32 R156, RZ, RZ, 0x1f ;  /* 0x0000001fff9c7424 */ /* 0x000fe400078e00ff */
[----:B01----:R-:W-:Y:S05]  /*eb20*/  CALL.REL.NOINC `($__internal_7_$__cuda_sm70_shflsync_bfly_p) ;  /* 0x0000009000007944 */ /* 0x003fea0003c00000 */
[----:B-1----:R-:W-:Y:S01]  /*eb30*/  FMNMX.FTZ R0, R5, R126, !PT ;  /* 0x0000007e05007209 */ /* 0x002fe20007810000 */
[----:B0-----:R-:W-:Y:S01]  /*eb40*/  IMAD.MOV.U32 R127, RZ, RZ, 0x4 ;  /* 0x00000004ff7f7424 */ /* 0x001fe200078e00ff */
[----:B------:R-:W-:Y:S01]  /*eb50*/  MOV R124, 0xeba0 ;  /* 0x0000eba0007c7802 */ /* 0x000fe20000000f00 */
[----:B------:R-:W-:Y:S01]  /*eb60*/  IMAD.MOV.U32 R156, RZ, RZ, 0x1f ;  /* 0x0000001fff9c7424 */ /* 0x000fe200078e00ff */
[----:B------:R-:W-:Y:S01]  /*eb70*/  MOV R126, R0 ;  /* 0x00000000007e7202 */ /* 0x000fe20000000f00 */
[----:B------:R-:W-:-:S02]  /*eb80*/  IMAD.MOV.U32 R157, RZ, RZ, -0x1 ;  /* 0xffffffffff9d7424 */ /* 0x000fc400078e00ff */
[----:B------:R-:W-:Y:S05]  /*eb90*/  CALL.REL.NOINC `($__internal_7_$__cuda_sm70_shflsync_bfly_p) ;  /* 0x0000002000007944 */ /* 0x000fea0003c00000 */
[----:B-1----:R-:W-:Y:S01]  /*eba0*/  IMAD.MOV.U32 R3, RZ, RZ, R126 ;  /* 0x000000ffff037224 */ /* 0x002fe200078e007e */
[----:B0-----:R-:W-:Y:S05]  /*ebb0*/  BRA `(.L_x_2189) ;  /* 0xffffd17000007947 */ /* 0x001fea000383ffff */
        .weak           $__internal_7_$__cuda_sm70_shflsync_bfly_p
        .type           $__internal_7_$__cuda_sm70_shflsync_bfly_p,@function
        .size           $__internal_7_$__cuda_sm70_shflsync_bfly_p,(.L_x_4313 - $__internal_7_$__cuda_sm70_shflsync_bfly_p)
$__internal_7_$__cuda_sm70_shflsync_bfly_p:
[----:B------:R-:W-:Y:S01]  /*ebc0*/  IMAD.MOV.U32 R125, RZ, RZ, 0x0 ;  /* 0x00000000ff7d7424 */ /* 0x000fe200078e00ff */
[----:B------:R-:W-:Y:S04]  /*ebd0*/  WARPSYNC R157 ;  /* 0x0000009d00007348 */ /* 0x000fe80003800000 */
[----:B------:R0:W1:Y:S01]  /*ebe0*/  SHFL.BFLY PT, R126, R126, R127, R156 ;  /* 0x0c00007f7e7e7389 */ /* 0x00006200000e009c */
[----:B------:R-:W-:Y:S05]  /*ebf0*/  RET.REL.NODEC R124 `(_ZN4mmha33masked_multihead_attention_kernelIfLi192ELi256ELi4ELi64ELi64ELb1ELb1EEEv26Multihead_attention_paramsIT_XT5_EE) ;  /* 0xffff14007c007950 */ /* 0x000fea0003c3ffff */
.L_x_2190:
        /* <DEDUP_REMOVED lines=16> */
.L_x_4313:


//--------------------- .text._ZN4mmha33masked_multihead_attention_kernelIfLi192ELi256ELi1ELi64ELi256ELb1ELb0EEEv26Multihead_attention_paramsIT_XT5_EE --------------------------
	.section	.text._ZN4mmha33masked_multihead_attention_kernelIfLi192ELi256ELi1ELi64ELi256ELb1ELb0EEEv26Multihead_attention_paramsIT_XT5_EE,"ax",@progbits
	.sectioninfo	@"SHI_REGISTERS=255"
	.align	128
        .global         _ZN4mmha33masked_multihead_attention_kernelIfLi192ELi256ELi1ELi64ELi256ELb1ELb0EEEv26Multihead_attention_paramsIT_XT5_EE
        .type           _ZN4mmha33masked_multihead_attention_kernelIfLi192ELi256ELi1ELi64ELi256ELb1ELb0EEEv26Multihead_attention_paramsIT_XT5_EE,@function
        .size           _ZN4mmha33masked_multihead_attention_kernelIfLi192ELi256ELi1ELi64ELi256ELb1ELb0EEEv26Multihead_attention_paramsIT_XT5_EE,(.L_x_4335 - _ZN4mmha33masked_multihead_attention_kernelIfLi192ELi256ELi1ELi64ELi256ELb1ELb0EEEv26Multihead_attention_paramsIT_XT5_EE)
        .other          _ZN4mmha33masked_multihead_attention_kernelIfLi192ELi256ELi1ELi64ELi256ELb1ELb0EEEv26Multihead_attention_paramsIT_XT5_EE,@"STO_CUDA_ENTRY STV_DEFAULT"
_ZN4mmha33masked_multihead_attention_kernelIfLi192ELi256ELi1ELi64ELi256ELb1ELb0EEEv26Multihead_attention_paramsIT_XT5_EE:
.text._ZN4mmha33masked_multihead_attention_kernelIfLi192ELi256ELi1ELi64ELi256ELb1ELb0EEEv26Multihead_attention_paramsIT_XT5_EE:
        /* <DEDUP_REMOVED lines=12> */
.L_x_2191:
[----:B------:R-:W-:Y:S01]  /*00c0*/  IABS R5, c[0x0][0x1d0] ;  /* 0x0000740000057a13 */ /* 0x000fe20000000000 */
[----:B------:R-:W-:Y:S01]  /*00d0*/  HFMA2.MMA R14, -RZ, RZ, 0, 2.384185791015625e-07 ;  /* 0x00000004ff0e7435 */ /* 0x000fe200000001ff */
[----:B0-----:R-:W-:Y:S02]  /*00e0*/  IABS R6, R17 ;  /* 0x0000001100067213 */ /* 0x001fe40000000000 */
[----:B------:R-:W0:Y:S08]  /*00f0*/  I2F.RP R0, R5 ;  /* 0x0000000500007306 */ /* 0x000e300000209400 */
[----:B0-----:R-:W0:Y:S02]  /*0100*/  MUFU.RCP R0, R0 ;  /* 0x0000000000007308 */ /* 0x001e240000001000 */
[----:B0-----:R-:W-:-:S06]  /*0110*/  IADD3 R2, R0, 0xffffffe, RZ ;  /* 0x0ffffffe00027810 */ /* 0x001fcc0007ffe0ff */
[----:B------:R0:W1:Y:S02]  /*0120*/  F2I.FTZ.U32.TRUNC.NTZ R3, R2 ;  /* 0x0000000200037305 */ /* 0x000064000021f000 */
[----:B0-----:R-:W-:Y:S01]  /*0130*/  IMAD.MOV.U32 R2, RZ, RZ, RZ ;  /* 0x000000ffff027224 */ /* 0x001fe200078e00ff */
        /* <DEDUP_REMOVED lines=11> */
[----:B------:R-:W-:-:S05]  /*01f0*/  @!P2 IMAD.IADD R0, R0, 0x1, -R5 ;  /* 0x000000010000a824 */ /* 0x000fca00078e0a05 */
[----:B------:R-:W-:Y:S02]  /*0200*/  ISETP.GE.U32.AND P1, PT, R0, R5, PT ;  /* 0x000000050000720c */ /* 0x000fe40003f26070 */
[----:B------:R-:W-:Y:S02]  /*0210*/  LOP3.LUT R0, R17, c[0x0][0x1d0], RZ, 0x3c, !PT ;  /* 0x0000740011007a12 */ /* 0x000fe400078e3cff */
[----:B------:R-:W-:Y:S02]  /*0220*/  @!P2 IADD3 R4, R4, 0x1, RZ ;  /* 0x000000010404a810 */ /* 0x000fe40007ffe0ff */
[----:B------:R-:W-:Y:S02]  /*0230*/  ISETP.GE.AND P3, PT, R0, RZ, PT ;  /* 0x000000ff0000720c */ /* 0x000fe40003f66270 */
[----:B------:R-:W-:Y:S02]  /*0240*/  ISETP.NE.AND P2, PT, RZ, c[0x0][0x1d0], PT ;  /* 0x00007400ff007a0c */ /* 0x000fe40003f45270 */
[----:B------:R-:W-:-:S03]  /*0250*/  ISETP.EQ.AND P4, PT, RZ, c[0x0][0x1ec], P0 ;  /* 0x00007b00ff007a0c */ /* 0x000fc60000782270 */
[----:B------:R-:W-:-:S04]  /*0260*/  @P1 IADD3 R4, R4, 0x1, RZ ;  /* 0x0000000104041810 */ /* 0x000fc80007ffe0ff */
[----:B------:R-:W-:-:S04]  /*0270*/  MOV R16, R4 ;  /* 0x0000000400107202 */ /* 0x000fc80000000f00 */
[----:B------:R-:W-:Y:S02]  /*0280*/  @!P3 IADD3 R16, -R16, RZ, RZ ;  /* 0x000000ff1010b210 */ /* 0x000fe40007ffe1ff */
[----:B------:R-:W-:Y:S01]  /*0290*/  @!P2 LOP3.LUT R16, RZ, c[0x0][0x1d0], RZ, 0x33, !PT ;  /* 0x00007400ff10aa12 */ /* 0x000fe200078e33ff */
[----:B0-----:R-:W-:-:S04]  /*02a0*/  IMAD.MOV.U32 R2, RZ, RZ, RZ ;  /* 0x000000ffff027224 */ /* 0x001fc800078e00ff */
[----:B------:R-:W-:-:S05]  /*02b0*/  @P4 IMAD.WIDE R4, R16, R14, c[0x0][0x240] ;  /* 0x0000900010044625 */ /* 0x000fca00078e020e */
[----:B------:R-:W3:Y:S01]  /*02c0*/  @P4 LDG.E R2, [R4.64] ;  /* 0x0000002404024981 */ /* 0x000ee2000c1e1900 */
[----:B------:R-:W-:-:S03]  /*02d0*/  ISETP.NE.U32.AND P1, PT, RZ, c[0x0][0x1f8], PT ;  /* 0x00007e00ff007a0c */ /* 0x000fc60003f25070 */
[----:B------:R-:W0:Y:S01]  /*02e0*/  S2R R52, SR_TID.X ;  /* 0x0000000000347919 */ /* 0x000e220000002100 */
[----:B------:R-:W-:-:S03]  /*02f0*/  ISETP.NE.AND.EX P1, PT, RZ, c[0x0][0x1fc], PT, P1 ;  /* 0x00007f00ff007a0c */ /* 0x000fc60003f25310 */
[----:B------:R-:W1:Y:S01]  /*0300*/  S2R R40, SR_CTAID.X ;  /* 0x0000000000287919 */ /* 0x000e620000002500 */
[----:B------:R-:W-:Y:S01]  /*0310*/  HFMA2.MMA R41, -RZ, RZ, 0, 0 ;  /* 0x00000000ff297435 */ /* 0x000fe200000001ff */
[----:B------:R-:W-:-:S08]  /*0320*/  SHF.R.S32.HI R6, RZ, 0x1f, R17 ;  /* 0x0000001fff067819 */ /* 0x000fd00000011411 */
        /* <DEDUP_REMOVED lines=20> */
[----:B------:R-:W-:-:S05]  /*0470*/  IMAD.U32 R3, RZ, RZ, UR39 ;  /* 0x00000027ff037e24 */ /* 0x000fca000f8e00ff */
        /* <DEDUP_REMOVED lines=52> */
[----:B------:R-:W-:Y:S01]  /*07c0*/  @!P0 IMAD.MOV.U32 R4, RZ, RZ, c[0x0][0x248] ;  /* 0x00009200ff048624 */ /* 0x000fe200078e00ff */
[----:B------:R-:W-:Y:S01]  /*07d0*/  @!P0 MOV R5, c[0x0][0x24c] ;  /* 0x0000930000058a02 */ /* 0x000fe20000000f00 */
[----:B------:R-:W-:-:S04]  /*07e0*/  @P0 IMAD.WIDE R6, R3, R14, c[0x0][0x168] ;  /* 0x00005a0003060625 */ /* 0x000fc800078e020e */
        /* <DEDUP_REMOVED lines=14> */
.L_x_2193:
[----:B0-----:R-:W-:Y:S05]  /*08d0*/  BSYNC B0 ;  /* 0x0000000000007941 */ /* 0x001fea0003800000 */
.L_x_2192:
        /* <DEDUP_REMOVED lines=11> */
.L_x_2195:
[----:B------:R-:W-:Y:S05]  /*0990*/  BSYNC B0 ;  /* 0x0000000000007941 */ /* 0x000fea0003800000 */
.L_x_2194:
        /* <DEDUP_REMOVED lines=19> */
[----:B------:R-:W-:-:S04]  /*0ad0*/  MOV R0, c[0x0][0x1e0] ;  /* 0x0000780000007a02 */ /* 0x000fc80000000f00 */
        /* <DEDUP_REMOVED lines=12> */
[----:B0-----:R-:W-:Y:S01]  /*0ba0*/  HFMA2.MMA R4, -RZ, RZ, 0, 0 ;  /* 0x00000000ff047435 */ /* 0x001fe200000001ff */
[----:B-1----:R-:W-:-:S04]  /*0bb0*/  IMAD.MOV R6, RZ, RZ, -R5 ;  /* 0x000000ffff067224 */ /* 0x002fc800078e0a05 */
[----:B------:R-:W-:Y:S01]  /*0bc0*/  IMAD R7, R6, R3, RZ ;  /* 0x0000000306077224 */ /* 0x000fe200078e02ff */
[----:B------:R-:W-:-:S04]  /*0bd0*/  MOV R6, R8 ;  /* 0x0000000800067202 */ /* 0x000fc80000000f00 */
[----:B------:R-:W-:-:S06]  /*0be0*/  IMAD.HI.U32 R5, R5, R7, R4 ;  /* 0x0000000705057227 */ /* 0x000fcc00078e0004 */
[----:B------:R-:W-:-:S04]  /*0bf0*/  IMAD.HI.U32 R5, R5, R6, RZ ;  /* 0x0000000605057227 */ /* 0x000fc800078e00ff */
[----:B------:R-:W-:-:S05]  /*0c00*/  IMAD R0, R5, R0, R6 ;  /* 0x0000000005007224 */ /* 0x000fca00078e0206 */
[----:B------:R-:W-:-:S13]  /*0c10*/  ISETP.GT.U32.AND P1, PT, R3, R0, PT ;  /* 0x000000000300720c */ /* 0x000fda0003f24070 */
[-C--:B------:R-:W-:Y:S02]  /*0c20*/  @!P1 IADD3 R0, R0, -R3.reuse, RZ ;  /* 0x8000000300009210 */ /* 0x080fe40007ffe0ff */
[----:B------:R-:W-:Y:S02]  /*0c30*/  @!P1 IADD3 R5, R5, 0x1, RZ ;  /* 0x0000000105059810 */ /* 0x000fe40007ffe0ff */
        /* <DEDUP_REMOVED lines=17> */
[----:B------:R-:W-:Y:S01]  /*0d50*/  IMAD.MOV.U32 R8, RZ, RZ, 0x53f ;  /* 0x0000053fff087424 */ /* 0x000fe200078e00ff */
[----:B------:R0:W1:Y:S01]  /*0d60*/  LDC.64 R14, c[0x4][R0] ;  /* 0x01000000000e7b82 */ /* 0x0000620000000a00 */
[----:B------:R-:W-:Y:S01]  /*0d70*/  MOV R6, c[0x4][0xd0] ;  /* 0x0100340000067a02 */ /* 0x000fe20000000f00 */
[----:B------:R-:W-:Y:S01]  /*0d80*/  IMAD.MOV.U32 R12, RZ, RZ, 0x1 ;  /* 0x00000001ff0c7424 */ /* 0x000fe200078e00ff */
[----:B------:R-:W-:Y:S02]  /*0d90*/  MOV R7, c[0x4][0xd4] ;  /* 0x0100350000077a02 */ /* 0x000fe40000000f00 */
[----:B------:R-:W-:-:S02]  /*0da0*/  MOV R10, c[0x4][0x78] ;  /* 0x01001e00000a7a02 */ /* 0x000fc40000000f00 */
[----:B------:R-:W-:Y:S02]  /*0db0*/  MOV R11, c[0x4][0x7c] ;  /* 0x01001f00000b7a02 */ /* 0x000fe40000000f00 */
[----:B------:R-:W-:Y:S02]  /*0dc0*/  MOV R13, RZ ;  /* 0x000000ff000d7202 */ /* 0x000fe40000000f00 */
        /* <DEDUP_REMOVED lines=8> */
.L_x_2198:
[----:B------:R-:W-:Y:S01]  /*0e50*/  ISETP.NE.AND P6, PT, R36, RZ, PT ;  /* 0x000000ff2400720c */ /* 0x000fe20003fc5270 */
[----:B------:R-:W-:Y:S01]  /*0e60*/  IMAD R0, R19, R22, R23 ;  /* 0x0000001613007224 */ /* 0x000fe200078e0217 */
[----:B------:R-:W-:-:S04]  /*0e70*/  MOV R5, c[0x0][0x1e0] ;  /* 0x0000780000057a02 */ /* 0x000fc80000000f00 */
[----:B------:R-:W-:-:S05]  /*0e80*/  LEA R14, R0, 0x840, 0x2 ;  /* 0x00000840000e7811 */ /* 0x000fca00078e10ff */
[----:B------:R-:W-:Y:S02]  /*0e90*/  IMAD R15, R5, 0x4, R14 ;  /* 0x00000004050f7824 */ /* 0x000fe400078e020e */
[----:B------:R-:W-:Y:S05]  /*0ea0*/  @!P6 BRA `(.L_x_2199) ;  /* 0x000000300000e947 */ /* 0x000fea0003800000 */
[----:B------:R-:W-:Y:S01]  /*0eb0*/  ISETP.NE.AND P5, PT, RZ, c[0x0][0x1ec], PT ;  /* 0x00007b00ff007a0c */ /* 0x000fe20003fa5270 */
[----:B------:R0:W-:-:S12]  /*0ec0*/  STS.128 [R14], R32 ;  /* 0x000000200e007388 */ /* 0x0001d80000000c00 */
[----:B------:R0:W-:Y:S02]  /*0ed0*/  @!P5 STS.128 [R15], R24 ;  /* 0x000000180f00d388 */ /* 0x0001e40000000c00 */
.L_x_2199:
        /* <DEDUP_REMOVED lines=14> */
[----:B------:R-:W-:Y:S01]  /*0fc0*/  BSSY B1, `(.L_x_2202) ;  /* 0x0000060000017945 */ /* 0x000fe20003800000 */
[----:B------:R-:W-:Y:S01]  /*0fd0*/  LEA R16, R19, R17, 0x2 ;  /* 0x0000001113107211 */ /* 0x000fe200078e10ff */
[----:B------:R0:W2:Y:S04]  /*0fe0*/  LDS R34, [R0.X4+0x844] ;  /* 0x0008440000227984 */ /* 0x0000a80000004800 */
[----:B------:R0:W3:Y:S04]  /*0ff0*/  LDS R33, [R16] ;  /* 0x0000000010217984 */ /* 0x0000e80000000800 */
[----:B------:R0:W4:Y:S02]  /*1000*/  LDS R35, [R16+0x4] ;  /* 0x0000040010237984 */ /* 0x0001240000000800 */
        /* <DEDUP_REMOVED lines=35> */
.L_x_2203:
[C---:B------:R-:W-:Y:S01]  /*1240*/  LEA R19, R5.reuse, R17, 0x2 ;  /* 0x0000001105137211 */ /* 0x040fe200078e10ff */
[----:B------:R-:W-:Y:S01]  /*1250*/  BSSY B2, `(.L_x_2205) ;  /* 0x0000032000027945 */ /* 0x000fe20003800000 */
[----:B------:R-:W-:-:S02]  /*1260*/  LEA R20, R5, R16, 0x2 ;  /* 0x0000001005147211 */ /* 0x000fc400078e10ff */
[----:B0-----:R-:W-:Y:S01]  /*1270*/  LEA.HI R0, R0, R0, RZ, 0x1 ;  /* 0x0000000000007211 */ /* 0x001fe200078f08ff */
[----:B------:R0:W4:Y:S04]  /*1280*/  LDS R24, [R19] ;  /* 0x0000000013187984 */ /* 0x0001280000000800 */
[----:B------:R0:W3:Y:S01]  /*1290*/  LDS R26, [R19+0x4] ;  /* 0x00000400131a7984 */ /* 0x0000e20000000800 */
[----:B------:R-:W-:-:S03]  /*12a0*/  IMAD.SHL.U32 R0, R0, 0x2, RZ ;  /* 0x0000000200007824 */ /* 0x000fc600078e00ff */
[----:B------:R0:W2:Y:S02]  /*12b0*/  LDS R25, [R20] ;  /* 0x0000000014197984 */ /* 0x0000a40000000800 */
[----:B------:R-:W-:Y:S02]  /*12c0*/  LOP3.LUT R7, R0, 0xfffffffc, RZ, 0xc0, !PT ;  /* 0xfffffffc00077812 */ /* 0x000fe400078ec0ff */
[----:B------:R0:W1:Y:S02]  /*12d0*/  LDS R27, [R20+0x4] ;  /* 0x00000400141b7984 */ /* 0x0000640000000800 */
[----:B------:R-:W-:-:S13]  /*12e0*/  ISETP.GE.AND P0, PT, R7, c[0x0][0x1e0], PT ;  /* 0x0000780007007a0c */ /* 0x000fda0003f06270 */
        /* <DEDUP_REMOVED lines=40> */
.L_x_2206:
[----:B0-----:R-:W-:Y:S05]  /*1570*/  BSYNC B2 ;  /* 0x0000000000027941 */ /* 0x001fea0003800000 */
.L_x_2205:
[----:B----4-:R0:W-:Y:S04]  /*1580*/  STS [R19], R24 ;  /* 0x0000001813007388 */ /* 0x0101e80000000800 */
[----:B---3--:R0:W-:Y:S04]  /*1590*/  STS [R19+0x4], R26 ;  /* 0x0000041a13007388 */ /* 0x0081e80000000800 */
[----:B--2---:R0:W-:Y:S04]  /*15a0*/  STS [R20], R25 ;  /* 0x0000001914007388 */ /* 0x0041e80000000800 */
[----:B-1----:R0:W-:Y:S02]  /*15b0*/  STS [R20+0x4], R27 ;  /* 0x0000041b14007388 */ /* 0x0021e40000000800 */
.L_x_2204:
[----:B------:R-:W-:Y:S05]  /*15c0*/  BSYNC B1 ;  /* 0x0000000000017941 */ /* 0x000fea0003800000 */
.L_x_2202:
[----:B-1----:R1:W-:Y:S04]  /*15d0*/  STS [R17], R32 ;  /* 0x0000002011007388 */ /* 0x0023e80000000800 */
[----:B--2---:R1:W-:Y:S04]  /*15e0*/  STS [R17+0x4], R34 ;  /* 0x0000042211007388 */ /* 0x0043e80000000800 */
[----:B---3--:R1:W-:Y:S04]  /*15f0*/  STS [R16], R33 ;  /* 0x0000002110007388 */ /* 0x0083e80000000800 */
[----:B----4-:R1:W-:Y:S02]  /*1600*/  STS [R16+0x4], R35 ;  /* 0x0000042310007388 */ /* 0x0103e40000000800 */
.L_x_2201:
[----:B------:R-:W-:Y:S05]  /*1610*/  BSYNC B0 ;  /* 0x0000000000007941 */ /* 0x000fea0003800000 */
.L_x_2200:
[----:B------:R-:W-:Y:S06]  /*1620*/  BAR.SYNC.DEFER_BLOCKING 0x0 ;  /* 0x0000000000007b1d */ /* 0x000fec0000010000 */
[----:B------:R-:W-:Y:S01]  /*1630*/  BSSY B0, `(.L_x_2207) ;  /* 0x0000005000007945 */ /* 0x000fe20003800000 */
[----:B------:R-:W-:Y:S05]  /*1640*/  @!P6 BRA `(.L_x_2208) ;  /* 0x000000300000e947 */ /* 0x000fea0003800000 */
[----:B------:R-:W-:Y:S01]  /*1650*/  ISETP.NE.AND P0, PT, RZ, c[0x0][0x1ec], PT ;  /* 0x00007b00ff007a0c */ /* 0x000fe20003f05270 */
[----:B01----:R0:W1:-:S12]  /*1660*/  LDS.128 R32, [R14] ;  /* 0x000000000e207984 */ /* 0x0030580000000c00 */
[----:B------:R0:W2:Y:S02]  /*1670*/  @!P0 LDS.128 R24, [R15] ;  /* 0x000000000f188984 */ /* 0x0000a40000000c00 */
.L_x_2208:
[----:B------:R-:W-:Y:S05]  /*1680*/  BSYNC B0 ;  /* 0x0000000000007941 */ /* 0x000fea0003800000 */
.L_x_2207:
[----:B------:R-:W-:Y:S06]  /*1690*/  BAR.SYNC.DEFER_BLOCKING 0x0 ;  /* 0x0000000000007b1d */ /* 0x000fec0000010000 */
[----:B------:R-:W-:Y:S05]  /*16a0*/  BRA `(.L_x_2197) ;  /* 0x000004c000007947 */ /* 0x000fea0003800000 */
.L_x_2196:
        /* <DEDUP_REMOVED lines=35> */
.L_x_2209:
        /* <DEDUP_REMOVED lines=40> */
.L_x_2210:
[----:B------:R-:W-:Y:S05]  /*1b60*/  BSYNC B0 ;  /* 0x0000000000007941 */ /* 0x000fea0003800000 */
.L_x_2197:
[----:B------:R-:W-:Y:S01]  /*1b70*/  ISETP.GT.AND P0, PT, R52, 0x3f, PT ;  /* 0x0000003f3400780c */ /* 0x000fe20003f04270 */
[----:B------:R-:W-:Y:S01]  /*1b80*/  BSSY B0, `(.L_x_2211) ;  /* 0x0000012000007945 */ /* 0x000fe20003800000 */
[----:B------:R-:W-:-:S11]  /*1b90*/  HFMA2.MMA R0, -RZ, RZ, 0, 0 ;  /* 0x00000000ff007435 */ /* 0x000fd600000001ff */
[----:B------:R-:W-:Y:S05]  /*1ba0*/  @P0 BRA `(.L_x_2212) ;  /* 0x000000f000000947 */ /* 0x000fea0003800000 */
[----:B------:R-:W-:Y:S01]  /*1bb0*/  ISETP.GT.AND P1, PT, R52, 0x2f, PT ;  /* 0x0000002f3400780c */ /* 0x000fe20003f24270 */
[----:B-1----:R1:W-:Y:S01]  /*1bc0*/  STS.128 [R52.X16+0x40], R32 ;  /* 0x0000402034007388 */ /* 0x0023e2000000cc00 */
[----:B------:R-:W-:Y:S02]  /*1bd0*/  MOV R3, UR38 ;  /* 0x0000002600037c02 */ /* 0x000fe40008000f00 */
[----:B------:R-:W-:Y:S02]  /*1be0*/  ISETP.NE.OR P0, PT, RZ, c[0x0][0x1ec], P1 ;  /* 0x00007b00ff007a0c */ /* 0x000fe40000f05670 */
[----:B------:R-:W-:-:S11]  /*1bf0*/  ISETP.NE.AND P1, PT, RZ, c[0x0][0x1ec], PT ;  /* 0x00007b00ff007a0c */ /* 0x000fd60003f25270 */
[----:B------:R-:W-:Y:S01]  /*1c00*/  @!P0 IMAD.SHL.U32 R3, R3, 0x4, RZ ;  /* 0x0000000403038824 */ /* 0x000fe200078e00ff */
        /* <DEDUP_REMOVED lines=9> */
.L_x_2212:
[----:B------:R-:W-:Y:S05]  /*1ca0*/  BSYNC B0 ;  /* 0x0000000000007941 */ /* 0x000fea0003800000 */
.L_x_2211:
        /* <DEDUP_REMOVED lines=22> */
[----:B------:R-:W-:Y:S01]  /*1e10*/  ISETP.NE.AND P0, PT, R52, RZ, PT ;  /* 0x000000ff3400720c */ /* 0x000fe20003f05270 */
[----:B-1----:R-:W-:-:S05]  /*1e20*/  IMAD.MOV.U32 R0, RZ, RZ, -0x800001 ;  /* 0xff7fffffff007424 */ /* 0x002fca00078e00ff */
[----:B------:R-:W-:Y:S04]  /*1e30*/  STL [R1+0x34], R0 ;  /* 0x0000340001007387 */ /* 0x000fe80000100800 */
[----:B------:R-:W1:Y:S04]  /*1e40*/  @!P1 LDS R7, [R8.X4+0x8] ;  /* 0x0000080008079984 */ /* 0x000e680000004800 */
[----:B-1----:R-:W1:Y:S02]  /*1e50*/  SHFL.BFLY PT, R4, R7, 0x1, 0x1f ;  /* 0x0c201f0007047f89 */ /* 0x002e6400000e0000 */
[----:B-1----:R-:W-:-:S06]  /*1e60*/  FADD.FTZ R4, R4, R7 ;  /* 0x0000000704047221 */ /* 0x002fcc0000010000 */
[----:B------:R-:W1:Y:S01]  /*1e70*/  SHFL.IDX PT, R4, R4, RZ, 0x1f ;  /* 0x00001fff04047589 */ /* 0x000e6200000e0000 */
[----:B------:R-:W-:Y:S05]  /*1e80*/  @P0 BRA `(.L_x_2214) ;  /* 0x0000013000000947 */ /* 0x000fea0003800000 */
[----:B-1----:R-:W-:Y:S01]  /*1e90*/  FMUL.FTZ R0, R4, c[0x0][0x1f0] ;  /* 0x00007c0004007a20 */ /* 0x002fe20000410000 */
[----:B------:R-:W-:Y:S02]  /*1ea0*/  ISETP.NE.U32.AND P0, PT, RZ, c[0x0][0x218], PT ;  /* 0x00008600ff007a0c */ /* 0x000fe40003f05070 */
[----:B------:R-:W-:Y:S02]  /*1eb0*/  MOV R6, UR4 ;  /* 0x0000000400067c02 */ /* 0x000fe40008000f00 */
[----:B------:R1:W-:Y:S01]  /*1ec0*/  STL [R1+0x34], R0 ;  /* 0x0000340001007387 */ /* 0x0003e20000100800 */
[----:B------:R-:W-:Y:S02]  /*1ed0*/  ISETP.NE.AND.EX P0, PT, RZ, c[0x0][0x21c], PT, P0 ;  /* 0x00008700ff007a0c */ /* 0x000fe40003f05300 */
[----:B------:R-:W-:-:S04]  /*1ee0*/  MOV R3, UR40 ;  /* 0x0000002800037c02 */ /* 0x000fc80008000f00 */
[----:B------:R-:W-:-:S07]  /*1ef0*/  IADD3 R6, -R6, -0x1, R3 ;  /* 0xffffffff06067810 */ /* 0x000fce0007ffe103 */
[----:B------:R-:W-:Y:S05]  /*1f00*/  @!P0 BRA `(.L_x_2215) ;  /* 0x0000009000008947 */ /* 0x000fea0003800000 */
[----:B-1----:R-:W-:Y:S01]  /*1f10*/  IMAD.MOV.U32 R7, RZ, RZ, R0 ;  /* 0x000000ffff077224 */ /* 0x002fe200078e0000 */
[----:B------:R-:W-:Y:S02]  /*1f20*/  IADD3 R0, -R41, UR39, RZ ;  /* 0x0000002729007c10 */ /* 0x000fe4000fffe1ff */
[----:B------:R-:W-:-:S03]  /*1f30*/  MOV R4, 0x4 ;  /* 0x0000000400047802 */ /* 0x000fc60000000f00 */
[----:B------:R-:W-:-:S04]  /*1f40*/  IMAD R3, R40, c[0x0][0x220], R0 ;  /* 0x0000880028037a24 */ /* 0x000fc800078e0200 */
[----:B------:R-:W-:-:S04]  /*1f50*/  IMAD R3, R3, c[0x0][0x220], R0 ;  /* 0x0000880003037a24 */ /* 0x000fc800078e0200 */
[----:B------:R-:W-:-:S06]  /*1f60*/  IMAD.WIDE R4, R3, R4, c[0x0][0x218] ;  /* 0x0000860003047625 */ /* 0x000fcc00078e0204 */
[----:B------:R-:W3:Y:S02]  /*1f70*/  LDG.E R4, [R4.64] ;  /* 0x0000002404047981 */ /* 0x000ee4000c1e1900 */
[----:B---3--:R-:W-:-:S05]  /*1f80*/  FADD.FTZ R7, R7, R4 ;  /* 0x0000000407077221 */ /* 0x008fca0000010000 */
[----:B------:R1:W-:Y:S02]  /*1f90*/  STL [R1+0x34], R7 ;  /* 0x0000340701007387 */ /* 0x0003e40000100800 */
.L_x_2215:
[----:B-1----:R-:W3:Y:S04]  /*1fa0*/  LDL R0, [R1+0x34] ;  /* 0x0000340001007983 */ /* 0x002ee80000100800 */
[----:B---3--:R1:W-:Y:S02]  /*1fb0*/  STS [R6.X4+0x840], R0 ;  /* 0x0008400006007388 */ /* 0x0083e40000004800 */
.L_x_2214:
[----:B------:R-:W-:Y:S05]  /*1fc0*/  BSYNC B0 ;  /* 0x0000000000007941 */ /* 0x000fea0003800000 */
.L_x_2213:
        /* <DEDUP_REMOVED lines=419> */
.L_x_2216:
        /* <DEDUP_REMOVED lines=13> */
[----:B0-----:R-:W-:Y:S01]  /*3ad0*/  IMAD.MOV.U32 R4, RZ, RZ, RZ ;  /* 0x000000ffff047224 */ /* 0x001fe200078e00ff */
[----:B-1----:R-:W-:-:S05]  /*3ae0*/  IADD3 R0, RZ, -R5, RZ ;  /* 0x80000005ff007210 */ /* 0x002fca0007ffe0ff */
[----:B------:R-:W-:-:S04]  /*3af0*/  IMAD R0, R0, R6, RZ ;  /* 0x0000000600007224 */ /* 0x000fc800078e02ff */
[----:B------:R-:W-:-:S05]  /*3b00*/  IMAD.HI.U32 R0, R5, R0, R4 ;  /* 0x0000000005007227 */ /* 0x000fca00078e0004 */
[----:B------:R0:W-:Y:S04]  /*3b10*/  STL [R1+0x788], R0 ;  /* 0x0007880001007387 */ /* 0x0001e80000100800 */
[----:B------:R1:W-:Y:S01]  /*3b20*/  STL [R1+0x30], R3 ;  /* 0x0000300301007387 */ /* 0x0003e20000100800 */
[----:B0-----:R-:W-:Y:S02]  /*3b30*/  SHF.R.S32.HI R0, RZ, 0x1f, R250 ;  /* 0x0000001fff007819 */ /* 0x001fe400000114fa */
[----:B-1----:R-:W-:Y:S02]  /*3b40*/  SHF.R.S32.HI R3, RZ, 0x1f, R249 ;  /* 0x0000001fff037819 */ /* 0x002fe400000114f9 */
.L_x_2349:
[----:B-----5:R-:W-:Y:S04]  /*3b50*/  STL.64 [R1+0x7b0], R6 ;  /* 0x0007b00601007387 */ /* 0x020fe80000100a00 */
[----:B------:R0:W-:Y:S04]  /*3b60*/  STL [R1+0x7a8], R4 ;  /* 0x0007a80401007387 */ /* 0x0001e80000100800 */
[----:B0-----:R-:W2:Y:S04]  /*3b70*/  LDL R4, [R1+0x788] ;  /* 0x0007880001047983 */ /* 0x001ea80000100800 */
[----:B------:R-:W-:Y:S04]  /*3b80*/  STL [R1+0x7a4], R3 ;  /* 0x0007a40301007387 */ /* 0x000fe80000100800 */
[----:B------:R0:W-:Y:S04]  /*3b90*/  STL [R1+0x7a0], R2 ;  /* 0x0007a00201007387 */ /* 0x0001e80000100800 */
[----:B-1----:R-:W1:Y:S04]  /*3ba0*/  S2R R0, SR_CTAID.Y ;  /* 0x0000000000007919 */ /* 0x002e680000002600 */
[----:B0-----:R-:W3:Y:S01]  /*3bb0*/  LDL R2, [R1+0x30] ;  /* 0x0000300001027983 */ /* 0x001ee20000100800 */
[----:B------:R-:W-:-:S04]  /*3bc0*/  ISETP.NE.U32.AND P0, PT, RZ, c[0x0][0x200], PT ;  /* 0x00008000ff007a0c */ /* 0x000fc80003f05070 */
[----:B------:R-:W-:-:S13]  /*3bd0*/  ISETP.NE.AND.EX P0, PT, RZ, c[0x0][0x204], PT, P0 ;  /* 0x00008100ff007a0c */ /* 0x000fda0003f05300 */
[----:B-1----:R-:W-:-:S05]  /*3be0*/  @P0 IMAD R251, R0, c[0x0][0x1d4], RZ ;  /* 0x0000750000fb0a24 */ /* 0x002fca00078e02ff */
[--C-:B------:R-:W-:Y:S02]  /*3bf0*/  @P0 SHF.R.S32.HI R0, RZ, 0x1f, R251.reuse ;  /* 0x0000001fff000819 */ /* 0x100fe400000114fb */
[----:B------:R-:W-:Y:S02]  /*3c00*/  IABS R3, c[0x0][0x1d4] ;  /* 0x0000750000037a13 */ /* 0x000fe40000000000 */
[----:B---3--:R-:W-:Y:S02]  /*3c10*/  @P0 IADD3 R6, P1, P2, R2, c[0x0][0x200], R251 ;  /* 0x0000800002060a10 */ /* 0x008fe40007a3e0fb */
[----:B------:R-:W-:-:S04]  /*3c20*/  @P0 SHF.R.S32.HI R251, RZ, 0x1f, R2 ;  /* 0x0000001ffffb0819 */ /* 0x000fc80000011402 */
[----:B------:R-:W-:Y:S02]  /*3c30*/  @P0 IADD3.X R7, R251, c[0x0][0x204], R0, P1, P2 ;  /* 0x00008100fb070a10 */ /* 0x000fe40000fe4400 */
[----:B------:R-:W-:-:S03]  /*3c40*/  IABS R0, R2 ;  /* 0x0000000200007213 */ /* 0x000fc60000000000 */
[----:B------:R0:W3:Y:S02]  /*3c50*/  @P0 LDG.E.U8 R252, [R6.64] ;  /* 0x0000002406fc0981 */ /* 0x0000e4000c1e1100 */
[----:B--2---:R-:W-:Y:S01]  /*3c60*/  IMAD.HI.U32 R251, R4, R0, RZ ;  /* 0x0000000004fb7227 */ /* 0x004fe200078e00ff */
[----:B------:R-:W-:-:S04]  /*3c70*/  MOV R4, R3 ;  /* 0x0000000300047202 */ /* 0x000fc80000000f00 */
[----:B------:R-:W-:Y:S01]  /*3c80*/  IADD3 R251, -R251, RZ, RZ ;  /* 0x000000fffbfb7210 */ /* 0x000fe20007ffe1ff */
[----:B0-----:R0:W5:Y:S04]  /*3c90*/  LDL.LU.64 R6, [R1+0x7b0] ;  /* 0x0007b00001067983 */ /* 0x0011680000300a00 */
[----:B------:R-:W-:Y:S01]  /*3ca0*/  IMAD R0, R4, R251, R0 ;  /* 0x000000fb04007224 */ /* 0x000fe200078e0200 */
[----:B------:R-:W-:Y:S01]  /*3cb0*/  ISETP.GE.AND P2, PT, R2, RZ, PT ;  /* 0x000000ff0200720c */ /* 0x000fe20003f46270 */
[----:B------:R0:W5:Y:S01]  /*3cc0*/  LDL.LU R4, [R1+0x7a8] ;  /* 0x0007a80001047983 */ /* 0x0001620000300800 */
[----:B------:R-:W-:Y:S02]  /*3cd0*/  IABS R251, c[0x0][0x1d4] ;  /* 0x0000750000fb7a13 */ /* 0x000fe40000000000 */
[----:B------:R-:W-:-:S13]  /*3ce0*/  ISETP.GT.U32.AND P1, PT, R3, R0, PT ;  /* 0x000000000300720c */ /* 0x000fda0003f24070 */
[----:B------:R-:W-:-:S05]  /*3cf0*/  @!P1 IMAD.IADD R0, R0, 0x1, -R251 ;  /* 0x0000000100009824 */ /* 0x000fca00078e0afb */
[----:B------:R-:W-:Y:S02]  /*3d00*/  ISETP.GT.U32.AND P1, PT, R3, R0, PT ;  /* 0x000000000300720c */ /* 0x000fe40003f24070 */
[----:B------:R0:W5:Y:S01]  /*3d10*/  LDL.LU R3, [R1+0x7a4] ;  /* 0x0007a40001037983 */ /* 0x0001620000300800 */
[----:B------:R-:W-:-:S10]  /*3d20*/  ISETP.NE.AND P3, PT, RZ, c[0x0][0x1d4], PT ;  /* 0x00007500ff007a0c */ /* 0x000fd40003f65270 */
[----:B------:R-:W-:Y:S02]  /*3d30*/  @!P1 IADD3 R0, R0, -R251, RZ ;  /* 0x800000fb00009210 */ /* 0x000fe40007ffe0ff */
[----:B------:R-:W-:Y:S02]  /*3d40*/  ISETP.GE.AND P1, PT, R2, UR39, PT ;  /* 0x0000002702007c0c */ /* 0x000fe4000bf26270 */
[----:B------:R0:W5:Y:S01]  /*3d50*/  LDL.LU R2, [R1+0x7a0] ;  /* 0x0007a00001027983 */ /* 0x0001620000300800 */
[----:B------:R-:W-:Y:S01]  /*3d60*/  IMAD.MOV.U32 R251, RZ, RZ, c[0x0][0x1d4] ;  /* 0x00007500fffb7624 */ /* 0x000fe200078e00ff */
[----:B------:R-:W-:Y:S01]  /*3d70*/  BSSY B1, `(.L_x_2219) ;  /* 0x0000056000017945 */ /* 0x000fe20003800000 */
[----:B------:R-:W-:Y:S02]  /*3d80*/  @!P2 IADD3 R0, -R0, RZ, RZ ;  /* 0x000000ff0000a210 */ /* 0x000fe40007ffe1ff */
[----:B------:R-:W-:Y:S01]  /*3d90*/  @!P3 LOP3.LUT R0, RZ, c[0x0][0x1d4], RZ, 0x33, !PT ;  /* 0x00007500ff00ba12 */ /* 0x000fe200078e33ff */
[----:B------:R-:W-:Y:S01]  /*3da0*/  IMAD R251, R251, 0xc0, RZ ;  /* 0x000000c0fbfb7824 */ /* 0x000fe200078e02ff */
[----:B---3--:R-:W-:-:S04]  /*3db0*/  ISETP.NE.AND P0, PT, R252, RZ, P0 ;  /* 0x000000fffc00720c */ /* 0x008fc80000705270 */
[----:B------:R-:W-:Y:S05]  /*3dc0*/  @P1 BRA `(.L_x_2220) ;  /* 0x0000050000001947 */ /* 0x000fea0003800000 */
[----:B0-----:R-:W-:Y:S01]  /*3dd0*/  SHF.L.U32 R252, R0, 0x2, RZ ;  /* 0x0000000200fc7819 */ /* 0x001fe200000006ff */
[----:B------:R-:W-:Y:S03]  /*3de0*/  STL.64 [R1+0x7b0], R8 ;  /* 0x0007b00801007387 */ /* 0x000fe60000100a00 */
[----:B------:R-:W-:Y:S01]  /*3df0*/  ISETP.GE.AND P2, PT, R252, R251, PT ;  /* 0x000000fbfc00720c */ /* 0x000fe20003f46270 */
[----:B-----5:R0:W-:Y:S04]  /*3e00*/  STL.64 [R1+0x7a8], R6 ;  /* 0x0007a80601007387 */ /* 0x0201e80000100a00 */
[----:B------:R1:W-:Y:S08]  /*3e10*/  STL.64 [R1+0x7a0], R4 ;  /* 0x0007a00401007387 */ /* 0x0003f00000100a00 */
[----:B------:R-:W-:Y:S01]  /*3e20*/  @!P2 IADD3 R251, P3, R249, R252, RZ ;  /* 0x000000fcf9fba210 */ /* 0x000fe20007f7e0ff */
[----:B0-----:R-:W-:-:S03]  /*3e30*/  CS2R R6, SRZ ;  /* 0x0000000000067805 */ /* 0x001fc6000001ff00 */
[----:B-1----:R-:W-:Y:S02]  /*3e40*/  @!P2 LEA.HI.X.SX32 R4, R252, R3, 0x1, P3 ;  /* 0x00000003fc04a211 */ /* 0x002fe400018f0eff */
[----:B------:R-:W-:-:S04]  /*3e50*/  @!P2 LEA R8, P3, R251, c[0x0][0x198], 0x2 ;  /* 0x00006600fb08aa11 */ /* 0x000fc800078610ff */
[----:B------:R-:W-:Y:S02]  /*3e60*/  @!P2 LEA.HI.X R9, R251, c[0x0][0x19c], R4, 0x2, P3 ;  /* 0x00006700fb09aa11 */ /* 0x000fe400018f1404 */
[----:B------:R-:W-:-:S06]  /*3e70*/  CS2R R4, SRZ ;  /* 0x0000000000047805 */ /* 0x000fcc000001ff00 */
[----:B------:R0:W2:Y:S04]  /*3e80*/  @!P2 LDG.E.128 R4, [R8.64] ;  /* 0x000000240804a981 */ /* 0x0000a8000c1e1d00 */
[----:B0-----:R0:W5:Y:S01]  /*3e90*/  LDL.LU.64 R8, [R1+0x7b0] ;  /* 0x0007b00001087983 */ /* 0x0011620000300a00 */
[----:B------:R-:W-:-:S03]  /*3ea0*/  ISETP.NE.AND P3, PT, RZ, c[0x0][0x1ec], PT ;  /* 0x00007b00ff007a0c */ /* 0x000fc60003f65270 */
[----:B--2---:R-:W-:Y:S01]  /*3eb0*/  STL.64 [R1+0x20], R4 ;  /* 0x0000200401007387 */ /* 0x004fe20000100a00 */
[----:B------:R-:W-:-:S03]  /*3ec0*/  MOV R251, R6 ;  /* 0x0000000600fb7202 */ /* 0x000fc60000000f00 */
[----:B------:R1:W-:Y:S04]  /*3ed0*/  STL.64 [R1+0x28], R6 ;  /* 0x0000280601007387 */ /* 0x0003e80000100a00 */
[----:B-1----:R0:W5:Y:S04]  /*3ee0*/  LDL.LU.64 R6, [R1+0x7a8] ;  /* 0x0007a80001067983 */ /* 0x0021680000300a00 */
[----:B------:R0:W5:Y:S01]  /*3ef0*/  LDL.LU.64 R4, [R1+0x7a0] ;  /* 0x0007a00001047983 */ /* 0x0001620000300a00 */
[----:B------:R-:W-:Y:S05]  /*3f00*/  @P3 BRA `(.L_x_2220) ;  /* 0x000003c000003947 */ /* 0x000fea0003800000 */
[----:B------:R1:W-:Y:S04]  /*3f10*/  STL.64 [R1+0x7d8], R18 ;  /* 0x0007d81201007387 */ /* 0x0003e80000100a00 */
[----:B-1----:R-:W2:Y:S04]  /*3f20*/  LDL.LU R18, [R1+0x24] ;  /* 0x0000240001127983 */ /* 0x002ea80000300800 */
[----:B------:R-:W3:Y:S04]  /*3f30*/  LDL.LU R19, [R1+0x2c] ;  /* 0x00002c0001137983 */ /* 0x000ee80000300800 */
[----:B------:R1:W-:Y:S04]  /*3f40*/  STL.64 [R1+0x7d0], R16 ;  /* 0x0007d01001007387 */ /* 0x0003e80000100a00 */
[----:B-1----:R-:W4:Y:S04]  /*3f50*/  LDL.LU R17, [R1+0x20] ;  /* 0x0000200001117983 */ /* 0x002f280000300800 */
[----:B------:R1:W-:Y:S04]  /*3f60*/  STL [R1+0x7c8], R12 ;  /* 0x0007c80c01007387 */ /* 0x0003e80000100800 */
[----:B-1----:R-:W4:Y:S04]  /*3f70*/  LDL R12, [R1+0x430] ;  /* 0x00043000010c7983 */ /* 0x002f280000100800 */
[----:B------:R1:W-:Y:S04]  /*3f80*/  STL [R1+0x7c4], R11 ;  /* 0x0007c40b01007387 */ /* 0x0003e80000100800 */
[----:B-1----:R-:W4:Y:S04]  /*3f90*/  LDL R11, [R1+0x434] ;  /* 0x00043400010b7983 */ /* 0x002f280000100800 */
[----:B------:R1:W-:Y:S04]  /*3fa0*/  STL [R1+0x7c0], R10 ;  /* 0x0007c00a01007387 */ /* 0x0003e80000100800 */
[----:B-1----:R-:W4:Y:S04]  /*3fb0*/  LDL R10, [R1+0x438] ;  /* 0x00043800010a7983 */ /* 0x002f280000100800 */
[----:B------:R-:W-:Y:S04]  /*3fc0*/  STL [R1+0x7bc], R3 ;  /* 0x0007bc0301007387 */ /* 0x000fe80000100800 */
[----:B------:R-:W-:Y:S04]  /*3fd0*/  STL [R1+0x7b8], R0 ;  /* 0x0007b80001007387 */ /* 0x000fe80000100800 */
[----:B-----5:R1:W-:Y:S04]  /*3fe0*/  STL.64 [R1+0x7b0], R8 ;  /* 0x0007b00801007387 */ /* 0x0203e80000100a00 */
[----:B------:R0:W-:Y:S01]  /*3ff0*/  STL.64 [R1+0x7a8], R6 ;  /* 0x0007a80601007387 */ /* 0x0001e20000100a00 */
[----:B------:R-:W-:-:S03]  /*4000*/  ISETP.NE.AND P4, PT, R248, RZ, PT ;  /* 0x000000fff800720c */ /* 0x000fc60003f85270 */
[----:B------:R2:W-:Y:S04]  /*4010*/  STL.64 [R1+0x7a0], R4 ;  /* 0x0007a00401007387 */ /* 0x0005e80000100a00 */
[----:B-1----:R-:W4:Y:S01]  /*4020*/  LDL R9, [R1+0x43c] ;  /* 0x00043c0001097983 */ /* 0x002f220000100800 */
[----:B0-----:R-:W-:-:S03]  /*4030*/  MOV R6, R251 ;  /* 0x000000fb00067202 */ /* 0x001fc60000000f00 */
[----:B------:R-:W0:Y:S02]  /*4040*/  S2R R251, SR_CTAID.X ;  /* 0x0000000000fb7919 */ /* 0x000e240000002500 */
[----:B0-----:R-:W-:-:S04]  /*4050*/  @P4 IMAD R251, R2, c[0x0][0x1d8], R251 ;  /* 0x0000760002fb4a24 */ /* 0x001fc800078e02fb */
[----:B------:R-:W-:Y:S01]  /*4060*/  @P4 IMAD R0, R251, 0xc0, RZ ;  /* 0x000000c0fb004824 */ /* 0x000fe200078e02ff */
[----:B------:R-:W-:Y:S02]  /*4070*/  @P4 MOV R251, 0x4 ;  /* 0x0000000400fb4802 */ /* 0x000fe40000000f00 */
[----:B--2---:R-:W-:Y:S01]  /*4080*/  MOV R5, R18 ;  /* 0x0000001200057202 */ /* 0x004fe20000000f00 */
[----:B---3--:R-:W-:Y:S02]  /*4090*/  IMAD.MOV.U32 R7, RZ, RZ, R19 ;  /* 0x000000ffff077224 */ /* 0x008fe400078e0013 */
[----:B----4-:R-:W-:Y:S02]  /*40a0*/  IMAD.MOV.U32 R4, RZ, RZ, R17 ;  /* 0x000000ffff047224 */ /* 0x010fe400078e0011 */
        /* <DEDUP_REMOVED lines=10> */
[----:B------:R-:W-:Y:S01]  /*4150*/  @!P2 IADD3 R251, P3, R250, R252, RZ ;  /* 0x000000fcfafba210 */ /* 0x000fe20007f7e0ff */
[----:B------:R-:W-:Y:S01]  /*4160*/  @P4 FMUL.FTZ R6, R6, R8 ;  /* 0x0000000806064220 */ /* 0x000fe20000410000 */
[----:B------:R-:W-:Y:S02]  /*4170*/  SHF.R.S32.HI R8, RZ, 0x1f, R250 ;  /* 0x0000001fff087819 */ /* 0x000fe400000114fa */
[----:B------:R-:W-:Y:S01]  /*4180*/  MOV R0, R19 ;  /* 0x0000001300007202 */ /* 0x000fe20000000f00 */
[----:B------:R-:W-:Y:S01]  /*4190*/  @P4 FMUL.FTZ R4, R4, R3 ;  /* 0x0000000304044220 */ /* 0x000fe20000410000 */
[----:B------:R0:W5:Y:S01]  /*41a0*/  LDL.LU.64 R18, [R1+0x7d8] ;  /* 0x0007d80001127983 */ /* 0x0001620000300a00 */
[----:B------:R-:W-:Y:S02]  /*41b0*/  @!P2 LEA.HI.X.SX32 R252, R252, R8, 0x1, P3 ;  /* 0x00000008fcfca211 */ /* 0x000fe400018f0eff */
[----:B------:R-:W-:Y:S01]  /*41c0*/  @!P2 LEA R8, P3, R251, c[0x0][0x198], 0x2 ;  /* 0x00006600fb08aa11 */ /* 0x000fe200078610ff */
[----:B------:R0:W5:Y:S01]  /*41d0*/  LDL.LU.64 R16, [R1+0x7d0] ;  /* 0x0007d00001107983 */ /* 0x0001620000300a00 */
[----:B------:R-:W-:-:S03]  /*41e0*/  @P4 FMUL.FTZ R7, R7, R0 ;  /* 0x0000000007074220 */ /* 0x000fc60000410000 */
[----:B------:R0:W5:Y:S01]  /*41f0*/  LDL.LU R12, [R1+0x7c8] ;  /* 0x0007c800010c7983 */ /* 0x0001620000300800 */
[----:B------:R-:W-:-:S03]  /*4200*/  @!P2 LEA.HI.X R9, R251, c[0x0][0x19c], R252, 0x2, P3 ;  /* 0x00006700fb09aa11 */ /* 0x000fc600018f14fc */
[----:B------:R0:W5:Y:S04]  /*4210*/  LDL.LU R11, [R1+0x7c4] ;  /* 0x0007c400010b7983 */ /* 0x0001680000300800 */
[----:B------:R0:W5:Y:S04]  /*4220*/  LDL.LU R10, [R1+0x7c0] ;  /* 0x0007c000010a7983 */ /* 0x0001680000300800 */
[----:B------:R0:W5:Y:S04]  /*4230*/  LDL.LU R3, [R1+0x7bc] ;  /* 0x0007bc0001037983 */ /* 0x0001680000300800 */
[----:B------:R-:W-:Y:S04]  /*4240*/  STL [R1+0x20], R4 ;  /* 0x0000200401007387 */ /* 0x000fe80000100800 */
[----:B------:R-:W-:Y:S04]  /*4250*/  STL [R1+0x24], R5 ;  /* 0x0000240501007387 */ /* 0x000fe80000100800 */
[----:B------:R-:W-:Y:S04]  /*4260*/  STL [R1+0x28], R6 ;  /* 0x0000280601007387 */ /* 0x000fe80000100800 */
[----:B------:R0:W5:Y:S04]  /*4270*/  LDL.LU R0, [R1+0x7b8] ;  /* 0x0007b80001007983 */ /* 0x0001680000300800 */
[----:B------:R-:W-:Y:S04]  /*4280*/  STL [R1+0x2c], R7 ;  /* 0x00002c0701007387 */ /* 0x000fe80000100800 */
[----:B------:R1:W-:Y:S04]  /*4290*/  @!P2 STG.E.128 [R8.64], R4 ;  /* 0x000000040800a986 */ /* 0x0003e8000c101d24 */
[----:B-1----:R0:W5:Y:S04]  /*42a0*/  LDL.LU.64 R8, [R1+0x7b0] ;  /* 0x0007b00001087983 */ /* 0x0021680000300a00 */
[----:B------:R0:W5:Y:S04]  /*42b0*/  LDL.LU.64 R6, [R1+0x7a8] ;  /* 0x0007a80001067983 */ /* 0x0001680000300a00 */
[----:B------:R0:W5:Y:S02]  /*42c0*/  LDL.LU.64 R4, [R1+0x7a0] ;  /* 0x0007a00001047983 */ /* 0x0001640000300a00 */
.L_x_2220:
[----:B0-----:R-:W-:Y:S05]  /*42d0*/  BSYNC B1 ;  /* 0x0000000000017941 */ /* 0x001fea0003800000 */
.L_x_2219:
[----:B------:R-:W-:Y:S01]  /*42e0*/  BSSY B1, `(.L_x_2221) ;  /* 0x0000056000017945 */ /* 0x000fe20003800000 */
[----:B------:R-:W-:Y:S05]  /*42f0*/  @P1 BRA `(.L_x_2222) ;  /* 0x0000054000001947 */ /* 0x000fea0003800000 */
[----:B------:R-:W-:Y:S01]  /*4300*/  IMAD.MOV.U32 R251, RZ, RZ, c[0x0][0x1d4] ;  /* 0x00007500fffb7624 */ /* 0x000fe200078e00ff */
[----:B-----5:R-:W-:Y:S03]  /*4310*/  STL.64 [R1+0x7b0], R8 ;  /* 0x0007b00801007387 */ /* 0x020fe60000100a00 */
[----:B------:R-:W-:Y:S01]  /*4320*/  IMAD R252, R251, 0xc0, RZ ;  /* 0x000000c0fbfc7824 */ /* 0x000fe200078e02ff */
[----:B------:R-:W-:Y:S01]  /*4330*/  IADD3 R251, R0, c[0x0][0x1d4], RZ ;  /* 0x0000750000fb7a10 */ /* 0x000fe20007ffe0ff */
[----:B------:R0:W-:Y:S03]  /*4340*/  STL.64 [R1+0x7a8], R6 ;  /* 0x0007a80601007387 */ /* 0x0001e60000100a00 */
[----:B------:R-:W-:Y:S01]  /*4350*/  SHF.L.U32 R251, R251, 0x2, RZ ;  /* 0x00000002fbfb7819 */ /* 0x000fe200000006ff */
[----:B------:R1:W-:Y:S03]  /*4360*/  STL.64 [R1+0x7a0], R4 ;  /* 0x0007a00401007387 */ /* 0x0003e60000100a00 */
[----:B------:R-:W-:Y:S01]  /*4370*/  ISETP.GE.AND P2, PT, R251, R252, PT ;  /* 0x000000fcfb00720c */ /* 0x000fe20003f46270 */
[----:B0-----:R-:W-:-:S12]  /*4380*/  CS2R R6, SRZ ;  /* 0x0000000000067805 */ /* 0x001fd8000001ff00 */
[----:B------:R-:W-:-:S04]  /*4390*/  @!P2 IADD3 R252, P3, R249, R251, RZ ;  /* 0x000000fbf9fca210 */ /* 0x000fc80007f7e0ff */
        /* <DEDUP_REMOVED lines=25> */
[----:B------:R1:W-:Y:S04]  /*4530*/  STL [R1+0x7b8], R0 ;  /* 0x0007b80001007387 */ /* 0x0003e80000100800 */
[----:B-----5:R0:W-:Y:S04]  /*4540*/  STL.64 [R1+0x7b0], R8 ;  /* 0x0007b00801007387 */ /* 0x0201e80000100a00 */
[----:B------:R0:W-:Y:S01]  /*4550*/  STL.64 [R1+0x7a8], R6 ;  /* 0x0007a80601007387 */ /* 0x0001e20000100a00 */
[----:B------:R-:W-:Y:S01]  /*4560*/  ISETP.NE.AND P4, PT, R248, RZ, PT ;  /* 0x000000fff800720c */ /* 0x000fe20003f85270 */
[----:B-1----:R-:W-:-:S02]  /*4570*/  HFMA2.MMA R0, -RZ, RZ, 0, 1.1444091796875e-05 ;  /* 0x000000c0ff007435 */ /* 0x002fc400000001ff */
[----:B------:R2:W-:Y:S04]  /*4580*/  STL.64 [R1+0x7a0], R4 ;  /* 0x0007a00401007387 */ /* 0x0005e80000100a00 */
[----:B0-----:R-:W4:Y:S01]  /*4590*/  LDL R8, [R1+0x42c] ;  /* 0x00042c0001087983 */ /* 0x001f220000100800 */
[----:B------:R-:W-:-:S03]  /*45a0*/  IMAD.MOV.U32 R7, RZ, RZ, R252 ;  /* 0x000000ffff077224 */ /* 0x000fc600078e00fc */
[----:B------:R-:W0:Y:S02]  /*45b0*/  S2R R252, SR_CTAID.X ;  /* 0x0000000000fc7919 */ /* 0x000e240000002500 */
[----:B0-----:R-:W-:-:S04]  /*45c0*/  @P4 IMAD R252, R2, c[0x0][0x1d8], R252 ;  /* 0x0000760002fc4a24 */ /* 0x001fc800078e02fc */
[----:B------:R-:W-:Y:S01]  /*45d0*/  @P4 IMAD R0, R252, R0, 0x4 ;  /* 0x00000004fc004424 */ /* 0x000fe200078e0200 */
[----:B------:R-:W-:Y:S02]  /*45e0*/  @P4 MOV R252, 0x4 ;  /* 0x0000000400fc4802 */ /* 0x000fe40000000f00 */
[----:B--2---:R-:W-:Y:S02]  /*45f0*/  MOV R5, R18 ;  /* 0x0000001200057202 */ /* 0x004fe40000000f00 */
[----:B---3--:R-:W-:Y:S01]  /*4600*/  MOV R6, R19 ;  /* 0x0000001300067202 */ /* 0x008fe20000000f00 */
[----:B----4-:R-:W-:Y:S02]  /*4610*/  IMAD.MOV.U32 R4, RZ, RZ, R17 ;  /* 0x000000ffff047224 */ /* 0x010fe400078e0011 */
[----:B------:R-:W-:-:S06]  /*4620*/  @P4 IMAD.WIDE R16, R0, R252, c[0x0][0x230] ;  /* 0x00008c0000104625 */ /* 0x000fcc00078e02fc */
[----:B------:R-:W2:Y:S01]  /*4630*/  @P4 LDG.E.128 R16, [R16.64] ;  /* 0x0000002410104981 */ /* 0x000ea2000c1e1d00 */
[----:B------:R-:W-:Y:S02]  /*4640*/  FADD.FTZ R4, R12, R4 ;  /* 0x000000040c047221 */ /* 0x000fe40000010000 */
[----:B------:R-:W-:Y:S02]  /*4650*/  FADD.FTZ R5, R11, R5 ;  /* 0x000000050b057221 */ /* 0x000fe40000010000 */
[----:B------:R-:W-:Y:S02]  /*4660*/  FADD.FTZ R6, R10, R6 ;  /* 0x000000060a067221 */ /* 0x000fe40000010000 */
[----:B------:R-:W-:Y:S01]  /*4670*/  FADD.FTZ R7, R8, R7 ;  /* 0x0000000708077221 */ /* 0x000fe20000010000 */
[----:B--2---:R-:W-:Y:S02]  /*4680*/  MOV R252, R17 ;  /* 0x0000001100fc7202 */ /* 0x004fe40000000f00 */
[----:B------:R-:W-:Y:S01]  /*4690*/  MOV R9, R18 ;  /* 0x0000001200097202 */ /* 0x000fe20000000f00 */
[----:B------:R-:W-:-:S02]  /*46a0*/  IMAD.MOV.U32 R3, RZ, RZ, R16 ;  /* 0x000000ffff037224 */ /* 0x000fc400078e0010 */
[----:B------:R-:W-:Y:S01]  /*46b0*/  @P4 FMUL.FTZ R5, R5, R252 ;  /* 0x000000fc05054220 */ /* 0x000fe20000410000 */
[----:B------:R-:W-:Y:S01]  /*46c0*/  @!P2 IADD3 R252, P3, R250, R251, RZ ;  /* 0x000000fbfafca210 */ /* 0x000fe20007f7e0ff */
[----:B------:R-:W-:Y:S01]  /*46d0*/  @P4 FMUL.FTZ R6, R6, R9 ;  /* 0x0000000906064220 */ /* 0x000fe20000410000 */
[----:B------:R-:W-:Y:S01]  /*46e0*/  SHF.R.S32.HI R9, RZ, 0x1f, R250 ;  /* 0x0000001fff097819 */ /* 0x000fe200000114fa */
[----:B------:R-:W-:Y:S02]  /*46f0*/  IMAD.MOV.U32 R0, RZ, RZ, R19 ;  /* 0x000000ffff007224 */ /* 0x000fe400078e0013 */
[----:B------:R0:W5:Y:S01]  /*4700*/  LDL.LU.64 R18, [R1+0x7d8] ;  /* 0x0007d80001127983 */ /* 0x0001620000300a00 */
[----:B------:R-:W-:Y:S01]  /*4710*/  @!P2 LEA.HI.X.SX32 R251, R251, R9, 0x1, P3 ;  /* 0x00000009fbfba211 */ /* 0x000fe200018f0eff */
[----:B------:R-:W-:Y:S01]  /*4720*/  @P4 FMUL.FTZ R4, R4, R3 ;  /* 0x0000000304044220 */ /* 0x000fe20000410000 */
        /* <DEDUP_REMOVED lines=17> */
.L_x_2222:
[----:B------:R-:W-:Y:S05]  /*4840*/  BSYNC B1 ;  /* 0x0000000000017941 */ /* 0x000fea0003800000 */
.L_x_2221:
[----:B------:R-:W-:Y:S01]  /*4850*/  BSSY B1, `(.L_x_2223) ;  /* 0x0000056000017945 */ /* 0x000fe20003800000 */
[----:B------:R-:W-:Y:S05]  /*4860*/  @P1 BRA `(.L_x_2224) ;  /* 0x0000054000001947 */ /* 0x000fea0003800000 */
[----:B------:R-:W-:Y:S01]  /*4870*/  MOV R251, c[0x0][0x1d4] ;  /* 0x0000750000fb7a02 */ /* 0x000fe20000000f00 */
[----:B-----5:R-:W-:Y:S04]  /*4880*/  STL.64 [R1+0x7b0], R8 ;  /* 0x0007b00801007387 */ /* 0x020fe80000100a00 */
[C---:B------:R-:W-:Y:S01]  /*4890*/  IMAD R252, R251.reuse, 0xc0, RZ ;  /* 0x000000c0fbfc7824 */ /* 0x040fe200078e02ff */
[----:B------:R-:W-:Y:S01]  /*48a0*/  LEA R251, R251, R0, 0x1 ;  /* 0x00000000fbfb7211 */ /* 0x000fe200078e08ff */
[----:B------:R1:W-:Y:S04]  /*48b0*/  STL.64 [R1+0x7a8], R6 ;  /* 0x0007a80601007387 */ /* 0x0003e80000100a00 */
[----:B------:R-:W-:Y:S01]  /*48c0*/  IMAD.SHL.U32 R251, R251, 0x4, RZ ;  /* 0x00000004fbfb7824 */ /* 0x000fe200078e00ff */
[----:B------:R2:W-:Y:S04]  /*48d0*/  STL.64 [R1+0x7a0], R4 ;  /* 0x0007a00401007387 */ /* 0x0005e80000100a00 */
[----:B------:R-:W-:Y:S01]  /*48e0*/  ISETP.GE.AND P2, PT, R251, R252, PT ;  /* 0x000000fcfb00720c */ /* 0x000fe20003f46270 */
[----:B-1----:R-:W-:-:S12]  /*48f0*/  CS2R R6, SRZ ;  /* 0x0000000000067805 */ /* 0x002fd8000001ff00 */
[----:B------:R-:W-:-:S04]  /*4900*/  @!P2 IADD3 R252, P3, R249, R251, RZ ;  /* 0x000000fbf9fca210 */ /* 0x000fc80007f7e0ff */
[----:B--2---:R-:W-:Y:S02]  /*4910*/  @!P2 LEA.HI.X.SX32 R4, R251, R3, 0x1, P3 ;  /* 0x00000003fb04a211 */ /* 0x004fe400018f0eff */
[----:B------:R-:W-:-:S04]  /*4920*/  @!P2 LEA R8, P3, R252, c[0x0][0x198], 0x2 ;  /* 0x00006600fc08aa11 */ /* 0x000fc800078610ff */
[----:B------:R-:W-:Y:S02]  /*4930*/  @!P2 LEA.HI.X R9, R252, c[0x0][0x19c], R4, 0x2, P3 ;  /* 0x00006700fc09aa11 */ /* 0x000fe400018f1404 */
[----:B------:R-:W-:-:S06]  /*4940*/  CS2R R4, SRZ ;  /* 0x0000000000047805 */ /* 0x000fcc000001ff00 */
[----:B------:R1:W2:Y:S04]  /*4950*/  @!P2 LDG.E.128 R4, [R8.64] ;  /* 0x000000240804a981 */ /* 0x0002a8000c1e1d00 */
[----:B-1----:R1:W5:Y:S01]  /*4960*/  LDL.LU.64 R8, [R1+0x7b0] ;  /* 0x0007b00001087983 */ /* 0x0023620000300a00 */
[----:B------:R-:W-:-:S03]  /*4970*/  ISETP.NE.AND P3, PT, RZ, c[0x0][0x1ec], PT ;  /* 0x00007b00ff007a0c */ /* 0x000fc60003f65270 */
[----:B--2---:R-:W-:Y:S01]  /*4980*/  STL.64 [R1], R4 ;  /* 0x0000000401007387 */ /* 0x004fe20000100a00 */
[----:B------:R-:W-:-:S03]  /*4990*/  MOV R252, R7 ;  /* 0x0000000700fc7202 */ /* 0x000fc60000000f00 */
        /* <DEDUP_REMOVED lines=8> */
[----:B----4-:R-:W4:Y:S04]  /*4a20*/  LDL.LU R17, [R1] ;  /* 0x0000000001117983 */ /* 0x010f280000300800 */
        /* <DEDUP_REMOVED lines=8> */
[----:B-----5:R1:W-:Y:S04]  /*4ab0*/  STL.64 [R1+0x7b0], R8 ;  /* 0x0007b00801007387 */ /* 0x0203e80000100a00 */
[----:B------:R1:W-:Y:S01]  /*4ac0*/  STL.64 [R1+0x7a8], R6 ;  /* 0x0007a80601007387 */ /* 0x0003e20000100a00 */
[----:B------:R-:W-:Y:S01]  /*4ad0*/  ISETP.NE.AND P4, PT, R248, RZ, PT ;  /* 0x000000fff800720c */ /* 0x000fe20003f85270 */
[----:B0-----:R-:W-:-:S02]  /*4ae0*/  IMAD.MOV.U32 R0, RZ, RZ, 0xc0 ;  /* 0x000000c0ff007424 */ /* 0x001fc400078e00ff */
[----:B------:R2:W-:Y:S04]  /*4af0*/  STL.64 [R1+0x7a0], R4 ;  /* 0x0007a00401007387 */ /* 0x0005e80000100a00 */
[----:B-1----:R-:W4:Y:S01]  /*4b00*/  LDL R8, [R1+0x41c] ;  /* 0x00041c0001087983 */ /* 0x002f220000100800 */
[----:B------:R-:W-:-:S03]  /*4b10*/  MOV R7, R252 ;  /* 0x000000fc00077202 */ /* 0x000fc60000000f00 */
[----:B------:R-:W0:Y:S02]  /*4b20*/  S2R R252, SR_CTAID.X ;  /* 0x0000000000fc7919 */ /* 0x000e240000002500 */
[----:B0-----:R-:W-:-:S04]  /*4b30*/  @P4 IMAD R252, R2, c[0x0][0x1d8], R252 ;  /* 0x0000760002fc4a24 */ /* 0x001fc800078e02fc */
[----:B------:R-:W-:Y:S01]  /*4b40*/  @P4 IMAD R0, R252, R0, 0x8 ;  /* 0x00000008fc004424 */ /* 0x000fe200078e0200 */
[----:B------:R-:W-:Y:S01]  /*4b50*/  @P4 MOV R252, 0x4 ;  /* 0x0000000400fc4802 */ /* 0x000fe20000000f00 */
[----:B--2---:R-:W-:Y:S01]  /*4b60*/  IMAD.MOV.U32 R5, RZ, RZ, R18 ;  /* 0x000000ffff057224 */ /* 0x004fe200078e0012 */
[----:B---3--:R-:W-:Y:S02]  /*4b70*/  MOV R6, R19 ;  /* 0x0000001300067202 */ /* 0x008fe40000000f00 */
[----:B----4-:R-:W-:Y:S01]  /*4b80*/  MOV R4, R17 ;  /* 0x0000001100047202 */ /* 0x010fe20000000f00 */
        /* <DEDUP_REMOVED lines=25> */
[----:B------:R-:W-:Y:S04]  /*4d20*/  STL [R1], R4 ;  /* 0x0000000401007387 */ /* 0x000fe80000100800 */
        /* <DEDUP_REMOVED lines=8> */
.L_x_2224:
[----:B------:R-:W-:Y:S05]  /*4db0*/  BSYNC B1 ;  /* 0x0000000000017941 */ /* 0x000fea0003800000 */
.L_x_2223:
[----:B------:R-:W-:Y:S01]  /*4dc0*/  BSSY B1, `(.L_x_2225) ;  /* 0x0000040000017945 */ /* 0x000fe20003800000 */
[----:B------:R-:W-:Y:S05]  /*4dd0*/  @P1 BRA `(.L_x_2226) ;  /* 0x000003e000001947 */ /* 0x000fea0003800000 */
[----:B------:R-:W-:Y:S01]  /*4de0*/  IMAD.MOV.U32 R251, RZ, RZ, c[0x0][0x1d4] ;  /* 0x00007500fffb7624 */ /* 0x000fe200078e00ff */
[----:B-----5:R2:W-:Y:S01]  /*4df0*/  STL.64 [R1+0x7a0], R8 ;  /* 0x0007a00801007387 */ /* 0x0205e20000100a00 */
[----:B------:R-:W-:-:S02]  /*4e00*/  CS2R R6, SRZ ;  /* 0x0000000000067805 */ /* 0x000fc4000001ff00 */
[C---:B------:R-:W-:Y:S02]  /*4e10*/  IMAD R4, R251.reuse, 0x3, R0 ;  /* 0x00000003fb047824 */ /* 0x040fe400078e0200 */
[----:B------:R-:W-:-:S03]  /*4e20*/  IMAD R252, R251, 0xc0, RZ ;  /* 0x000000c0fbfc7824 */ /* 0x000fc600078e02ff */
[----:B------:R-:W-:-:S04]  /*4e30*/  SHF.L.U32 R251, R4, 0x2, RZ ;  /* 0x0000000204fb7819 */ /* 0x000fc800000006ff */
[----:B------:R-:W-:-:S13]  /*4e40*/  ISETP.GE.AND P2, PT, R251, R252, PT ;  /* 0x000000fcfb00720c */ /* 0x000fda0003f46270 */
        /* <DEDUP_REMOVED lines=9> */
[----:B--2---:R-:W2:Y:S01]  /*4ee0*/  S2R R252, SR_CTAID.X ;  /* 0x0000000000fc7919 */ /* 0x004ea20000002500 */
[----:B------:R-:W-:-:S03]  /*4ef0*/  ISETP.NE.AND P4, PT, R248, RZ, PT ;  /* 0x000000fff800720c */ /* 0x000fc60003f85270 */
[----:B------:R3:W-:Y:S04]  /*4f00*/  STL.64 [R1+0x7c8], R18 ;  /* 0x0007c81201007387 */ /* 0x0007e80000100a00 */
[----:B------:R-:W-:Y:S04]  /*4f10*/  STL.64 [R1+0x7c0], R16 ;  /* 0x0007c01001007387 */ /* 0x000fe80000100a00 */
[----:B------:R4:W-:Y:S01]  /*4f20*/  STL [R1+0x7b8], R12 ;  /* 0x0007b80c01007387 */ /* 0x0009e20000100800 */
[----:B---3--:R-:W-:-:S03]  /*4f30*/  HFMA2.MMA R19, -RZ, RZ, 0, 1.1444091796875e-05 ;  /* 0x000000c0ff137435 */ /* 0x008fc600000001ff */
[----:B----4-:R-:W3:Y:S01]  /*4f40*/  LDL R12, [R1+0x400] ;  /* 0x00040000010c7983 */ /* 0x010ee20000100800 */
[----:B--2---:R-:W-:-:S03]  /*4f50*/  @P4 IMAD R252, R2, c[0x0][0x1d8], R252 ;  /* 0x0000760002fc4a24 */ /* 0x004fc600078e02fc */
[----:B------:R2:W-:Y:S04]  /*4f60*/  STL [R1+0x7b4], R11 ;  /* 0x0007b40b01007387 */ /* 0x0005e80000100800 */
[----:B--2---:R-:W2:Y:S04]  /*4f70*/  LDL R11, [R1+0x404] ;  /* 0x00040400010b7983 */ /* 0x004ea80000100800 */
[----:B------:R4:W-:Y:S04]  /*4f80*/  STL [R1+0x7b0], R10 ;  /* 0x0007b00a01007387 */ /* 0x0009e80000100800 */
[----:B----4-:R-:W4:Y:S04]  /*4f90*/  LDL R10, [R1+0x408] ;  /* 0x00040800010a7983 */ /* 0x010f280000100800 */
[----:B------:R-:W-:Y:S04]  /*4fa0*/  STL [R1+0x7ac], R3 ;  /* 0x0007ac0301007387 */ /* 0x000fe80000100800 */
[----:B------:R0:W-:Y:S04]  /*4fb0*/  STL [R1+0x7a8], R0 ;  /* 0x0007a80001007387 */ /* 0x0001e80000100800 */
[----:B-----5:R1:W-:Y:S01]  /*4fc0*/  STL.64 [R1+0x7a0], R8 ;  /* 0x0007a00801007387 */ /* 0x0203e20000100a00 */
[----:B0-----:R-:W-:-:S02]  /*4fd0*/  @P4 IMAD R0, R252, R19, 0xc ;  /* 0x0000000cfc004424 */ /* 0x001fc400078e0213 */
[----:B------:R-:W-:-:S04]  /*4fe0*/  @P4 IMAD.MOV.U32 R252, RZ, RZ, 0x4 ;  /* 0x00000004fffc4424 */ /* 0x000fc800078e00ff */
[----:B------:R-:W-:Y:S01]  /*4ff0*/  @P4 IMAD.WIDE R16, R0, R252, c[0x0][0x230] ;  /* 0x00008c0000104625 */ /* 0x000fe200078e02fc */
[----:B-1----:R-:W4:Y:S05]  /*5000*/  LDL R8, [R1+0x40c] ;  /* 0x00040c0001087983 */ /* 0x002f2a0000100800 */
[----:B------:R-:W4:Y:S01]  /*5010*/  @P4 LDG.E.128 R16, [R16.64] ;  /* 0x0000002410104981 */ /* 0x000f22000c1e1d00 */
[----:B---3--:R-:W-:Y:S02]  /*5020*/  FADD.FTZ R4, R12, R4 ;  /* 0x000000040c047221 */ /* 0x008fe40000010000 */
[----:B--2---:R-:W-:Y:S02]  /*5030*/  FADD.FTZ R5, R11, R5 ;  /* 0x000000050b057221 */ /* 0x004fe40000010000 */
[----:B----4-:R-:W-:Y:S01]  /*5040*/  FADD.FTZ R6, R10, R6 ;  /* 0x000000060a067221 */ /* 0x010fe20000010000 */
[----:B------:R-:W-:Y:S01]  /*5050*/  MOV R9, R17 ;  /* 0x0000001100097202 */ /* 0x000fe20000000f00 */
        /* <DEDUP_REMOVED lines=13> */
[----:B------:R-:W-:Y:S01]  /*5130*/  @P4 FMUL.FTZ R7, R7, R0 ;  /* 0x0000000007074220 */ /* 0x000fe20000410000 */
[----:B------:R-:W-:Y:S01]  /*5140*/  @!P2 LEA.HI.X R9, R252, c[0x0][0x19c], R251, 0x2, P3 ;  /* 0x00006700fc09aa11 */ /* 0x000fe200018f14fb */
[----:B------:R0:W5:Y:S04]  /*5150*/  LDL.LU R12, [R1+0x7b8] ;  /* 0x0007b800010c7983 */ /* 0x0001680000300800 */
[----:B------:R0:W5:Y:S04]  /*5160*/  LDL.LU R11, [R1+0x7b4] ;  /* 0x0007b400010b7983 */ /* 0x0001680000300800 */
[----:B------:R0:W5:Y:S04]  /*5170*/  LDL.LU R10, [R1+0x7b0] ;  /* 0x0007b000010a7983 */ /* 0x0001680000300800 */
[----:B------:R0:W5:Y:S04]  /*5180*/  LDL.LU R3, [R1+0x7ac] ;  /* 0x0007ac0001037983 */ /* 0x0001680000300800 */
[----:B------:R0:W5:Y:S04]  /*5190*/  LDL.LU R0, [R1+0x7a8] ;  /* 0x0007a80001007983 */ /* 0x0001680000300800 */
[----:B------:R1:W-:Y:S04]  /*51a0*/  @!P2 STG.E.128 [R8.64], R4 ;  /* 0x000000040800a986 */ /* 0x0003e8000c101d24 */
[----:B-1----:R0:W5:Y:S02]  /*51b0*/  LDL.LU.64 R8, [R1+0x7a0] ;  /* 0x0007a00001087983 */ /* 0x0021640000300a00 */
.L_x_2226:
[----:B--2---:R-:W-:Y:S05]  /*51c0*/  BSYNC B1 ;  /* 0x0000000000017941 */ /* 0x004fea0003800000 */
.L_x_2225:
[----:B------:R-:W-:Y:S01]  /*51d0*/  BSSY B1, `(.L_x_2227) ;  /* 0x0000040000017945 */ /* 0x000fe20003800000 */
[----:B------:R-:W-:Y:S05]  /*51e0*/  @P1 BRA `(.L_x_2228) ;  /* 0x000003e000001947 */ /* 0x000fea0003800000 */
[----:B------:R-:W-:Y:S01]  /*51f0*/  MOV R251, c[0x0][0x1d4] ;  /* 0x0000750000fb7a02 */ /* 0x000fe20000000f00 */
[----:B-----5:R2:W-:Y:S01]  /*5200*/  STL.64 [R1+0x7a0], R4 ;  /* 0x0007a00401007387 */ /* 0x0205e20000100a00 */
[----:B------:R-:W-:-:S03]  /*5210*/  CS2R R10, SRZ ;  /* 0x00000000000a7805 */ /* 0x000fc6000001ff00 */
        /* <DEDUP_REMOVED lines=59> */
.L_x_2228:
[----:B--2---:R-:W-:Y:S05]  /*55d0*/  BSYNC B1 ;  /* 0x0000000000017941 */ /* 0x004fea0003800000 */
.L_x_2227:
[----:B------:R-:W-:Y:S01]  /*55e0*/  BSSY B1, `(.L_x_2229) ;  /* 0x0000040000017945 */ /* 0x000fe20003800000 */
[----:B------:R-:W-:Y:S05]  /*55f0*/  @P1 BRA `(.L_x_2230) ;  /* 0x000003e000001947 */ /* 0x000fea0003800000 */
[----:B------:R-:W-:Y:S01]  /*5600*/  MOV R251, c[0x0][0x1d4] ;  /* 0x0000750000fb7a02 */ /* 0x000fe20000000f00 */
[----:B-----5:R2:W-:Y:S01]  /*5610*/  STL.64 [R1+0x7a0], R4 ;  /* 0x0007a00401007387 */ /* 0x0205e20000100a00 */
[----:B------:R-:W-:-:S03]  /*5620*/  CS2R R14, SRZ ;  /* 0x00000000000e7805 */ /* 0x000fc6000001ff00 */
[C---:B------:R-:W-:Y:S02]  /*5630*/  IMAD R12, R251.reuse, 0x5, R0 ;  /* 0x00000005fb0c7824 */ /* 0x040fe400078e0200 */
[----:B------:R-:W-:Y:S02]  /*5640*/  IMAD R252, R251, 0xc0, RZ ;  /* 0x000000c0fbfc7824 */ /* 0x000fe400078e02ff */
[----:B------:R-:W-:-:S05]  /*5650*/  IMAD.SHL.U32 R251, R12, 0x4, RZ ;  /* 0x000000040cfb7824 */ /* 0x000fca00078e00ff */
        /* <DEDUP_REMOVED lines=25> */
[----:B0-----:R-:W-:Y:S01]  /*57f0*/  @P4 IMAD R0, R252, R19, 0x14 ;  /* 0x00000014fc004424 */ /* 0x001fe200078e0213 */
[----:B------:R-:W-:-:S05]  /*5800*/  @P4 MOV R252, 0x4 ;  /* 0x0000000400fc4802 */ /* 0x000fca0000000f00 */
[----:B------:R-:W-:Y:S01]  /*5810*/  @P4 IMAD.WIDE R16, R0, R252, c[0x0][0x230] ;  /* 0x00008c0000104625 */ /* 0x000fe200078e02fc */
[----:B-1----:R-:W4:Y:S05]  /*5820*/  LDL R4, [R1+0x3e4] ;  /* 0x0003e40001047983 */ /* 0x002f2a0000100800 */
[----:B------:R-:W4:Y:S01]  /*5830*/  @P4 LDG.E.128 R16, [R16.64] ;  /* 0x0000002410104981 */ /* 0x000f22000c1e1d00 */
[----:B---3--:R-:W-:Y:S02]  /*5840*/  FADD.FTZ R12, R8, R12 ;  /* 0x0000000c080c7221 */ /* 0x008fe40000010000 */
[----:B--2---:R-:W-:Y:S02]  /*5850*/  FADD.FTZ R13, R7, R13 ;  /* 0x0000000d070d7221 */ /* 0x004fe40000010000 */
[----:B----4-:R-:W-:Y:S01]  /*5860*/  FADD.FTZ R14, R6, R14 ;  /* 0x0000000e060e7221 */ /* 0x010fe20000010000 */
[----:B------:R-:W-:Y:S01]  /*5870*/  MOV R5, R17 ;  /* 0x0000001100057202 */ /* 0x000fe20000000f00 */
[----:B------:R-:W-:Y:S01]  /*5880*/  FADD.FTZ R15, R4, R15 ;  /* 0x0000000f040f7221 */ /* 0x000fe20000010000 */
[----:B------:R-:W-:Y:S01]  /*5890*/  MOV R252, R18 ;  /* 0x0000001200fc7202 */ /* 0x000fe20000000f00 */
[----:B------:R-:W-:-:S02]  /*58a0*/  IMAD.MOV.U32 R3, RZ, RZ, R16 ;  /* 0x000000ffff037224 */ /* 0x000fc400078e0010 */
[----:B------:R-:W-:Y:S01]  /*58b0*/  @P4 FMUL.FTZ R13, R13, R5 ;  /* 0x000000050d0d4220 */ /* 0x000fe20000410000 */
[----:B------:R-:W-:Y:S01]  /*58c0*/  SHF.R.S32.HI R5, RZ, 0x1f, R250 ;  /* 0x0000001fff057819 */ /* 0x000fe200000114fa */
[----:B------:R-:W-:Y:S01]  /*58d0*/  @P4 FMUL.FTZ R14, R14, R252 ;  /* 0x000000fc0e0e4220 */ /* 0x000fe20000410000 */
[----:B------:R-:W-:Y:S01]  /*58e0*/  @!P2 IADD3 R252, P3, R250, R251, RZ ;  /* 0x000000fbfafca210 */ /* 0x000fe20007f7e0ff */
[----:B------:R-:W-:Y:S02]  /*58f0*/  IMAD.MOV.U32 R0, RZ, RZ, R19 ;  /* 0x000000ffff007224 */ /* 0x000fe400078e0013 */
[----:B------:R0:W5:Y:S01]  /*5900*/  LDL.LU.64 R18, [R1+0x7c8] ;  /* 0x0007c80001127983 */ /* 0x0001620000300a00 */
[----:B------:R-:W-:Y:S02]  /*5910*/  @!P2 LEA.HI.X.SX32 R251, R251, R5, 0x1, P3 ;  /* 0x00000005fbfba211 */ /* 0x000fe400018f0eff */
[----:B------:R-:W-:Y:S01]  /*5920*/  @!P2 LEA R4, P3, R252, c[0x0][0x198], 0x2 ;  /* 0x00006600fc04aa11 */ /* 0x000fe200078610ff */
[----:B------:R0:W5:Y:S01]  /*5930*/  LDL.LU.64 R16, [R1+0x7c0] ;  /* 0x0007c00001107983 */ /* 0x0001620000300a00 */
[----:B------:R-:W-:-:S02]  /*5940*/  @P4 FMUL.FTZ R12, R12, R3 ;  /* 0x000000030c0c4220 */ /* 0x000fc40000410000 */
[----:B------:R-:W-:Y:S01]  /*5950*/  @!P2 LEA.HI.X R5, R252, c[0x0][0x19c], R251, 0x2, P3 ;  /* 0x00006700fc05aa11 */ /* 0x000fe200018f14fb */
[----:B------:R-:W-:Y:S01]  /*5960*/  @P4 FMUL.FTZ R15, R15, R0 ;  /* 0x000000000f0f4220 */ /* 0x000fe20000410000 */
[----:B------:R0:W5:Y:S04]  /*5970*/  LDL.LU R8, [R1+0x7b8] ;  /* 0x0007b80001087983 */ /* 0x0001680000300800 */
[----:B------:R0:W5:Y:S04]  /*5980*/  LDL.LU R7, [R1+0x7b4] ;  /* 0x0007b40001077983 */ /* 0x0001680000300800 */
[----:B------:R0:W5:Y:S04]  /*5990*/  LDL.LU R6, [R1+0x7b0] ;  /* 0x0007b00001067983 */ /* 0x0001680000300800 */
[----:B------:R0:W5:Y:S04]  /*59a0*/  LDL.LU R3, [R1+0x7ac] ;  /* 0x0007ac0001037983 */ /* 0x0001680000300800 */
[----:B------:R0:W5:Y:S04]  /*59b0*/  LDL.LU R0, [R1+0x7a8] ;  /* 0x0007a80001007983 */ /* 0x0001680000300800 */
[----:B------:R1:W-:Y:S04]  /*59c0*/  @!P2 STG.E.128 [R4.64], R12 ;  /* 0x0000000c0400a986 */ /* 0x0003e8000c101d24 */
[----:B-1----:R0:W5:Y:S02]  /*59d0*/  LDL.LU.64 R4, [R1+0x7a0] ;  /* 0x0007a00001047983 */ /* 0x0021640000300a00 */
.L_x_2230:
[----:B--2---:R-:W-:Y:S05]  /*59e0*/  BSYNC B1 ;  /* 0x0000000000017941 */ /* 0x004fea0003800000 */
.L_x_2229:
        /* <DEDUP_REMOVED lines=23> */
[----:B---3--:R-:W-:-:S03]  /*5b60*/  IMAD.MOV.U32 R15, RZ, RZ, 0xc0 ;  /* 0x000000c0ff0f7424 */ /* 0x008fc600078e00ff */
        /* <DEDUP_REMOVED lines=40> */
.L_x_2232:
[----:B--2---:R-:W-:Y:S05]  /*5df0*/  BSYNC B1 ;  /* 0x0000000000017941 */ /* 0x004fea0003800000 */
.L_x_2231:
        /* <DEDUP_REMOVED lines=64> */
.L_x_2234:
[----:B--2---:R-:W-:Y:S05]  /*6200*/  BSYNC B1 ;  /* 0x0000000000017941 */ /* 0x004fea0003800000 */
.L_x_2233:
        /* <DEDUP_REMOVED lines=64> */
.L_x_2236:
[----:B--2---:R-:W-:Y:S05]  /*6610*/  BSYNC B1 ;  /* 0x0000000000017941 */ /* 0x004fea0003800000 */
.L_x_2235:
        /* <DEDUP_REMOVED lines=64> */
.L_x_2238:
[----:B--2---:R-:W-:Y:S05]  /*6a20*/  BSYNC B1 ;  /* 0x0000000000017941 */ /* 0x004fea0003800000 */
.L_x_2237:
        /* <DEDUP_REMOVED lines=64> */
.L_x_2240:
[----:B--2---:R-:W-:Y:S05]  /*6e30*/  BSYNC B1 ;  /* 0x0000000000017941 */ /* 0x004fea0003800000 */
.L_x_2239:
        /* <DEDUP_REMOVED lines=64> */
.L_x_2242:
[----:B--2---:R-:W-:Y:S05]  /*7240*/  BSYNC B1 ;  /* 0x0000000000017941 */ /* 0x004fea0003800000 */
.L_x_2241:
        /* <DEDUP_REMOVED lines=64> */
.L_x_2244:
[----:B--2---:R-:W-:Y:S05]  /*7650*/  BSYNC B1 ;  /* 0x0000000000017941 */ /* 0x004fea0003800000 */
.L_x_2243:
        /* <DEDUP_REMOVED lines=64> */
.L_x_2246:
[----:B--2---:R-:W-:Y:S05]  /*7a60*/  BSYNC B1 ;  /* 0x0000000000017941 */ /* 0x004fea0003800000 */
.L_x_2245:
        /* <DEDUP_REMOVED lines=64> */
.L_x_2248:
[----:B--2---:R-:W-:Y:S05]  /*7e70*/  BSYNC B1 ;  /* 0x0000000000017941 */ /* 0x004fea0003800000 */
.L_x_2247:
        /* <DEDUP_REMOVED lines=64> */
.L_x_2250:
[----:B--2---:R-:W-:Y:S05]  /*8280*/  BSYNC B1 ;  /* 0x0000000000017941 */ /* 0x004fea0003800000 */
.L_x_2249:
[----:B------:R-:W-:Y:S01]  /*8290*/  BSSY B1, `(.L_x_2251) ;  /* 0x0000040000017945 */ /* 0x000fe20003800000 */
[----:B------:R-:W-:Y:S05]  /*82a0*/  @P1 BRA `(.L_x_2252) ;  /* 0x000003e000001947 */ /* 0x000fea0003800000 */
[----:B------:R-:W-:Y:S01]  /*82b0*/  MOV R251, c[0x0][0x1d4] ;  /* 0x0000750000fb7a02 */ /* 0x000fe20000000f00 */
[----:B-----5:R2:W-:Y:S01]  /*82c0*/  STL.64 [R1+0x7a0], R4 ;  /* 0x0007a00401007387 */ /* 0x0205e20000100a00 */
[----:B------:R-:W-:-:S02]  /*82d0*/  CS2R R58, SRZ ;  /* 0x00000000003a7805 */ /* 0x000fc4000001ff00 */
[C---:B------:R-:W-:Y:S01]  /*82e0*/  LEA R56, R251.reuse, R0, 0x4 ;  /* 0x00000000fb387211 */ /* 0x040fe200078e20ff */
[----:B------:R-:W-:-:S04]  /*82f0*/  IMAD R252, R251, 0xc0, RZ ;  /* 0x000000c0fbfc7824 */ /* 0x000fc800078e02ff */
        /* <DEDUP_REMOVED lines=15> */
[----:B------:R4:W-:Y:S02]  /*83f0*/  STL [R1+0x7b8], R8 ;  /* 0x0007b80801007387 */ /* 0x0009e40000100800 */
[----:B---3--:R-:W-:-:S02]  /*8400*/  @P4 MOV R15, 0xc0 ;  /* 0x000000c0000f4802 */ /* 0x008fc40000000f00 */
        /* <DEDUP_REMOVED lines=40> */
.L_x_2252:
[----:B--2---:R-:W-:Y:S05]  /*8690*/  BSYNC B1 ;  /* 0x0000000000017941 */ /* 0x004fea0003800000 */
.L_x_2251:
        /* <DEDUP_REMOVED lines=22> */
[----:B--2---:R-:W2:Y:S02]  /*8800*/  S2R R15, SR_CTAID.X ;  /* 0x00000000000f7919 */ /* 0x004ea40000002500 */
[----:B------:R-:W-:-:S02]  /*8810*/  @P4 IMAD.MOV.U32 R252, RZ, RZ, 0xc0 ;  /* 0x000000c0fffc4424 */ /* 0x000fc400078e00ff */
[----:B---3--:R-:W3:Y:S04]  /*8820*/  LDL R8, [R1+0x318] ;  /* 0x0003180001087983 */ /* 0x008ee80000100800 */
[----:B------:R4:W-:Y:S04]  /*8830*/  STL [R1+0x7b4], R7 ;  /* 0x0007b40701007387 */ /* 0x0009e80000100800 */
[----:B----4-:R-:W4:Y:S04]  /*8840*/  LDL R7, [R1+0x31c] ;  /* 0x00031c0001077983 */ /* 0x010f280000100800 */
[----:B------:R0:W-:Y:S01]  /*8850*/  STL [R1+0x7b0], R6 ;  /* 0x0007b00601007387 */ /* 0x0001e20000100800 */
[----:B--2---:R-:W-:-:S03]  /*8860*/  @P4 IMAD R15, R2, c[0x0][0x1d8], R15 ;  /* 0x00007600020f4a24 */ /* 0x004fc600078e020f */
[----:B0-----:R-:W2:Y:S04]  /*8870*/  LDL R6, [R1+0x320] ;  /* 0x0003200001067983 */ /* 0x001ea80000100800 */
[----:B------:R-:W-:Y:S04]  /*8880*/  STL [R1+0x7ac], R3 ;  /* 0x0007ac0301007387 */ /* 0x000fe80000100800 */
[----:B------:R0:W-:Y:S04]  /*8890*/  STL [R1+0x7a8], R0 ;  /* 0x0007a80001007387 */ /* 0x0001e80000100800 */
[----:B-----5:R1:W-:Y:S01]  /*88a0*/  STL.64 [R1+0x7a0], R4 ;  /* 0x0007a00401007387 */ /* 0x0203e20000100a00 */
[----:B0-----:R-:W-:Y:S01]  /*88b0*/  @P4 IMAD R0, R15, R252, 0x44 ;  /* 0x000000440f004424 */ /* 0x001fe200078e02fc */
[----:B------:R-:W-:-:S05]  /*88c0*/  @P4 MOV R252, 0x4 ;  /* 0x0000000400fc4802 */ /* 0x000fca0000000f00 */
[----:B------:R-:W-:Y:S01]  /*88d0*/  @P4 IMAD.WIDE R12, R0, R252, c[0x0][0x230] ;  /* 0x00008c00000c4625 */ /* 0x000fe200078e02fc */
[----:B-1----:R-:W2:Y:S05]  /*88e0*/  LDL R4, [R1+0x324] ;  /* 0x0003240001047983 */ /* 0x002eaa0000100800 */
[----:B------:R-:W2:Y:S01]  /*88f0*/  @P4 LDG.E.128 R12, [R12.64] ;  /* 0x000000240c0c4981 */ /* 0x000ea2000c1e1d00 */
[----:B---3--:R-:W-:Y:S02]  /*8900*/  FADD.FTZ R60, R8, R60 ;  /* 0x0000003c083c7221 */ /* 0x008fe40000010000 */
[----:B----4-:R-:W-:Y:S02]  /*8910*/  FADD.FTZ R61, R7, R61 ;  /* 0x0000003d073d7221 */ /* 0x010fe40000010000 */
[----:B--2---:R-:W-:Y:S01]  /*8920*/  FADD.FTZ R62, R6, R62 ;  /* 0x0000003e063e7221 */ /* 0x004fe20000010000 */
        /* <DEDUP_REMOVED lines=23> */
.L_x_2254:
[----:B--2---:R-:W-:Y:S05]  /*8aa0*/  BSYNC B1 ;  /* 0x0000000000017941 */ /* 0x004fea0003800000 */
.L_x_2253:
        /* <DEDUP_REMOVED lines=23> */
[----:B------:R-:W-:-:S02]  /*8c20*/  @P4 MOV R252, 0xc0 ;  /* 0x000000c000fc4802 */ /* 0x000fc40000000f00 */
        /* <DEDUP_REMOVED lines=9> */
[----:B0-----:R-:W-:-:S02]  /*8cc0*/  @P4 IMAD R0, R15, R252, 0x48 ;  /* 0x000000480f004424 */ /* 0x001fc400078e02fc */
[----:B------:R-:W-:-:S04]  /*8cd0*/  @P4 IMAD.MOV.U32 R252, RZ, RZ, 0x4 ;  /* 0x00000004fffc4424 */ /* 0x000fc800078e00ff */
        /* <DEDUP_REMOVED lines=29> */
.L_x_2256:
[----:B--2---:R-:W-:Y:S05]  /*8eb0*/  BSYNC B1 ;  /* 0x0000000000017941 */ /* 0x004fea0003800000 */
.L_x_2255:
        /* <DEDUP_REMOVED lines=64> */
.L_x_2258:
[----:B--2---:R-:W-:Y:S05]  /*92c0*/  BSYNC B1 ;  /* 0x0000000000017941 */ /* 0x004fea0003800000 */
.L_x_2257:
        /* <DEDUP_REMOVED lines=64> */
.L_x_2260:
[----:B--2---:R-:W-:Y:S05]  /*96d0*/  BSYNC B1 ;  /* 0x0000000000017941 */ /* 0x004fea0003800000 */
.L_x_2259:
        /* <DEDUP_REMOVED lines=64> */
.L_x_2262:
[----:B--2---:R-:W-:Y:S05]  /*9ae0*/  BSYNC B1 ;  /* 0x0000000000017941 */ /* 0x004fea0003800000 */
.L_x_2261:
        /* <DEDUP_REMOVED lines=64> */
.L_x_2264:
[----:B--2---:R-:W-:Y:S05]  /*9ef0*/  BSYNC B1 ;  /* 0x0000000000017941 */ /* 0x004fea0003800000 */
.L_x_2263:
        /* <DEDUP_REMOVED lines=64> */
.L_x_2266:
[----:B--2---:R-:W-:Y:S05]  /*a300*/  BSYNC B1 ;  /* 0x0000000000017941 */ /* 0x004fea0003800000 */
.L_x_2265:
        /* <DEDUP_REMOVED lines=64> */
.L_x_2268:
[----:B--2---:R-:W-:Y:S05]  /*a710*/  BSYNC B1 ;  /* 0x0000000000017941 */ /* 0x004fea0003800000 */
.L_x_2267:
        /* <DEDUP_REMOVED lines=64> */
.L_x_2270:
[----:B--2---:R-:W-:Y:S05]  /*ab20*/  BSYNC B1 ;  /* 0x0000000000017941 */ /* 0x004fea0003800000 */
.L_x_2269:
        /* <DEDUP_REMOVED lines=64> */
.L_x_2272:
[----:B--2---:R-:W-:Y:S05]  /*af30*/  BSYNC B1 ;  /* 0x0000000000017941 */ /* 0x004fea0003800000 */
.L_x_2271:
        /* <DEDUP_REMOVED lines=64> */
.L_x_2274:
[----:B--2---:R-:W-:Y:S05]  /*b340*/  BSYNC B1 ;  /* 0x0000000000017941 */ /* 0x004fea0003800000 */
.L_x_2273:
        /* <DEDUP_REMOVED lines=64> */
.L_x_2276:
[----:B--2---:R-:W-:Y:S05]  /*b750*/  BSYNC B1 ;  /* 0x0000000000017941 */ /* 0x004fea0003800000 */
.L_x_2275:
        /* <DEDUP_REMOVED lines=64> */
.L_x_2278:
[----:B--2---:R-:W-:Y:S05]  /*bb60*/  BSYNC B1 ;  /* 0x0000000000017941 */ /* 0x004fea0003800000 */
.L_x_2277:
        /* <DEDUP_REMOVED lines=64> */
.L_x_2280:
[----:B--2---:R-:W-:Y:S05]  /*bf70*/  BSYNC B1 ;  /* 0x0000000000017941 */ /* 0x004fea0003800000 */
.L_x_2279:
        /* <DEDUP_REMOVED lines=64> */
.L_x_2282:
[----:B--2---:R-:W-:Y:S05]  /*c380*/  BSYNC B1 ;  /* 0x0000000000017941 */ /* 0x004fea0003800000 */
.L_x_2281:
        /* <DEDUP_REMOVED lines=64> */
.L_x_2284:
[----:B--2---:R-:W-:Y:S05]  /*c790*/  BSYNC B1 ;  /* 0x0000000000017941 */ /* 0x004fea0003800000 */
.L_x_2283:
        /* <DEDUP_REMOVED lines=64> */
.L_x_2286:
[----:B--2---:R-:W-:Y:S05]  /*cba0*/  BSYNC B1 ;  /* 0x0000000000017941 */ /* 0x004fea0003800000 */
.L_x_2285:
        /* <DEDUP_REMOVED lines=64> */
.L_x_2288:
[----:B--2---:R-:W-:Y:S05]  /*cfb0*/  BSYNC B1 ;  /* 0x0000000000017941 */ /* 0x004fea0003800000 */
.L_x_2287:
        /* <DEDUP_REMOVED lines=64> */
.L_x_2290:
[----:B--2---:R-:W-:Y:S05]  /*d3c0*/  BSYNC B1 ;  /* 0x0000000000017941 */ /* 0x004fea0003800000 */
.L_x_2289:
        /* <DEDUP_REMOVED lines=64> */
.L_x_2292:
[----:B--2---:R-:W-:Y:S05]  /*d7d0*/  BSYNC B1 ;  /* 0x0000000000017941 */ /* 0x004fea0003800000 */
.L_x_2291:
        /* <DEDUP_REMOVED lines=64> */
.L_x_2294:
[----:B--2---:R-:W-:Y:S05]  /*dbe0*/  BSYNC B1 ;  /* 0x0000000000017941 */ /* 0x004fea0003800000 */
.L_x_2293:
        /* <DEDUP_REMOVED lines=64> */
.L_x_2296:
[----:B--2---:R-:W-:Y:S05]  /*dff0*/  BSYNC B1 ;  /* 0x0000000000017941 */ /* 0x004fea0003800000 */
.L_x_2295:
        /* <DEDUP_REMOVED lines=64> */
.L_x_2298:
[----:B--2---:R-:W-:Y:S05]  /*e400*/  BSYNC B1 ;  /* 0x0000000000017941 */ /* 0x004fea0003800000 */
.L_x_2297:
        /* <DEDUP_REMOVED lines=64> */
.L_x_2300:
[----:B--2---:R-:W-:Y:S05]  /*e810*/  BSYNC B1 ;  /* 0x0000000000017941 */ /* 0x004fea0003800000 */
.L_x_2299:
        /* <DEDUP_REMOVED lines=64> */
.L_x_2302:
[----:B--2---:R-:W-:Y:S05]  /*ec20*/  BSYNC B1 ;  /* 0x0000000000017941 */ /* 0x004fea0003800000 */
.L_x_2301:
        /* <DEDUP_REMOVED lines=64> */
.L_x_2304:
[----:B--2---:R-:W-:Y:S05]  /*f030*/  BSYNC B1 ;  /* 0x0000000000017941 */ /* 0x004fea0003800000 */
.L_x_2303:
        /* <DEDUP_REMOVED lines=64> */
.L_x_2306:
[----:B--2---:R-:W-:Y:S05]  /*f440*/  BSYNC B1 ;  /* 0x0000000000017941 */ /* 0x004fea0003800000 */
.L_x_2305:
        /* <DEDUP_REMOVED lines=64> */
.L_x_2308:
[----:B--2---:R-:W-:Y:S05]  /*f850*/  BSYNC B1 ;  /* 0x0000000000017941 */ /* 0x004fea0003800000 */
.L_x_2307:
        /* <DEDUP_REMOVED lines=64> */
.L_x_2310:
[----:B--2---:R-:W-:Y:S05]  /*fc60*/  BSYNC B1 ;  /* 0x0000000000017941 */ /* 0x004fea0003800000 */
.L_x_2309:
        /* <DEDUP_REMOVED lines=64> */
.L_x_2312:
[----:B--2---:R-:W-:Y:S05]  /*10070*/  BSYNC B1 ;  /* 0x0000000000017941 */ /* 0x004fea0003800000 */
.L_x_2311:
        /* <DEDUP_REMOVED lines=64> */
.L_x_2314:
[----:B--2---:R-:W-:Y:S05]  /*10480*/  BSYNC B1 ;  /* 0x0000000000017941 */ /* 0x004fea0003800000 */
.L_x_2313:
        /* <DEDUP_REMOVED lines=64> */
.L_x_2316:
[----:B--2---:R-:W-:Y:S05]  /*10890*/  BSYNC B1 ;  /* 0x0000000000017941 */ /* 0x004fea0003800000 */
.L_x_2315:
        /* <DEDUP_REMOVED lines=64> */
.L_x_2318:
[----:B--2---:R-:W-:Y:S05]  /*10ca0*/  BSYNC B1 ;  /* 0x0000000000017941 */ /* 0x004fea0003800000 */
.L_x_2317:
        /* <DEDUP_REMOVED lines=64> */
.L_x_2320:
[----:B--2---:R-:W-:Y:S05]  /*110b0*/  BSYNC B1 ;  /* 0x0000000000017941 */ /* 0x004fea0003800000 */
.L_x_2319:
        /* <DEDUP_REMOVED lines=64> */
.L_x_2322:
[----:B--2---:R-:W-:Y:S05]  /*114c0*/  BSYNC B1 ;  /* 0x0000000000017941 */ /* 0x004fea0003800000 */
.L_x_2321:
        /* <DEDUP_REMOVED lines=64> */
.L_x_2324:
[----:B--2---:R-:W-:Y:S05]  /*118d0*/  BSYNC B1 ;  /* 0x0000000000017941 */ /* 0x004fea0003800000 */
.L_x_2323:
        /* <DEDUP_REMOVED lines=64> */
.L_x_2326:
[----:B--2---:R-:W-:Y:S05]  /*11ce0*/  BSYNC B1 ;  /* 0x0000000000017941 */ /* 0x004fea0003800000 */
.L_x_2325:
        /* <DEDUP_REMOVED lines=64> */
.L_x_2328:
[----:B--2---:R-:W-:Y:S05]  /*120f0*/  BSYNC B1 ;  /* 0x0000000000017941 */ /* 0x004fea0003800000 */
.L_x_2327:
        /* <DEDUP_REMOVED lines=64> */
.L_x_2330:
[----:B--2---:R-:W-:Y:S05]  /*12500*/  BSYNC B1 ;  /* 0x0000000000017941 */ /* 0x004fea0003800000 */
.L_x_2329:
        /* <DEDUP_REMOVED lines=64> */
.L_x_2332:
[----:B--2---:R-:W-:Y:S05]  /*12910*/  BSYNC B1 ;  /* 0x0000000000017941 */ /* 0x004fea0003800000 */
.L_x_2331:
        /* <DEDUP_REMOVED lines=64> */
.L_x_2334:
[----:B--2---:R-:W-:Y:S05]  /*12d20*/  BSYNC B1 ;  /* 0x0000000000017941 */ /* 0x004fea0003800000 */
.L_x_2333:
        /* <DEDUP_REMOVED lines=64> */
.L_x_2336:
[----:B--2---:R-:W-:Y:S05]  /*13130*/  BSYNC B1 ;  /* 0x0000000000017941 */ /* 0x004fea0003800000 */
.L_x_2335:
        /* <DEDUP_REMOVED lines=64> */
.L_x_2338:
[----:B--2---:R-:W-:Y:S05]  /*13540*/  BSYNC B1 ;  /* 0x0000000000017941 */ /* 0x004fea0003800000 */
.L_x_2337:
        /* <DEDUP_REMOVED lines=64> */
.L_x_2340:
[----:B--2---:R-:W-:Y:S05]  /*13950*/  BSYNC B1 ;  /* 0x0000000000017941 */ /* 0x004fea0003800000 */
.L_x_2339:
        /* <DEDUP_REMOVED lines=64> */
.L_x_2342:
[----:B--2---:R-:W-:Y:S05]  /*13d60*/  BSYNC B1 ;  /* 0x0000000000017941 */ /* 0x004fea0003800000 */
.L_x_2341:
        /* <DEDUP_REMOVED lines=64> */
.L_x_2344:
[----:B--2---:R-:W-:Y:S05]  /*14170*/  BSYNC B1 ;  /* 0x0000000000017941 */ /* 0x004fea0003800000 */
.L_x_2343:
[----:B------:R-:W-:Y:S01]  /*14180*/  MOV R251, c[0x0][0x1d4] ;  /* 0x0000750000fb7a02 */ /* 0x000fe20000000f00 */
[----:B------:R-:W-:Y:S04]  /*14190*/  BSSY B1, `(.L_x_2345) ;  /* 0x000003d000017945 */ /* 0x000fe80003800000 */
[----:B-----5:R-:W-:Y:S01]  /*141a0*/  IMAD R0, R251, 0x3f, R0 ;  /* 0x0000003ffb007824 */ /* 0x020fe200078e0200 */
[----:B------:R-:W-:Y:S05]  /*141b0*/  @P1 BRA `(.L_x_2346) ;  /* 0x000003a000001947 */ /* 0x000fea0003800000 */
[----:B------:R-:W-:Y:S01]  /*141c0*/  IMAD R251, R251, 0xc0, RZ ;  /* 0x000000c0fbfb7824 */ /* 0x000fe200078e02ff */
[----:B------:R-:W-:Y:S01]  /*141d0*/  SHF.L.U32 R252, R0, 0x2, RZ ;  /* 0x0000000200fc7819 */ /* 0x000fe200000006ff */
[----:B------:R2:W-:Y:S01]  /*141e0*/  STL.64 [R1+0x7a0], R4 ;  /* 0x0007a00401007387 */ /* 0x0005e20000100a00 */
[----:B------:R-:W-:-:S02]  /*141f0*/  CS2R R246, SRZ ;  /* 0x0000000000f67805 */ /* 0x000fc4000001ff00 */
        /* <DEDUP_REMOVED lines=16> */
[----:B---3--:R-:W3:Y:S01]  /*14300*/  LDL R8, [R1+0x38] ;  /* 0x0000380001087983 */ /* 0x008ee20000100800 */
[----:B--2---:R-:W-:-:S03]  /*14310*/  @P4 IMAD R251, R2, c[0x0][0x1d8], R251 ;  /* 0x0000760002fb4a24 */ /* 0x004fc600078e02fb */
[----:B------:R2:W-:Y:S01]  /*14320*/  STL [R1+0x7b0], R7 ;  /* 0x0007b00701007387 */ /* 0x0005e20000100800 */
[----:B------:R-:W-:Y:S02]  /*14330*/  @P4 IMAD R251, R251, R0, 0xfc ;  /* 0x000000fcfbfb4424 */ /* 0x000fe400078e0200 */
[----:B------:R-:W-:-:S04]  /*14340*/  @P4 IMAD.MOV.U32 R0, RZ, RZ, 0x4 ;  /* 0x00000004ff004424 */ /* 0x000fc800078e00ff */
[----:B------:R-:W-:Y:S01]  /*14350*/  @P4 IMAD.WIDE R12, R251, R0, c[0x0][0x230] ;  /* 0x00008c00fb0c4625 */ /* 0x000fe200078e0200 */
[----:B--2---:R-:W2:Y:S04]  /*14360*/  LDL R7, [R1+0x3c] ;  /* 0x00003c0001077983 */ /* 0x004ea80000100800 */
[----:B------:R4:W-:Y:S04]  /*14370*/  STL [R1+0x7ac], R6 ;  /* 0x0007ac0601007387 */ /* 0x0009e80000100800 */
[----:B------:R-:W2:Y:S04]  /*14380*/  @P4 LDG.E.128 R12, [R12.64] ;  /* 0x000000240c0c4981 */ /* 0x000ea8000c1e1d00 */
[----:B----4-:R-:W4:Y:S04]  /*14390*/  LDL R6, [R1+0x40] ;  /* 0x0000400001067983 */ /* 0x010f280000100800 */
[----:B------:R-:W-:Y:S04]  /*143a0*/  STL [R1+0x7a8], R3 ;  /* 0x0007a80301007387 */ /* 0x000fe80000100800 */
[----:B-----5:R0:W-:Y:S04]  /*143b0*/  STL.64 [R1+0x7a0], R4 ;  /* 0x0007a00401007387 */ /* 0x0201e80000100a00 */
[----:B0-----:R-:W4:Y:S01]  /*143c0*/  LDL R4, [R1+0x44] ;  /* 0x0000440001047983 */ /* 0x001f220000100800 */
[----:B---3--:R-:W-:-:S02]  /*143d0*/  FADD.FTZ R244, R8, R244 ;  /* 0x000000f408f47221 */ /* 0x008fc40000010000 */
[----:B--2---:R-:W-:Y:S01]  /*143e0*/  FADD.FTZ R245, R7, R245 ;  /* 0x000000f507f57221 */ /* 0x004fe20000010000 */
[----:B------:R-:W-:Y:S02]  /*143f0*/  MOV R5, R13 ;  /* 0x0000000d00057202 */ /* 0x000fe40000000f00 */
[----:B------:R-:W-:Y:S01]  /*14400*/  MOV R0, R14 ;  /* 0x0000000e00007202 */ /* 0x000fe20000000f00 */
[----:B----4-:R-:W-:Y:S01]  /*14410*/  FADD.FTZ R246, R6, R246 ;  /* 0x000000f606f67221 */ /* 0x010fe20000010000 */
[----:B------:R-:W-:Y:S01]  /*14420*/  MOV R251, R12 ;  /* 0x0000000c00fb7202 */ /* 0x000fe20000000f00 */
[----:B------:R-:W-:Y:S01]  /*14430*/  @P4 FMUL.FTZ R245, R245, R5 ;  /* 0x00000005f5f54220 */ /* 0x000fe20000410000 */
[----:B------:R-:W-:Y:S01]  /*14440*/  SHF.R.S32.HI R5, RZ, 0x1f, R250 ;  /* 0x0000001fff057819 */ /* 0x000fe200000114fa */
[----:B------:R-:W-:Y:S01]  /*14450*/  @P4 FMUL.FTZ R246, R246, R0 ;  /* 0x00000000f6f64220 */ /* 0x000fe20000410000 */
[----:B------:R-:W-:Y:S01]  /*14460*/  @!P2 IADD3 R0, P3, R250, R252, RZ ;  /* 0x000000fcfa00a210 */ /* 0x000fe20007f7e0ff */
[----:B------:R-:W-:-:S02]  /*14470*/  @P4 FMUL.FTZ R244, R244, R251 ;  /* 0x000000fbf4f44220 */ /* 0x000fc40000410000 */
[----:B------:R-:W-:Y:S01]  /*14480*/  IMAD.MOV.U32 R3, RZ, RZ, R15 ;  /* 0x000000ffff037224 */ /* 0x000fe200078e000f */
[----:B------:R-:W-:Y:S01]  /*14490*/  @!P2 LEA.HI.X.SX32 R251, R252, R5, 0x1, P3 ;  /* 0x00000005fcfba211 */ /* 0x000fe200018f0eff */
[----:B------:R0:W5:Y:S04]  /*144a0*/  LDL.LU.64 R14, [R1+0x7c0] ;  /* 0x0007c000010e7983 */ /* 0x0001680000300a00 */
[----:B------:R0:W5:Y:S04]  /*144b0*/  LDL.LU.64 R12, [R1+0x7b8] ;  /* 0x0007b800010c7983 */ /* 0x0001680000300a00 */
[----:B------:R0:W5:Y:S01]  /*144c0*/  LDL.LU R8, [R1+0x7b4] ;  /* 0x0007b40001087983 */ /* 0x0001620000300800 */
[----:B------:R-:W-:Y:S01]  /*144d0*/  FADD.FTZ R247, R4, R247 ;  /* 0x000000f704f77221 */ /* 0x000fe20000010000 */
[----:B------:R-:W-:-:S02]  /*144e0*/  @!P2 LEA R4, P3, R0, c[0x0][0x198], 0x2 ;  /* 0x000066000004aa11 */ /* 0x000fc400078610ff */
[----:B------:R0:W5:Y:S01]  /*144f0*/  LDL.LU R7, [R1+0x7b0] ;  /* 0x0007b00001077983 */ /* 0x0001620000300800 */
[----:B------:R-:W-:Y:S01]  /*14500*/  @P4 FMUL.FTZ R247, R247, R3 ;  /* 0x00000003f7f74220 */ /* 0x000fe20000410000 */
[----:B------:R-:W-:Y:S02]  /*14510*/  @!P2 LEA.HI.X R5, R0, c[0x0][0x19c], R251, 0x2, P3 ;  /* 0x000067000005aa11 */ /* 0x000fe400018f14fb */
[----:B------:R0:W5:Y:S04]  /*14520*/  LDL.LU R6, [R1+0x7ac] ;  /* 0x0007ac0001067983 */ /* 0x0001680000300800 */
[----:B------:R0:W5:Y:S04]  /*14530*/  LDL.LU R3, [R1+0x7a8] ;  /* 0x0007a80001037983 */ /* 0x0001680000300800 */
[----:B------:R2:W-:Y:S04]  /*14540*/  @!P2 STG.E.128 [R4.64], R244 ;  /* 0x000000f40400a986 */ /* 0x0005e8000c101d24 */
[----:B--2---:R0:W5:Y:S02]  /*14550*/  LDL.LU.64 R4, [R1+0x7a0] ;  /* 0x0007a00001047983 */ /* 0x0041640000300a00 */
.L_x_2346:
[----:B--2---:R-:W-:Y:S05]  /*14560*/  BSYNC B1 ;  /* 0x0000000000017941 */ /* 0x004fea0003800000 */
.L_x_2345:
[----:B------:R-:W-:Y:S01]  /*14570*/  BSSY B1, `(.L_x_2347) ;  /* 0x000023e000017945 */ /* 0x000fe20003800000 */
[----:B------:R-:W-:Y:S05]  /*14580*/  @P1 BRA `(.L_x_2348) ;  /* 0x000023c000001947 */ /* 0x000fea0003800000 */
[----:B------:R-:W2:Y:S04]  /*14590*/  LDL R252, [R1+0x724] ;  /* 0x0007240001fc7983 */ /* 0x000ea80000100800 */
[----:B------:R3:W-:Y:S04]  /*145a0*/  STL [R1+0x81c], R206 ;  /* 0x00081cce01007387 */ /* 0x0007e80000100800 */
[----:B---3--:R-:W3:Y:S04]  /*145b0*/  LDL R206, [R1+0x720] ;  /* 0x0007200001ce7983 */ /* 0x008ee80000100800 */
[----:B------:R4:W-:Y:S04]  /*145c0*/  STL [R1+0x818], R191 ;  /* 0x000818bf01007387 */ /* 0x0009e80000100800 */
[----:B----4-:R-:W4:Y:S04]  /*145d0*/  LDL R191, [R1+0x734] ;  /* 0x0007340001bf7983 */ /* 0x010f280000100800 */
        /* <DEDUP_REMOVED lines=12> */
[----:B------:R0:W-:Y:S04]  /*146a0*/  STL.64 [R1+0x7f8], R202 ;  /* 0x0007f8ca01007387 */ /* 0x0001e80000100a00 */
        /* <DEDUP_REMOVED lines=18> */
[----:B-----5:R-:W-:Y:S04]  /*147d0*/  STL [R1+0x7c8], R246 ;  /* 0x0007c8f601007387 */ /* 0x020fe80000100800 */
        /* <DEDUP_REMOVED lines=9> */
[----:B------:R1:W-:Y:S04]  /*14870*/  STL [R1+0x7a0], R2 ;  /* 0x0007a00201007387 */ /* 0x0003e80000100800 */
[----:B------:R-:W3:Y:S01]  /*14880*/  S2R R203, SR_CTAID.X ;  /* 0x0000000000cb7919 */ /* 0x000ee20000002500 */
[----:B------:R-:W-:-:S02]  /*14890*/  ISETP.NE.U32.AND P1, PT, RZ, c[0x0][0x218], PT ;  /* 0x00008600ff007a0c */ /* 0x000fc40003f25070 */
[----:B------:R-:W-:Y:S01]  /*148a0*/  MOV R0, c[0x0][0x220] ;  /* 0x0000880000007a02 */ /* 0x000fe20000000f00 */
[----:B0-----:R-:W2:Y:S04]  /*148b0*/  LDL R249, [R1+0x700] ;  /* 0x0007000001f97983 */ /* 0x001ea80000100800 */
[----:B-1----:R-:W2:Y:S01]  /*148c0*/  LDL R2, [R1+0x30] ;  /* 0x0000300001027983 */ /* 0x002ea20000100800 */
[----:B------:R-:W-:-:S03]  /*148d0*/  ISETP.NE.AND.EX P2, PT, RZ, c[0x0][0x21c], PT, P1 ;  /* 0x00008700ff007a0c */ /* 0x000fc60003f45310 */
[----:B------:R-:W4:Y:S04]  /*148e0*/  LDL R246, [R1+0x6f0] ;  /* 0x0006f00001f67983 */ /* 0x000f280000100800 */
[----:B------:R-:W4:Y:S04]  /*148f0*/  LDL R242, [R1+0x6d0] ;  /* 0x0006d00001f27983 */ /* 0x000f280000100800 */
[----:B------:R-:W4:Y:S02]  /*14900*/  LDL R250, [R1+0x714] ;  /* 0x0007140001fa7983 */ /* 0x000f240000100800 */
[----:B------:R-:W-:Y:S01]  /*14910*/  @P2 MOV R251, 0x4 ;  /* 0x0000000400fb2802 */ /* 0x000fe20000000f00 */
[----:B---3--:R-:W-:Y:S01]  /*14920*/  @P2 IMAD R0, R203, R0, UR40 ;  /* 0x00000028cb002e24 */ /* 0x008fe2000f8e0200 */
[----:B------:R-:W3:Y:S04]  /*14930*/  LDL R247, [R1+0x704] ;  /* 0x0007040001f77983 */ /* 0x000ee80000100800 */
[----:B------:R-:W-:Y:S01]  /*14940*/  @P2 IADD3 R0, R0, -0x1, RZ ;  /* 0xffffffff00002810 */ /* 0x000fe20007ffe0ff */
[----:B------:R-:W3:Y:S04]  /*14950*/  LDL R243, [R1+0x6f4] ;  /* 0x0006f40001f37983 */ /* 0x000ee80000100800 */
[----:B------:R-:W3:Y:S04]  /*14960*/  LDL R235, [R1+0x6c4] ;  /* 0x0006c40001eb7983 */ /* 0x000ee80000100800 */
[----:B------:R-:W3:Y:S04]  /*14970*/  LDL R231, [R1+0x6b4] ;  /* 0x0006b40001e77983 */ /* 0x000ee80000100800 */
[----:B------:R-:W3:Y:S04]  /*14980*/  LDL R227, [R1+0x6a4] ;  /* 0x0006a40001e37983 */ /* 0x000ee80000100800 */
[----:B------:R-:W3:Y:S04]  /*14990*/  LDL R223, [R1+0x694] ;  /* 0x0006940001df7983 */ /* 0x000ee80000100800 */
[----:B------:R-:W3:Y:S04]  /*149a0*/  LDL R219, [R1+0x684] ;  /* 0x0006840001db7983 */ /* 0x000ee80000100800 */
[----:B------:R-:W3:Y:S01]  /*149b0*/  LDL R3, [R1+0x634] ;  /* 0x0006340001037983 */ /* 0x000ee20000100800 */
[----:B--2---:R-:W-:-:S04]  /*149c0*/  @P2 IMAD R0, R0, c[0x0][0x220], R2 ;  /* 0x0000880000002a24 */ /* 0x004fc800078e0202 */
[----:B------:R-:W-:-:S04]  /*149d0*/  @P2 IMAD.WIDE R238, R0, R251, c[0x0][0x218] ;  /* 0x0000860000ee2625 */ /* 0x000fc800078e02fb */
[----:B------:R-:W-:Y:S01]  /*149e0*/  FMUL.FTZ R0, R211, R230 ;  /* 0x000000e6d3007220 */ /* 0x000fe20000410000 */
[----:B------:R0:W2:Y:S01]  /*149f0*/  @P2 LDG.E R248, [R238.64] ;  /* 0x00000024eef82981 */ /* 0x0000a2000c1e1900 */
[----:B------:R-:W-:Y:S02]  /*14a00*/  FMUL.FTZ R251, R215, R234 ;  /* 0x000000ead7fb7220 */ /* 0x000fe40000410000 */
[----:B------:R-:W-:Y:S01]  /*14a10*/  FFMA.FTZ R0, R222, R202, R0 ;  /* 0x000000cade007223 */ /* 0x000fe20000010000 */
[----:B------:R-:W2:Y:S01]  /*14a20*/  LDL R234, [R1+0x6b0] ;  /* 0x0006b00001ea7983 */ /* 0x000ea20000100800 */
[----:B------:R-:W-:Y:S02]  /*14a30*/  FFMA.FTZ R251, R207, R226, R251 ;  /* 0x000000e2cffb7223 */ /* 0x000fe400000100fb */
[----:B------:R-:W-:Y:S01]  /*14a40*/  FFMA.FTZ R0, R195, R214, R0 ;  /* 0x000000d6c3007223 */ /* 0x000fe20000010000 */
[----:B------:R-:W2:Y:S01]  /*14a50*/  LDL R230, [R1+0x6a0] ;  /* 0x0006a00001e67983 */ /* 0x000ea20000100800 */
[----:B------:R-:W-:-:S02]  /*14a60*/  FFMA.FTZ R251, R199, R218, R251 ;  /* 0x000000dac7fb7223 */ /* 0x000fc400000100fb */
[----:B----4-:R-:W-:Y:S01]  /*14a70*/  FFMA.FTZ R0, R191, R5, R0 ;  /* 0x00000005bf007223 */ /* 0x010fe20000010000 */
[----:B------:R-:W4:Y:S01]  /*14a80*/  LDL R199, [R1+0x6e0] ;  /* 0x0006e00001c77983 */ /* 0x000f220000100800 */
[----:B------:R-:W-:Y:S02]  /*14a90*/  FFMA.FTZ R251, R210, R4, R251 ;  /* 0x00000004d2fb7223 */ /* 0x000fe400000100fb */
[----:B------:R-:W-:Y:S01]  /*14aa0*/  FFMA.FTZ R0, R252, R9, R0 ;  /* 0x00000009fc007223 */ /* 0x000fe20000010000 */
[----:B0-----:R-:W2:Y:S04]  /*14ab0*/  LDL R238, [R1+0x6c0] ;  /* 0x0006c00001ee7983 */ /* 0x001ea80000100800 */
[----:B------:R-:W2:Y:S04]  /*14ac0*/  LDL R252, [R1+0x710] ;  /* 0x0007100001fc7983 */ /* 0x000ea80000100800 */
        /* <DEDUP_REMOVED lines=16> */
[----:B---3--:R-:W-:-:S03]  /*14bd0*/  FFMA.FTZ R0, R247, R17, R0 ;  /* 0x00000011f7007223 */ /* 0x008fc60000010000 */
[----:B------:R-:W3:Y:S01]  /*14be0*/  LDL R247, [R1+0x604] ;  /* 0x0006040001f77983 */ /* 0x000ee20000100800 */
[----:B------:R-:W-:-:S03]  /*14bf0*/  FFMA.FTZ R0, R243, R21, R0 ;  /* 0x00000015f3007223 */ /* 0x000fc60000010000 */
[----:B------:R-:W3:Y:S01]  /*14c00*/  LDL R243, [R1+0x5f4] ;  /* 0x0005f40001f37983 */ /* 0x000ee20000100800 */
[----:B--2---:R-:W-:-:S03]  /*14c10*/  FFMA.FTZ R251, R252, R12, R251 ;  /* 0x0000000cfcfb7223 */ /* 0x004fc600000100fb */
[----:B------:R-:W2:Y:S01]  /*14c20*/  LDL R252, [R1+0x610] ;  /* 0x0006100001fc7983 */ /* 0x000ea20000100800 */
[----:B------:R-:W-:-:S03]  /*14c30*/  FFMA.FTZ R251, R249, R16, R251 ;  /* 0x00000010f9fb7223 */ /* 0x000fc600000100fb */
[----:B------:R-:W2:Y:S01]  /*14c40*/  LDL R249, [R1+0x600] ;  /* 0x0006000001f97983 */ /* 0x000ea20000100800 */
[----:B------:R-:W-:-:S03]  /*14c50*/  FFMA.FTZ R251, R246, R20, R251 ;  /* 0x00000014f6fb7223 */ /* 0x000fc600000100fb */
[----:B------:R-:W2:Y:S01]  /*14c60*/  LDL R246, [R1+0x5f0] ;  /* 0x0005f00001f67983 */ /* 0x000ea20000100800 */
[----:B----4-:R-:W-:-:S03]  /*14c70*/  FFMA.FTZ R251, R199, R24, R251 ;  /* 0x00000018c7fb7223 */ /* 0x010fc600000100fb */
[----:B------:R-:W4:Y:S01]  /*14c80*/  LDL R199, [R1+0x620] ;  /* 0x0006200001c77983 */ /* 0x000f220000100800 */
        /* <DEDUP_REMOVED lines=8> */
[----:B------:R-:W-:Y:S02]  /*14d10*/  FFMA.FTZ R251, R226, R44, R251 ;  /* 0x0000002ce2fb7223 */ /* 0x000fe400000100fb */
[----:B------:R-:W-:Y:S01]  /*14d20*/  FFMA.FTZ R0, R195, R25, R0 ;  /* 0x00000019c3007223 */ /* 0x000fe20000010000 */
[----:B------:R-:W3:Y:S01]  /*14d30*/  LDL R226, [R1+0x590] ;  /* 0x0005900001e27983 */ /* 0x000ee20000100800 */
[----:B------:R-:W-:-:S03]  /*14d40*/  FFMA.FTZ R251, R222, R48, R251 ;  /* 0x00000030defb7223 */ /* 0x000fc600000100fb */
        /* <DEDUP_REMOVED lines=30> */
[----:B------:R-:W3:Y:S04]  /*14f30*/  LDL R211, [R1+0x564] ;  /* 0x0005640001d37983 */ /* 0x000ee80000100800 */
[----:B------:R-:W3:Y:S04]  /*14f40*/  LDL R206, [R1+0x540] ;  /* 0x0005400001ce7983 */ /* 0x000ee80000100800 */
[----:B------:R-:W3:Y:S04]  /*14f50*/  LDL R207, [R1+0x554] ;  /* 0x0005540001cf7983 */ /* 0x000ee80000100800 */
        /* <DEDUP_REMOVED lines=12> */
[----:B------:R-:W3:Y:S01]  /*15020*/  LDL R195, [R1+0x534] ;  /* 0x0005340001c37983 */ /* 0x000ee20000100800 */
        /* <DEDUP_REMOVED lines=13> */
[----:B------:R-:W2:Y:S04]  /*15100*/  LDL R238, [R1+0x490] ;  /* 0x0004900001ee7983 */ /* 0x000ea80000100800 */
[----:B------:R-:W2:Y:S04]  /*15110*/  LDL R239, [R1+0x4a4] ;  /* 0x0004a40001ef7983 */ /* 0x000ea80000100800 */
        /* <DEDUP_REMOVED lines=25> */
[----:B------:R-:W2:Y:S04]  /*152b0*/  LDL R226, [R1+0x460] ;  /* 0x0004600001e27983 */ /* 0x000ea80000100800 */
[----:B------:R-:W2:Y:S04]  /*152c0*/  LDL R227, [R1+0x474] ;  /* 0x0004740001e37983 */ /* 0x000ea80000100800 */
[----:B------:R-:W2:Y:S04]  /*152d0*/  LDL R219, [R1+0x450] ;  /* 0x0004500001db7983 */ /* 0x000ea80000100800 */
[----:B------:R-:W2:Y:S04]  /*152e0*/  LDL R223, [R1+0x464] ;  /* 0x0004640001df7983 */ /* 0x000ea80000100800 */
[----:B------:R-:W2:Y:S04]  /*152f0*/  LDL R211, [R1+0x440] ;  /* 0x0004400001d37983 */ /* 0x000ea80000100800 */
[----:B------:R-:W2:Y:S04]  /*15300*/  LDL R215, [R1+0x454] ;  /* 0x0004540001d77983 */ /* 0x000ea80000100800 */
[----:B------:R-:W2:Y:S04]  /*15310*/  LDL R202, [R1+0x780] ;  /* 0x0007800001ca7983 */ /* 0x000ea80000100800 */
[----:B------:R-:W2:Y:S01]  /*15320*/  LDL R207, [R1+0x444] ;  /* 0x0004440001cf7983 */ /* 0x000ea20000100800 */
[----:B----4-:R-:W-:-:S03]  /*15330*/  FFMA.FTZ R251, R199, R132, R251 ;  /* 0x00000084c7fb7223 */ /* 0x010fc600000100fb */
[----:B------:R-:W4:Y:S01]  /*15340*/  LDL R199, [R1+0x4f4] ;  /* 0x0004f40001c77983 */ /* 0x000f220000100800 */
[----:B---3--:R-:W-:-:S03]  /*15350*/  FFMA.FTZ R0, R195, R133, R0 ;  /* 0x00000085c3007223 */ /* 0x008fc60000010000 */
[----:B------:R-:W3:Y:S01]  /*15360*/  LDL R195, [R1+0x504] ;  /* 0x0005040001c37983 */ /* 0x000ee20000100800 */
[----:B--2---:R-:W-:-:S03]  /*15370*/  FFMA.FTZ R251, R191, R136, R251 ;  /* 0x00000088bffb7223 */ /* 0x004fc600000100fb */
[----:B------:R-:W2:Y:S01]  /*15380*/  LDL R191, [R1+0x514] ;  /* 0x0005140001bf7983 */ /* 0x000ea20000100800 */
[----:B------:R-:W-:-:S03]  /*15390*/  FFMA.FTZ R0, R3, R137, R0 ;  /* 0x0000008903007223 */ /* 0x000fc60000010000 */
[----:B------:R-:W4:Y:S01]  /*153a0*/  LDL R3, [R1+0x784] ;  /* 0x0007840001037983 */ /* 0x000f220000100800 */
[----:B------:R-:W-:Y:S01]  /*153b0*/  FFMA.FTZ R251, R206, R140, R251 ;  /* 0x0000008ccefb7223 */ /* 0x000fe200000100fb */
[----:B------:R-:W-:Y:S02]  /*153c0*/  ISETP.NE.U32.AND P1, PT, RZ, c[0x0][0x228], PT ;  /* 0x00008a00ff007a0c */ /* 0x000fe40003f25070 */
[----:B------:R-:W4:Y:S01]  /*153d0*/  LDL.LU R206, [R1+0x81c] ;  /* 0x00081c0001ce7983 */ /* 0x000f220000300800 */
        /* <DEDUP_REMOVED lines=8> */
[----:B------:R-:W-:-:S03]  /*15460*/  ISETP.NE.AND.EX P1, PT, RZ, c[0x0][0x22c], PT, P1 ;  /* 0x00008b00ff007a0c */ /* 0x000fc60003f25310 */
[----:B------:R-:W-:-:S04]  /*15470*/  FFMA.FTZ R251, R234, R176, R251 ;  /* 0x000000b0eafb7223 */ /* 0x000fc800000100fb */
[----:B------:R-:W-:-:S04]  /*15480*/  FFMA.FTZ R251, R230, R180, R251 ;  /* 0x000000b4e6fb7223 */ /* 0x000fc800000100fb */
[----:B------:R-:W-:-:S04]  /*15490*/  FFMA.FTZ R251, R226, R184, R251 ;  /* 0x000000b8e2fb7223 */ /* 0x000fc800000100fb */
[----:B------:R-:W-:Y:S01]  /*154a0*/  FFMA.FTZ R251, R219, R188, R251 ;  /* 0x000000bcdbfb7223 */ /* 0x000fe200000100fb */
[----:B------:R-:W-:-:S03]  /*154b0*/  @P1 MOV R252, 0x4 ;  /* 0x0000000400fc1802 */ /* 0x000fc60000000f00 */
[----:B------:R-:W-:-:S04]  /*154c0*/  FFMA.FTZ R251, R211, R192, R251 ;  /* 0x000000c0d3fb7223 */ /* 0x000fc800000100fb */
[----:B------:R-:W-:Y:S02]  /*154d0*/  FFMA.FTZ R251, R202, R196, R251 ;  /* 0x000000c4cafb7223 */ /* 0x000fe400000100fb */
[----:B------:R-:W-:-:S04]  /*154e0*/  @P1 IMAD.WIDE R202, R203, R252, c[0x0][0x228] ;  /* 0x00008a00cbca1625 */ /* 0x000fc800078e02fc */
[----:B--2---:R-:W-:Y:S02]  /*154f0*/  FFMA.FTZ R0, R191, R141, R0 ;  /* 0x0000008dbf007223 */ /* 0x004fe40000010000 */
[----:B------:R-:W2:Y:S02]  /*15500*/  LDL.LU R191, [R1+0x818] ;  /* 0x0008180001bf7983 */ /* 0x000ea40000300800 */
[----:B---3--:R-:W-:Y:S02]  /*15510*/  FFMA.FTZ R0, R195, R145, R0 ;  /* 0x00000091c3007223 */ /* 0x008fe40000010000 */
[----:B------:R-:W3:Y:S02]  /*15520*/  LDL.LU R210, [R1+0x814] ;  /* 0x0008140001d27983 */ /* 0x000ee40000300800 */
[----:B----4-:R-:W-:Y:S02]  /*15530*/  FFMA.FTZ R0, R199, R149, R0 ;  /* 0x00000095c7007223 */ /* 0x010fe40000010000 */
        /* <DEDUP_REMOVED lines=10> */
[----:B------:R-:W2:Y:S02]  /*155e0*/  LDL R246, [R1+0x18] ;  /* 0x0000180001f67983 */ /* 0x000ea40000100800 */
[----:B------:R-:W-:Y:S02]  /*155f0*/  FFMA.FTZ R0, R235, R173, R0 ;  /* 0x000000adeb007223 */ /* 0x000fe40000010000 */
[----:B------:R-:W2:Y:S02]  /*15600*/  LDL R243, [R1+0x758] ;  /* 0x0007580001f37983 */ /* 0x000ea40000100800 */
[----:B------:R-:W-:-:S02]  /*15610*/  FFMA.FTZ R0, R231, R177, R0 ;  /* 0x000000b1e7007223 */ /* 0x000fc40000010000 */
[----:B------:R-:W3:Y:S02]  /*15620*/  LDL R242, [R1+0x28] ;  /* 0x0000280001f27983 */ /* 0x000ee40000100800 */
[----:B------:R-:W-:Y:S02]  /*15630*/  FFMA.FTZ R0, R227, R181, R0 ;  /* 0x000000b5e3007223 */ /* 0x000fe40000010000 */
[----:B------:R-:W3:Y:S02]  /*15640*/  LDL R239, [R1+0x768] ;  /* 0x0007680001ef7983 */ /* 0x000ee40000100800 */
[----:B------:R-:W-:Y:S02]  /*15650*/  FFMA.FTZ R0, R223, R185, R0 ;  /* 0x000000b9df007223 */ /* 0x000fe40000010000 */
[----:B------:R-:W4:Y:S02]  /*15660*/  LDL R238, [R1+0x8] ;  /* 0x0000080001ee7983 */ /* 0x000f240000100800 */
[----:B------:R-:W-:-:S02]  /*15670*/  FFMA.FTZ R0, R215, R189, R0 ;  /* 0x000000bdd7007223 */ /* 0x000fc40000010000 */
[----:B------:R-:W4:Y:S02]  /*15680*/  LDL R235, [R1+0x748] ;  /* 0x0007480001eb7983 */ /* 0x000f240000100800 */
[----:B------:R-:W-:Y:S02]  /*15690*/  FFMA.FTZ R0, R207, R193, R0 ;  /* 0x000000c1cf007223 */ /* 0x000fe40000010000 */
[----:B------:R-:W4:Y:S02]  /*156a0*/  LDL R234, [R1+0x1c] ;  /* 0x00001c0001ea7983 */ /* 0x000f240000100800 */
[----:B------:R-:W-:Y:S02]  /*156b0*/  FFMA.FTZ R0, R3, R197, R0 ;  /* 0x000000c503007223 */ /* 0x000fe40000010000 */
[----:B------:R-:W4:Y:S04]  /*156c0*/  LDL R230, [R1+0x2c] ;  /* 0x00002c0001e67983 */ /* 0x000f280000100800 */
[----:B------:R-:W4:Y:S04]  /*156d0*/  LDL R215, [R1+0x76c] ;  /* 0x00076c0001d77983 */ /* 0x000f280000100800 */
[----:B------:R-:W4:Y:S04]  /*156e0*/  LDL R211, [R1+0x708] ;  /* 0x0007080001d37983 */ /* 0x000f280000100800 */
[----:B------:R-:W4:Y:S04]  /*156f0*/  LDL R226, [R1+0xc] ;  /* 0x00000c0001e27983 */ /* 0x000f280000100800 */
[----:B------:R-:W4:Y:S04]  /*15700*/  LDL R207, [R1+0x74c] ;  /* 0x00074c0001cf7983 */ /* 0x000f280000100800 */
[----:B------:R-:W4:Y:S04]  /*15710*/  LDL R219, [R1+0x718] ;  /* 0x0007180001db7983 */ /* 0x000f280000100800 */
[----:B------:R0:W4:Y:S04]  /*15720*/  @P1 LDG.E R3, [R202.64] ;  /* 0x00000024ca031981 */ /* 0x000128000c1e1900 */
[----:B0-----:R-:W4:Y:S04]  /*15730*/  LDL.LU.64 R202, [R1+0x7f8] ;  /* 0x0007f80001ca7983 */ /* 0x001f280000300a00 */
[----:B------:R-:W4:Y:S04]  /*15740*/  LDL R231, [R1+0x738] ;  /* 0x0007380001e77983 */ /* 0x000f280000100800 */
[----:B------:R-:W4:Y:S04]  /*15750*/  LDL R227, [R1+0x728] ;  /* 0x0007280001e37983 */ /* 0x000f280000100800 */
[----:B------:R-:W4:Y:S01]  /*15760*/  LDL R223, [R1+0x75c] ;  /* 0x00075c0001df7983 */ /* 0x000f220000100800 */
[----:B------:R-:W-:-:S02]  /*15770*/  FFMA.FTZ R251, R200, UR10, R251 ;  /* 0x0000000ac8fb7c23 */ /* 0x000fc400080100fb */
[----:B------:R-:W-:Y:S01]  /*15780*/  FFMA.FTZ R0, R201, UR9, R0 ;  /* 0x00000009c9007c23 */ /* 0x000fe20008010000 */
[----:B------:R-:W4:Y:S01]  /*15790*/  LDL R247, [R1+0x73c] ;  /* 0x00073c0001f77983 */ /* 0x000f220000100800 */
[----:B------:R-:W-:Y:S02]  /*157a0*/  FFMA.FTZ R251, R204, UR14, R251 ;  /* 0x0000000eccfb7c23 */ /* 0x000fe400080100fb */
[----:B------:R-:W-:Y:S01]  /*157b0*/  FFMA.FTZ R0, R205, UR13, R0 ;  /* 0x0000000dcd007c23 */ /* 0x000fe20008010000 */
[----:B------:R-:W4:Y:S01]  /*157c0*/  LDL R249, [R1+0x6f8] ;  /* 0x0006f80001f97983 */ /* 0x000f220000100800 */
[----:B------:R-:W-:Y:S02]  /*157d0*/  FFMA.FTZ R251, R208, UR18, R251 ;  /* 0x00000012d0fb7c23 */ /* 0x000fe400080100fb */
[----:B------:R-:W-:Y:S01]  /*157e0*/  FFMA.FTZ R0, R209, UR17, R0 ;  /* 0x00000011d1007c23 */ /* 0x000fe20008010000 */
[----:B------:R-:W4:Y:S01]  /*157f0*/  LDL R250, [R1+0x648] ;  /* 0x0006480001fa7983 */ /* 0x000f220000100800 */
        /* <DEDUP_REMOVED lines=17> */
[----:B------:R-:W-:-:S04]  /*15910*/  FFMA.FTZ R0, R245, UR58, R0 ;  /* 0x0000003af5007c23 */ /* 0x000fc80008010000 */
[----:B------:R-:W-:Y:S02]  /*15920*/  FADD.FTZ R252, R252, R0 ;  /* 0x00000000fcfc7221 */ /* 0x000fe40000010000 */
[----:B--2---:R-:W-:Y:S02]  /*15930*/  FMUL.FTZ R243, R243, R246 ;  /* 0x000000f6f3f37220 */ /* 0x004fe40000410000 */
[----:B------:R-:W2:Y:S02]  /*15940*/  LDL R246, [R1+0x6e8] ;  /* 0x0006e80001f67983 */ /* 0x000ea40000100800 */
[----:B---3--:R-:W-:Y:S02]  /*15950*/  FFMA.FTZ R239, R239, R242, R243 ;  /* 0x000000f2efef7223 */ /* 0x008fe400000100f3 */
[----:B------:R-:W3:Y:S04]  /*15960*/  LDL R243, [R1+0x72c] ;  /* 0x00072c0001f37983 */ /* 0x000ee80000100800 */
[----:B------:R-:W2:Y:S01]  /*15970*/  LDL R242, [R1+0x6d8] ;  /* 0x0006d80001f27983 */ /* 0x000ea20000100800 */
[----:B----4-:R-:W-:-:S03]  /*15980*/  FFMA.FTZ R235, R235, R238, R239 ;  /* 0x000000eeebeb7223 */ /* 0x010fc600000100ef */
[----:B------:R-:W4:Y:S04]  /*15990*/  LDL R239, [R1+0x71c] ;  /* 0x00071c0001ef7983 */ /* 0x000f280000100800 */
[----:B------:R-:W4:Y:S01]  /*159a0*/  LDL R238, [R1+0x6c8] ;  /* 0x0006c80001ee7983 */ /* 0x000f220000100800 */
[----:B------:R-:W-:-:S03]  /*159b0*/  FFMA.FTZ R251, R231, R6, R235 ;  /* 0x00000006e7fb7223 */ /* 0x000fc600000100eb */
[----:B------:R-:W4:Y:S04]  /*159c0*/  LDL R235, [R1+0x70c] ;  /* 0x00070c0001eb7983 */ /* 0x000f280000100800 */
[----:B------:R-:W4:Y:S01]  /*159d0*/  LDL R231, [R1+0x6fc] ;  /* 0x0006fc0001e77983 */ /* 0x000f220000100800 */
[----:B------:R-:W-:-:S03]  /*159e0*/  FFMA.FTZ R0, R227, R10, R251 ;  /* 0x0000000ae3007223 */ /* 0x000fc600000100fb */
[----:B------:R-:W4:Y:S01]  /*159f0*/  LDL R227, [R1+0x6ec] ;  /* 0x0006ec0001e37983 */ /* 0x000f220000100800 */
[----:B------:R-:W-:-:S03]  /*15a00*/  FMUL.FTZ R251, R223, R234 ;  /* 0x000000eadffb7220 */ /* 0x000fc60000410000 */
[----:B------:R-:W4:Y:S01]  /*15a10*/  LDL R223, [R1+0x6dc] ;  /* 0x0006dc0001df7983 */ /* 0x000f220000100800 */
[----:B------:R-:W-:-:S03]  /*15a20*/  FFMA.FTZ R251, R215, R230, R251 ;  /* 0x000000e6d7fb7223 */ /* 0x000fc600000100fb */
[----:B------:R-:W4:Y:S01]  /*15a30*/  LDL R234, [R1+0x6b8] ;  /* 0x0006b80001ea7983 */ /* 0x000f220000100800 */
[----:B------:R-:W-:-:S03]  /*15a40*/  FFMA.FTZ R251, R207, R226, R251 ;  /* 0x000000e2cffb7223 */ /* 0x000fc600000100fb */
[----:B------:R-:W4:Y:S04]  /*15a50*/  LDL R215, [R1+0x6cc] ;  /* 0x0006cc0001d77983 */ /* 0x000f280000100800 */
[----:B------:R-:W4:Y:S04]  /*15a60*/  LDL R230, [R1+0x6a8] ;  /* 0x0006a80001e67983 */ /* 0x000f280000100800 */
[----:B------:R-:W4:Y:S01]  /*15a70*/  LDL R207, [R1+0x6bc] ;  /* 0x0006bc0001cf7983 */ /* 0x000f220000100800 */
[----:B------:R-:W-:-:S03]  /*15a80*/  FFMA.FTZ R0, R219, R14, R0 ;  /* 0x0000000edb007223 */ /* 0x000fc60000010000 */
[----:B------:R-:W4:Y:S01]  /*15a90*/  LDL R226, [R1+0x698] ;  /* 0x0006980001e27983 */ /* 0x000f220000100800 */
[----:B------:R-:W-:-:S03]  /*15aa0*/  FFMA.FTZ R0, R211, R18, R0 ;  /* 0x00000012d3007223 */ /* 0x000fc60000010000 */
[----:B------:R-:W4:Y:S04]  /*15ab0*/  LDL R219, [R1+0x688] ;  /* 0x0006880001db7983 */ /* 0x000f280000100800 */
[----:B------:R-:W4:Y:S01]  /*15ac0*/  LDL R211, [R1+0x678] ;  /* 0x0006780001d37983 */ /* 0x000f220000100800 */
[----:B------:R-:W-:Y:S02]  /*15ad0*/  FFMA.FTZ R251, R247, R7, R251 ;  /* 0x00000007f7fb7223 */ /* 0x000fe400000100fb */
[----:B------:R-:W-:Y:S01]  /*15ae0*/  FFMA.FTZ R0, R249, R22, R0 ;  /* 0x00000016f9007223 */ /* 0x000fe20000010000 */
[----:B------:R-:W4:Y:S04]  /*15af0*/  LDL R247, [R1+0x638] ;  /* 0x0006380001f77983 */ /* 0x000f280000100800 */
[----:B------:R-:W4:Y:S01]  /*15b00*/  LDL R249, [R1+0x68c] ;  /* 0x00068c0001f97983 */ /* 0x000f220000100800 */
[----:B---3--:R-:W-:-:S02]  /*15b10*/  FFMA.FTZ R251, R243, R11, R251 ;  /* 0x0000000bf3fb7223 */ /* 0x008fc400000100fb */
[----:B--2---:R-:W-:Y:S01]  /*15b20*/  FFMA.FTZ R0, R246, R26, R0 ;  /* 0x0000001af6007223 */ /* 0x004fe20000010000 */
[----:B------:R-:W2:Y:S01]  /*15b30*/  LDL R243, [R1+0x628] ;  /* 0x0006280001f37983 */ /* 0x000ea20000100800 */
[----:B----4-:R-:W-:-:S03]  /*15b40*/  FFMA.FTZ R251, R239, R15, R251 ;  /* 0x0000000feffb7223 */ /* 0x010fc600000100fb */
[----:B------:R-:W3:Y:S01]  /*15b50*/  LDL R246, [R1+0x67c] ;  /* 0x00067c0001f67983 */ /* 0x000ee20000100800 */
[----:B------:R-:W-:-:S03]  /*15b60*/  FFMA.FTZ R0, R242, R30, R0 ;  /* 0x0000001ef2007223 */ /* 0x000fc60000010000 */
[----:B------:R-:W4:Y:S01]  /*15b70*/  LDL R239, [R1+0x618] ;  /* 0x0006180001ef7983 */ /* 0x000f220000100800 */
        /* <DEDUP_REMOVED lines=193> */
[----:B------:R-:W-:Y:S02]  /*16790*/  FADD.FTZ R249, R0, R252 ;  /* 0x000000fc00f97221 */ /* 0x000fe40000010000 */
[----:B------:R-:W-:Y:S02]  /*167a0*/  IMAD.MOV.U32 R252, RZ, RZ, c[0x0][0x1e8] ;  /* 0x00007a00fffc7624 */ /* 0x000fe400078e00ff */
        /* <DEDUP_REMOVED lines=8> */
[----:B---3--:R-:W-:-:S04]  /*16830*/  @P1 SEL R0, R0, RZ, !P3 ;  /* 0x000000ff00001207 */ /* 0x008fc80005800000 */
[----:B------:R-:W-:Y:S01]  /*16840*/  @P1 IADD3 R0, R0, R251, RZ ;  /* 0x000000fb00001210 */ /* 0x000fe20007ffe0ff */
[----:B--2---:R-:W-:-:S03]  /*16850*/  FFMA.FTZ R251, R243, UR52, R252 ;  /* 0x00000034f3fb7c23 */ /* 0x004fc600080100fc */
        /* <DEDUP_REMOVED lines=15> */
.L_x_2348:
[----:B------:R-:W-:Y:S05]  /*16950*/  BSYNC B1 ;  /* 0x0000000000017941 */ /* 0x000fea0003800000 */
.L_x_2347:
[----:B0-----:R-:W2:Y:S02]  /*16960*/  LDL.LU R0, [R1+0x30] ;  /* 0x0000300001007983 */ /* 0x001ea40000300800 */
[----:B--2---:R-:W-:-:S04]  /*16970*/  IADD3 R0, R0, 0x100, RZ ;  /* 0x0000010000007810 */ /* 0x004fc80007ffe0ff */
[----:B------:R-:W-:Y:S01]  /*16980*/  ISETP.GE.AND P0, PT, R0, UR6, PT ;  /* 0x0000000600007c0c */ /* 0x000fe2000bf06270 */
[----:B------:R0:W-:-:S12]  /*16990*/  STL [R1+0x30], R0 ;  /* 0x0000300001007387 */ /* 0x0001d80000100800 */
[----:B0-----:R-:W-:Y:S01]  /*169a0*/  @P0 CALL.REL.NOINC `(.L_x_2218) ;  /* 0x0000001000000944 */ /* 0x001fe20003c00000 */
[----:B------:R-:W-:Y:S05]  /*169b0*/  BRA `(.L_x_2349) ;  /* 0xfffed19000007947 */ /* 0x000fea000383ffff */
.L_x_2218:
[----:B------:R-:W-:Y:S05]  /*169c0*/  BSYNC B0 ;  /* 0x0000000000007941 */ /* 0x000fea0003800000 */
.L_x_2217:
[----:B------:R-:W2:Y:S01]  /*169d0*/  LDL.LU R251, [R1+0x34] ;  /* 0x0000340001fb7983 */ /* 0x000ea20000300800 */
[----:B------:R-:W-:Y:S03]  /*169e0*/  BSSY B0, `(.L_x_2350) ;  /* 0x0000092000007945 */ /* 0x000fe60003800000 */
[----:B--2---:R-:W0:Y:S02]  /*169f0*/  SHFL.BFLY PT, R0, R251, 0x10, 0x1f ;  /* 0x0e001f00fb007f89 */ /* 0x004e2400000e0000 */
[----:B0-----:R-:W-:Y:S02]  /*16a00*/  FMNMX.FTZ R0, R0, R251, !PT ;  /* 0x000000fb00007209 */ /* 0x001fe40007810000 */
[----:B------:R-:W0:Y:S04]  /*16a10*/  S2R R251, SR_TID.X ;  /* 0x0000000000fb7919 */ /* 0x000e280000002100 */
[----:B-----5:R-:W2:Y:S01]  /*16a20*/  SHFL.BFLY PT, R3, R0, 0x8, 0x1f ;  /* 0x0d001f0000037f89 */ /* 0x020ea200000e0000 */
[----:B01----:R-:W-:-:S02]  /*16a30*/  SHF.R.S32.HI R8, RZ, 0x1f, R251 ;  /* 0x0000001fff087819 */ /* 0x003fc400000114fb */
[----:B--2---:R-:W-:Y:S01]  /*16a40*/  FMNMX.FTZ R3, R0, R3, !PT ;  /* 0x0000000300037209 */ /* 0x004fe20007810000 */
[----:B------:R-:W-:Y:S01]  /*16a50*/  IMAD.MOV.U32 R0, RZ, RZ, -0x800001 ;  /* 0xff7fffffff007424 */ /* 0x000fe200078e00ff */
[----:B------:R-:W-:-:S03]  /*16a60*/  LEA.HI R7, R8, R251, RZ, 0x5 ;  /* 0x000000fb08077211 */ /* 0x000fc600078f28ff */
        /* <DEDUP_REMOVED lines=33> */
[----:B------:R-:W3:Y:S01]  /*16c80*/  S2R R251, SR_CTAID.Y ;  /* 0x0000000000fb7919 */ /* 0x000ee20000002600 */
[----:B------:R-:W-:Y:S02]  /*16c90*/  ISETP.NE.U32.AND P0, PT, RZ, c[0x0][0x200], PT ;  /* 0x00008000ff007a0c */ /* 0x000fe40003f05070 */
[----:B------:R-:W-:Y:S02]  /*16ca0*/  SHF.R.S32.HI R4, RZ, 0x1f, R7 ;  /* 0x0000001fff047819 */ /* 0x000fe40000011407 */
[----:B------:R-:W-:Y:S01]  /*16cb0*/  ISETP.NE.AND.EX P0, PT, RZ, c[0x0][0x204], PT, P0 ;  /* 0x00008100ff007a0c */ /* 0x000fe20003f05300 */
[----:B---3--:R-:W-:-:S05]  /*16cc0*/  IMAD R6, R251, c[0x0][0x1d4], RZ ;  /* 0x00007500fb067a24 */ /* 0x008fca00078e02ff */
[----:B0-----:R-:W-:Y:S02]  /*16cd0*/  SHF.R.S32.HI R5, RZ, 0x1f, R6 ;  /* 0x0000001fff057819 */ /* 0x001fe40000011406 */
[----:B------:R-:W-:Y:S02]  /*16ce0*/  IADD3 R11, P2, P3, R6, c[0x0][0x200], R7 ;  /* 0x00008000060b7a10 */ /* 0x000fe40007b5e007 */
[----:B------:R-:W-:Y:S02]  /*16cf0*/  MOV R6, RZ ;  /* 0x000000ff00067202 */ /* 0x000fe40000000f00 */
[----:B------:R-:W-:Y:S02]  /*16d00*/  IADD3.X R5, R5, c[0x0][0x204], R4, P2, P3 ;  /* 0x0000810005057a10 */ /* 0x000fe400017e6404 */
[----:B--2---:R-:W-:Y:S02]  /*16d10*/  IADD3 R9, R10, 0x840, RZ ;  /* 0x000008400a097810 */ /* 0x004fe40007ffe0ff */
.L_x_2357:
[----:B------:R-:W-:Y:S01]  /*16d20*/  BSSY B2, `(.L_x_2354) ;  /* 0x000000b000027945 */ /* 0x000fe20003800000 */
[----:B0-----:R-:W-:Y:S05]  /*16d30*/  @!P0 BRA `(.L_x_2355) ;  /* 0x0000005000008947 */ /* 0x001fea0003800000 */
[----:B------:R-:W-:-:S06]  /*16d40*/  IMAD.MOV.U32 R4, RZ, RZ, R11 ;  /* 0x000000ffff047224 */ /* 0x000fcc00078e000b */
[----:B------:R-:W2:Y:S01]  /*16d50*/  LDG.E.U8 R4, [R4.64] ;  /* 0x0000002404047981 */ /* 0x000ea2000c1e1100 */
[----:B------:R-:W-:Y:S01]  /*16d60*/  HFMA2.MMA R10, -RZ, RZ, 0, 0 ;  /* 0x00000000ff0a7435 */ /* 0x000fe200000001ff */
[----:B--2---:R-:W-:-:S13]  /*16d70*/  ISETP.NE.AND P2, PT, R4, RZ, PT ;  /* 0x000000ff0400720c */ /* 0x004fda0003f45270 */
[----:B------:R-:W-:Y:S05]  /*16d80*/  @P2 BRA `(.L_x_2356) ;  /* 0x0000004000002947 */ /* 0x000fea0003800000 */
.L_x_2355:
[----:B------:R-:W0:Y:S02]  /*16d90*/  LDS R4, [R9] ;  /* 0x0000000009047984 */ /* 0x000e240000000800 */
[----:B01----:R-:W-:-:S04]  /*16da0*/  FADD.FTZ R4, -R12, R4 ;  /* 0x000000040c047221 */ /* 0x003fc80000010100 */
[----:B------:R-:W-:-:S04]  /*16db0*/  FMUL.FTZ R4, R4, 1.4426950216293334961 ;  /* 0x3fb8aa3b04047820 */ /* 0x000fc80000410000 */
[----:B------:R0:W1:Y:S03]  /*16dc0*/  MUFU.EX2 R10, R4 ;  /* 0x00000004000a7308 */ /* 0x0000660000000800 */
.L_x_2356:
[----:B------:R-:W-:Y:S05]  /*16dd0*/  BSYNC B2 ;  /* 0x0000000000027941 */ /* 0x000fea0003800000 */
.L_x_2354:
        /* <DEDUP_REMOVED lines=9> */
.L_x_2353:
[----:B------:R-:W-:Y:S05]  /*16e70*/  BSYNC B1 ;  /* 0x0000000000017941 */ /* 0x000fea0003800000 */
.L_x_2352:
        /* <DEDUP_REMOVED lines=14> */
.L_x_2370:
[----:B------:R-:W-:Y:S01]  /*16f60*/  BSSY B1, `(.L_x_2358) ;  /* 0x000000a000017945 */ /* 0x000fe20003800000 */
[----:B------:R-:W-:Y:S05]  /*16f70*/  @!P0 BRA `(.L_x_2359) ;  /* 0x0000004000008947 */ /* 0x000fea0003800000 */
[----:B------:R-:W2:Y:S02]  /*16f80*/  LDG.E.U8 R3, [R4.64] ;  /* 0x0000002404037981 */ /* 0x000ea4000c1e1100 */
[----:B--2---:R-:W-:-:S13]  /*16f90*/  ISETP.NE.AND P2, PT, R3, RZ, PT ;  /* 0x000000ff0300720c */ /* 0x004fda0003f45270 */
[----:B------:R-:W-:Y:S01]  /*16fa0*/  @P2 IMAD.MOV.U32 R3, RZ, RZ, RZ ;  /* 0x000000ffff032224 */ /* 0x000fe200078e00ff */
[----:B------:R-:W-:Y:S05]  /*16fb0*/  @P2 BRA `(.L_x_2360) ;  /* 0x0000004000002947 */ /* 0x000fea0003800000 */
.L_x_2359:
[----:B------:R-:W0:Y:S02]  /*16fc0*/  LDS R3, [R0+-0x800] ;  /* 0xfff8000000037984 */ /* 0x000e240000000800 */
[----:B01----:R-:W-:-:S04]  /*16fd0*/  FADD.FTZ R3, -R12, R3 ;  /* 0x000000030c037221 */ /* 0x003fc80000010100 */
[----:B------:R-:W-:-:S06]  /*16fe0*/  FMUL.FTZ R3, R3, 1.4426950216293334961 ;  /* 0x3fb8aa3b03037820 */ /* 0x000fcc0000410000 */
[----:B------:R-:W0:Y:S02]  /*16ff0*/  MUFU.EX2 R3, R3 ;  /* 0x0000000300037308 */ /* 0x000e240000000800 */
.L_x_2360:
[----:B------:R-:W-:Y:S05]  /*17000*/  BSYNC B1 ;  /* 0x0000000000017941 */ /* 0x000fea0003800000 */
.L_x_2358:
        /* <DEDUP_REMOVED lines=8> */
.L_x_2362:
[----:B0-----:R-:W0:Y:S02]  /*17090*/  LDS R3, [R0+-0x400] ;  /* 0xfffc000000037984 */ /* 0x001e240000000800 */
[----:B01----:R-:W-:-:S04]  /*170a0*/  FADD.FTZ R3, -R12, R3 ;  /* 0x000000030c037221 */ /* 0x003fc80000010100 */
[----:B------:R-:W-:-:S06]  /*170b0*/  FMUL.FTZ R3, R3, 1.4426950216293334961 ;  /* 0x3fb8aa3b03037820 */ /* 0x000fcc0000410000 */
[----:B------:R-:W0:Y:S02]  /*170c0*/  MUFU.EX2 R3, R3 ;  /* 0x0000000300037308 */ /* 0x000e240000000800 */
.L_x_2363:
[----:B------:R-:W-:Y:S05]  /*170d0*/  BSYNC B1 ;  /* 0x0000000000017941 */ /* 0x000fea0003800000 */
.L_x_2361:
[----:B0-----:R0:W-:Y:S01]  /*170e0*/  STS [R0+-0x400], R3 ;  /* 0xfffc000300007388 */ /* 0x0011e20000000800 */
[----:B------:R-:W-:Y:S01]  /*170f0*/  BSSY B1, `(.L_x_2364) ;  /* 0x000000b000017945 */ /* 0x000fe20003800000 */
[----:B------:R-:W-:Y:S01]  /*17100*/  FADD.FTZ R6, R6, R3 ;  /* 0x0000000306067221 */ /* 0x000fe20000010000 */
[----:B------:R-:W-:Y:S05]  /*17110*/  @!P0 BRA `(.L_x_2365) ;  /* 0x0000004000008947 */ /* 0x000fea0003800000 */
[----:B0-----:R-:W2:Y:S02]  /*17120*/  LDG.E.U8 R3, [R4.64+0x200] ;  /* 0x0002002404037981 */ /* 0x001ea4000c1e1100 */
[----:B--2---:R-:W-:Y:S01]  /*17130*/  ISETP.NE.AND P2, PT, R3, RZ, PT ;  /* 0x000000ff0300720c */ /* 0x004fe20003f45270 */
[----:B------:R-:W-:-:S12]  /*17140*/  HFMA2.MMA R3, -RZ, RZ, 0, 0 ;  /* 0x00000000ff037435 */ /* 0x000fd800000001ff */
[----:B------:R-:W-:Y:S05]  /*17150*/  @P2 BRA `(.L_x_2366) ;  /* 0x0000004000002947 */ /* 0x000fea0003800000 */
.L_x_2365:
[----:B0-----:R-:W0:Y:S02]  /*17160*/  LDS R3, [R0] ;  /* 0x0000000000037984 */ /* 0x001e240000000800 */
[----:B01----:R-:W-:-:S04]  /*17170*/  FADD.FTZ R3, -R12, R3 ;  /* 0x000000030c037221 */ /* 0x003fc80000010100 */
[----:B------:R-:W-:-:S06]  /*17180*/  FMUL.FTZ R3, R3, 1.4426950216293334961 ;  /* 0x3fb8aa3b03037820 */ /* 0x000fcc0000410000 */
[----:B------:R-:W0:Y:S02]  /*17190*/  MUFU.EX2 R3, R3 ;  /* 0x0000000300037308 */ /* 0x000e240000000800 */
.L_x_2366:
[----:B------:R-:W-:Y:S05]  /*171a0*/  BSYNC B1 ;  /* 0x0000000000017941 */ /* 0x000fea0003800000 */
.L_x_2364:
        /* <DEDUP_REMOVED lines=8> */
.L_x_2368:
[----:B0-----:R-:W0:Y:S02]  /*17230*/  LDS R3, [R0+0x400] ;  /* 0x0004000000037984 */ /* 0x001e240000000800 */
[----:B01----:R-:W-:-:S04]  /*17240*/  FADD.FTZ R3, -R12, R3 ;  /* 0x000000030c037221 */ /* 0x003fc80000010100 */
[----:B------:R-:W-:-:S06]  /*17250*/  FMUL.FTZ R3, R3, 1.4426950216293334961 ;  /* 0x3fb8aa3b03037820 */ /* 0x000fcc0000410000 */
[----:B------:R-:W0:Y:S02]  /*17260*/  MUFU.EX2 R3, R3 ;  /* 0x0000000300037308 */ /* 0x000e240000000800 */
.L_x_2369:
[----:B------:R-:W-:Y:S05]  /*17270*/  BSYNC B1 ;  /* 0x0000000000017941 */ /* 0x000fea0003800000 */
.L_x_2367:
[----:B------:R-:W-:Y:S01]  /*17280*/  IADD3 R7, R7, 0x400, RZ ;  /* 0x0000040007077810 */ /* 0x000fe20007ffe0ff */
[----:B0-----:R0:W-:Y:S01]  /*17290*/  STS [R0+0x400], R3 ;  /* 0x0004000300007388 */ /* 0x0011e20000000800 */
[----:B------:R-:W-:Y:S01]  /*172a0*/  IADD3 R4, P3, R4, 0x400, RZ ;  /* 0x0000040004047810 */ /* 0x000fe20007f7e0ff */
[----:B------:R-:W-:Y:S01]  /*172b0*/  FADD.FTZ R6, R6, R3 ;  /* 0x0000000306067221 */ /* 0x000fe20000010000 */
[----:B------:R-:W-:-:S03]  /*172c0*/  ISETP.GE.AND P2, PT, R7, UR40, PT ;  /* 0x0000002807007c0c */ /* 0x000fc6000bf46270 */
[----:B------:R-:W-:Y:S01]  /*172d0*/  IMAD.X R5, RZ, RZ, R5, P3 ;  /* 0x000000ffff057224 */ /* 0x000fe200018e0605 */
[----:B0-----:R-:W-:-:S09]  /*172e0*/  IADD3 R0, R0, 0x1000, RZ ;  /* 0x0000100000007810 */ /* 0x001fd20007ffe0ff */
[----:B------:R-:W-:Y:S05]  /*172f0*/  @!P2 BRA `(.L_x_2370) ;  /* 0xfffffc600000a947 */ /* 0x000fea000383ffff */
.L_x_2351:
[----:B------:R-:W-:Y:S05]  /*17300*/  BSYNC B0 ;  /* 0x0000000000007941 */ /* 0x000fea0003800000 */
.L_x_2350:
[----:B------:R2:W3:Y:S04]  /*17310*/  LDL R15, [R1+0x77c] ;  /* 0x00077c00010f7983 */ /* 0x0004e80000100800 */
[----:B------:R-:W4:Y:S04]  /*17320*/  SHFL.BFLY PT, R3, R6, 0x10, 0x1f ;  /* 0x0e001f0006037f89 */ /* 0x000f2800000e0000 */
[----:B------:R-:W5:Y:S01]  /*17330*/  S2R R11, SR_TID.X ;  /* 0x00000000000b7919 */ /* 0x000f620000002100 */
[----:B----4-:R-:W-:Y:S01]  /*17340*/  FADD.FTZ R3, R3, R6 ;  /* 0x0000000603037221 */ /* 0x010fe20000010000 */
[----:B-----5:R-:W-:-:S04]  /*17350*/  LOP3.LUT P0, RZ, R11, 0x1f, RZ, 0xc0, !PT ;  /* 0x0000001f0bff7812 */ /* 0x020fc8000780c0ff */
[----:B------:R-:W4:Y:S01]  /*17360*/  SHFL.BFLY PT, R0, R3, 0x8, 0x1f ;  /* 0x0d001f0003007f89 */ /* 0x000f2200000e0000 */
[----:B------:R-:W-:-:S04]  /*17370*/  LOP3.LUT R9, R11, 0x1f, RZ, 0xc0, !PT ;  /* 0x0000001f0b097812 */ /* 0x000fc800078ec0ff */
[----:B------:R-:W-:-:S04]  /*17380*/  ISETP.GT.U32.AND P2, PT, R9, 0x7, PT ;  /* 0x000000070900780c */ /* 0x000fc80003f44070 */
[----:B------:R-:W-:-:S04]  /*17390*/  @!P0 SHF.R.U32.HI R6, RZ, 0x3, R11 ;  /* 0x00000003ff068819 */ /* 0x000fc8000001160b */
[----:B------:R-:W-:Y:S01]  /*173a0*/  @!P0 LOP3.LUT R10, R6, 0x1ffffffc, RZ, 0xc0, !PT ;  /* 0x1ffffffc060a8812 */ /* 0x000fe200078ec0ff */
[----:B----4-:R-:W-:-:S05]  /*173b0*/  FADD.FTZ R0, R3, R0 ;  /* 0x0000000003007221 */ /* 0x010fca0000010000 */
[----:B0-----:R-:W0:Y:S02]  /*173c0*/  SHFL.BFLY PT, R5, R0, 0x4, 0x1f ;  /* 0x0c801f0000057f89 */ /* 0x001e2400000e0000 */
[----:B0-----:R-:W-:-:S05]  /*173d0*/  FADD.FTZ R5, R0, R5 ;  /* 0x0000000500057221 */ /* 0x001fca0000010000 */
[----:B------:R-:W0:Y:S02]  /*173e0*/  SHFL.BFLY PT, R4, R5, 0x2, 0x1f ;  /* 0x0c401f0005047f89 */ /* 0x000e2400000e0000 */
[----:B0-----:R-:W-:-:S05]  /*173f0*/  FADD.FTZ R4, R5, R4 ;  /* 0x0000000405047221 */ /* 0x001fca0000010000 */
[----:B------:R-:W0:Y:S02]  /*17400*/  SHFL.BFLY PT, R7, R4, 0x1, 0x1f ;  /* 0x0c201f0004077f89 */ /* 0x000e2400000e0000 */
[----:B0-----:R-:W-:-:S05]  /*17410*/  FADD.FTZ R7, R4, R7 ;  /* 0x0000000704077221 */ /* 0x001fca0000010000 */
[----:B------:R-:W-:Y:S01]  /*17420*/  @!P0 STS [R10+0x20], R7 ;  /* 0x000020070a008388 */ /* 0x000fe20000000800 */
[----:B---3--:R-:W-:-:S04]  /*17430*/  @!P2 SHF.L.U32 R15, R11, 0x2, RZ ;  /* 0x000000020b0fa819 */ /* 0x008fc800000006ff */
        /* <DEDUP_REMOVED lines=41> */
.L_x_2375:
        /* <DEDUP_REMOVED lines=13> */
.L_x_2374:
[----:B0-2---:R-:W-:Y:S05]  /*177a0*/  BSYNC B1 ;  /* 0x0000000000017941 */ /* 0x005fea0003800000 */
.L_x_2373:
[----:B------:R-:W-:Y:S05]  /*177b0*/  @!P1 BRA `(.L_x_2372) ;  /* 0x0000021000009947 */ /* 0x000fea0003800000 */
[C---:B------:R-:W-:Y:S01]  /*177c0*/  LEA R0, R3.reuse, 0x800, 0x2 ;  /* 0x0000080003007811 */ /* 0x040fe200078e10ff */
[----:B-1----:R-:W-:Y:S01]  /*177d0*/  IMAD.U32 R7, RZ, RZ, UR4 ;  /* 0x00000004ff077e24 */ /* 0x002fe2000f8e00ff */
[----:B------:R-:W-:Y:S02]  /*177e0*/  IADD3 R11, P0, R3, R4, RZ ;  /* 0x00000004030b7210 */ /* 0x000fe40007f1e0ff */
[----:B------:R-:W-:Y:S01]  /*177f0*/  ISETP.NE.AND P2, PT, R14, RZ, PT ;  /* 0x000000ff0e00720c */ /* 0x000fe20003f45270 */
[----:B------:R-:W-:Y:S01]  /*17800*/  IMAD R0, R7, -0x4, R0 ;  /* 0xfffffffc07007824 */ /* 0x000fe200078e0200 */
[----:B------:R-:W-:-:S02]  /*17810*/  LEA.HI.X.SX32 R4, R3, R5, 0x1, P0 ;  /* 0x0000000503047211 */ /* 0x000fc400000f0eff */
[C---:B------:R-:W-:Y:S02]  /*17820*/  LEA R10, P0, R11.reuse, c[0x0][0x260], 0x2 ;  /* 0x000098000b0a7a11 */ /* 0x040fe400078010ff */
[----:B------:R-:W-:Y:S02]  /*17830*/  IADD3 R0, R0, 0x840, RZ ;  /* 0x0000084000007810 */ /* 0x000fe40007ffe0ff */
[----:B------:R-:W-:-:S03]  /*17840*/  LEA.HI.X R11, R11, c[0x0][0x264], R4, 0x2, P0 ;  /* 0x000099000b0b7a11 */ /* 0x000fc600000f1404 */
.L_x_2376:
[----:B------:R-:W0:Y:S01]  /*17850*/  LDS R4, [R0+-0x800] ;  /* 0xfff8000000047984 */ /* 0x000e220000000800 */
[----:B------:R-:W-:Y:S02]  /*17860*/  MOV R5, R11 ;  /* 0x0000000b00057202 */ /* 0x000fe40000000f00 */
[----:B------:R-:W-:Y:S01]  /*17870*/  IADD3 R3, R3, 0x400, RZ ;  /* 0x0000040003037810 */ /* 0x000fe20007ffe0ff */
[----:B------:R-:W1:Y:S03]  /*17880*/  LDS R6, [R0+-0x400] ;  /* 0xfffc000000067984 */ /* 0x000e660000000800 */
[----:B------:R-:W-:Y:S01]  /*17890*/  ISETP.GE.AND P0, PT, R3, UR40, PT ;  /* 0x0000002803007c0c */ /* 0x000fe2000bf06270 */
[----:B------:R-:W2:Y:S04]  /*178a0*/  LDS R7, [R0] ;  /* 0x0000000000077984 */ /* 0x000ea80000000800 */
[----:B------:R-:W3:Y:S01]  /*178b0*/  LDS R9, [R0+0x400] ;  /* 0x0004000000097984 */ /* 0x000ee20000000800 */
        /* <DEDUP_REMOVED lines=8> */
[----:B---3--:R-:W-:-:S03]  /*17940*/  FMUL.FTZ R9, R9, R13 ;  /* 0x0000000d09097220 */ /* 0x008fc60000410000 */
        /* <DEDUP_REMOVED lines=8> */
.L_x_2372:
[----:B------:R-:W-:Y:S05]  /*179d0*/  BSYNC B0 ;  /* 0x0000000000007941 */ /* 0x000fea0003800000 */
.L_x_2371:
[----:B--2---:R-:W2:Y:S01]  /*179e0*/  LDL.LU R0, [R1+0x790] ;  /* 0x0007900001007983 */ /* 0x004ea20000300800 */
[----:B------:R-:W-:Y:S01]  /*179f0*/  USHF.R.S32.HI UR5, URZ, 0x1f, UR39 ;  /* 0x0000001f3f057899 */ /* 0x000fe20008011427 */
[----:B------:R-:W-:Y:S01]  /*17a00*/  BSSY B0, `(.L_x_2377) ;  /* 0x0000027000007945 */ /* 0x000fe20003800000 */
[----:B------:R-:W-:Y:S01]  /*17a10*/  ULDC UR6, c[0x0][0x1d4] ;  /* 0x0000750000067ab9 */ /* 0x000fe20000000800 */
[----:B------:R-:W3:Y:S01]  /*17a20*/  S2R R3, SR_TID.X ;  /* 0x0000000000037919 */ /* 0x000ee20000002100 */
[----:B------:R-:W-:Y:S01]  /*17a30*/  ULEA.HI UR5, UR5, UR39, URZ, 0x2 ;  /* 0x0000002705057291 */ /* 0x000fe2000f8f103f */
[----:B------:R-:W-:Y:S01]  /*17a40*/  IMAD.MOV.U32 R11, RZ, RZ, RZ ;  /* 0x000000ffff0b7224 */ /* 0x000fe200078e00ff */
[----:B------:R-:W-:Y:S01]  /*17a50*/  UIMAD UR6, UR6, 0xc0, URZ ;  /* 0x000000c0060678a4 */ /* 0x000fe2000f8e023f */
[----:B------:R-:W4:Y:S01]  /*17a60*/  S2R R45, SR_CTAID.X ;  /* 0x00000000002d7919 */ /* 0x000f220000002500 */
[----:B------:R-:W-:Y:S01]  /*17a70*/  ULOP3.LUT UR5, UR5, 0xfffffffc, URZ, 0xc0, !UPT ;  /* 0xfffffffc05057892 */ /* 0x000fe2000f8ec03f */
[----:B01----:R-:W-:-:S03]  /*17a80*/  CS2R R6, SRZ ;  /* 0x0000000000067805 */ /* 0x003fc6000001ff00 */
[----:B------:R-:W-:Y:S01]  /*17a90*/  UIADD3 UR5, UR39, -UR5, URZ ;  /* 0x8000000527057290 */ /* 0x000fe2000fffe03f */
[----:B---3--:R-:W-:-:S04]  /*17aa0*/  LEA.HI R8, R8, R3, RZ, 0x6 ;  /* 0x0000000308087211 */ /* 0x008fc800078f30ff */
[----:B------:R-:W-:-:S04]  /*17ab0*/  SHF.R.S32.HI R13, RZ, 0x6, R8 ;  /* 0x00000006ff0d7819 */ /* 0x000fc80000011408 */
[----:B------:R-:W-:Y:S01]  /*17ac0*/  ISETP.NE.AND P0, PT, R13, UR5, PT ;  /* 0x000000050d007c0c */ /* 0x000fe2000bf05270 */
[----:B--2---:R-:W-:Y:S01]  /*17ad0*/  IMAD R4, R0, c[0x0][0x1d8], RZ ;  /* 0x0000760000047a24 */ /* 0x004fe200078e02ff */
[----:B------:R-:W-:-:S03]  /*17ae0*/  LOP3.LUT R0, R8, 0xffffffc0, RZ, 0xc0, !PT ;  /* 0xffffffc008007812 */ /* 0x000fc600078ec0ff */
[----:B----4-:R-:W-:Y:S01]  /*17af0*/  IMAD R41, R4, c[0x0][0x1d0], R45 ;  /* 0x0000740004297a24 */ /* 0x010fe200078e022d */
[----:B------:R-:W-:Y:S01]  /*17b00*/  IADD3 R15, -R0, R3, RZ ;  /* 0x00000003000f7210 */ /* 0x000fe20007ffe1ff */
[----:B------:R-:W-:Y:S01]  /*17b10*/  CS2R R4, SRZ ;  /* 0x0000000000047805 */ /* 0x000fe2000001ff00 */
[----:B------:R-:W0:Y:S02]  /*17b20*/  S2R R3, SR_CTAID.Y ;  /* 0x0000000000037919 */ /* 0x000e240000002600 */
[C---:B------:R-:W-:Y:S02]  /*17b30*/  ISETP.GT.AND P2, PT, R15.reuse, 0x2f, PT ;  /* 0x0000002f0f00780c */ /* 0x040fe40003f44270 */
[----:B------:R-:W-:Y:S02]  /*17b40*/  SHF.L.U32 R0, R15, 0x2, RZ ;  /* 0x000000020f007819 */ /* 0x000fe400000006ff */
[----:B------:R-:W-:-:S03]  /*17b50*/  ISETP.NE.OR P1, PT, RZ, c[0x0][0x1ec], P2 ;  /* 0x00007b00ff007a0c */ /* 0x000fc60001725670 */
[----:B------:R-:W-:Y:S01]  /*17b60*/  IMAD R41, R41, UR6, R0 ;  /* 0x0000000629297c24 */ /* 0x000fe2000f8e0200 */
[----:B------:R-:W-:-:S04]  /*17b70*/  ISETP.NE.OR P1, PT, R13, UR5, P1 ;  /* 0x000000050d007c0c */ /* 0x000fc80008f25670 */
[----:B------:R-:W-:Y:S01]  /*17b80*/  SHF.R.S32.HI R43, RZ, 0x1f, R41 ;  /* 0x0000001fff2b7819 */ /* 0x000fe20000011429 */
[----:B0-----:R-:W-:-:S04]  /*17b90*/  IMAD R3, R3, c[0x0][0x1d8], R45 ;  /* 0x0000760003037a24 */ /* 0x001fc800078e022d */
[----:B------:R-:W-:-:S05]  /*17ba0*/  IMAD R14, R3, UR6, R0 ;  /* 0x00000006030e7c24 */ /* 0x000fca000f8e0200 */
        /* <DEDUP_REMOVED lines=11> */
.L_x_2379:
[----:B-----5:R0:W-:Y:S02]  /*17c60*/  STS.128 [R15.X16+0x440], R4 ;  /* 0x000440040f007388 */ /* 0x0201e4000000cc00 */
.L_x_2378:
[----:B------:R-:W-:Y:S05]  /*17c70*/  BSYNC B0 ;  /* 0x0000000000007941 */ /* 0x000fea0003800000 */
.L_x_2377:
        /* <DEDUP_REMOVED lines=11> */
[----:B------:R-:W-:Y:S02]  /*17d30*/  SHF.R.S32.HI R21, RZ, 0x1f, R19 ;  /* 0x0000001fff157819 */ /* 0x000fe40000011413 */
[----:B------:R-:W-:-:S04]  /*17d40*/  IADD3 R8, P1, R14, R19, RZ ;  /* 0x000000130e087210 */ /* 0x000fc80007f3e0ff */
[----:B------:R-:W-:Y:S02]  /*17d50*/  IADD3.X R9, R12, R21, RZ, P1, !PT ;  /* 0x000000150c097210 */ /* 0x000fe40000ffe4ff */
        /* <DEDUP_REMOVED lines=8> */
[----:B------:R-:W-:Y:S01]  /*17de0*/  IMAD R9, R2, c[0x0][0x1d8], R45 ;  /* 0x0000760002097a24 */ /* 0x000fe200078e022d */
[----:B------:R-:W-:Y:S01]  /*17df0*/  ULOP3.LUT UR6, URZ, UR6, URZ, 0x33, !UPT ;  /* 0x000000063f067292 */ /* 0x000fe2000f8e333f */
[----:B------:R-:W-:Y:S01]  /*17e00*/  IADD3 R8, -R8, -0x2, -R13 ;  /* 0xfffffffe08087810 */ /* 0x000fe20007ffe90d */
[----:B------:R-:W-:Y:S01]  /*17e10*/  IMAD.MOV.U32 R23, RZ, RZ, 0x4 ;  /* 0x00000004ff177424 */ /* 0x000fe200078e00ff */
[----:B------:R-:W-:Y:S01]  /*17e20*/  BSSY B2, `(.L_x_2384) ;  /* 0x0000024000027945 */ /* 0x000fe20003800000 */
[----:B------:R-:W-:Y:S01]  /*17e30*/  UISETP.LT.AND UP0, UPT, UR6, UR5, UPT ;  /* 0x000000050600728c */ /* 0x000fe2000bf01270 */
[----:B------:R-:W-:Y:S01]  /*17e40*/  IMAD R22, R9, 0xc0, R0 ;  /* 0x000000c009167824 */ /* 0x000fe200078e0200 */
[----:B------:R-:W-:Y:S01]  /*17e50*/  MOV R27, R25 ;  /* 0x00000019001b7202 */ /* 0x000fe20000000f00 */
[----:B------:R-:W-:Y:S01]  /*17e60*/  CS2R R10, SRZ ;  /* 0x00000000000a7805 */ /* 0x000fe2000001ff00 */
[----:B------:R-:W-:Y:S01]  /*17e70*/  USEL UR5, UR6, UR5, !UP0 ;  /* 0x0000000506057287 */ /* 0x000fe2000c000000 */
[----:B------:R-:W-:-:S05]  /*17e80*/  IMAD.WIDE R22, R22, R23, c[0x0][0x238] ;  /* 0x00008e0016167625 */ /* 0x000fca00078e0217 */
[----:B------:R-:W-:Y:S02]  /*17e90*/  IADD3 R18, R8, -UR5, RZ ;  /* 0x8000000508127c10 */ /* 0x000fe4000fffe0ff */
[----:B------:R-:W-:Y:S02]  /*17ea0*/  CS2R R8, SRZ ;  /* 0x0000000000087805 */ /* 0x000fe4000001ff00 */
[----:B------:R-:W-:-:S13]  /*17eb0*/  LOP3.LUT P1, RZ, R18, 0x4, RZ, 0xc0, !PT ;  /* 0x0000000412ff7812 */ /* 0x000fda000782c0ff */
[----:B------:R-:W-:Y:S05]  /*17ec0*/  @P1 BRA `(.L_x_2385) ;  /* 0x0000019000001947 */ /* 0x000fea0003800000 */
[----:B------:R-:W-:-:S04]  /*17ed0*/  IADD3 R19, P1, R41, R19, RZ ;  /* 0x0000001329137210 */ /* 0x000fc80007f3e0ff */
[----:B------:R-:W-:Y:S02]  /*17ee0*/  IADD3.X R10, R43, R21, RZ, P1, !PT ;  /* 0x000000152b0a7210 */ /* 0x000fe40000ffe4ff */
[----:B------:R-:W-:-:S04]  /*17ef0*/  LEA R8, P1, R19, c[0x0][0x1a0], 0x2 ;  /* 0x0000680013087a11 */ /* 0x000fc800078210ff */
[----:B------:R-:W-:Y:S02]  /*17f00*/  LEA.HI.X R9, R19, c[0x0][0x1a4], R10, 0x2, P1 ;  /* 0x0000690013097a11 */ /* 0x000fe400008f140a */
[----:B------:R1:W2:Y:S04]  /*17f10*/  LDS R19, [R13.X4+0x840] ;  /* 0x000840000d137984 */ /* 0x0002a80000004800 */
[----:B------:R-:W5:Y:S01]  /*17f20*/  LDG.E.128 R8, [R8.64] ;  /* 0x0000002408087981 */ /* 0x000f62000c1e1d00 */
        /* <DEDUP_REMOVED lines=14> */
.L_x_2386:
[----:B-12--5:R-:W-:Y:S01]  /*18010*/  FFMA.FTZ R8, R19, R8, RZ ;  /* 0x0000000813087223 */ /* 0x026fe200000100ff */
[----:B------:R-:W-:Y:S01]  /*18020*/  IADD3 R27, R25, 0x4, RZ ;  /* 0x00000004191b7810 */ /* 0x000fe20007ffe0ff */
[C---:B------:R-:W-:Y:S02]  /*18030*/  FFMA.FTZ R9, R19.reuse, R9, RZ ;  /* 0x0000000913097223 */ /* 0x040fe400000100ff */
[C---:B------:R-:W-:Y:S02]  /*18040*/  FFMA.FTZ R10, R19.reuse, R10, RZ ;  /* 0x0000000a130a7223 */ /* 0x040fe400000100ff */
[----:B------:R-:W-:Y:S02]  /*18050*/  FFMA.FTZ R11, R19, R11, RZ ;  /* 0x0000000b130b7223 */ /* 0x000fe400000100ff */
.L_x_2385:
[----:B------:R-:W-:Y:S05]  /*18060*/  BSYNC B2 ;  /* 0x0000000000027941 */ /* 0x000fea0003800000 */
.L_x_2384:
[----:B------:R-:W-:-:S13]  /*18070*/  LOP3.LUT P1, RZ, R18, 0xfffffffc, RZ, 0xc0, !PT ;  /* 0xfffffffc12ff7812 */ /* 0x000fda000782c0ff */
[----:B------:R-:W-:Y:S05]  /*18080*/  @!P1 BRA `(.L_x_2383) ;  /* 0x000003d000009947 */ /* 0x000fea0003800000 */
[C---:B------:R-:W-:Y:S01]  /*18090*/  IMAD R19, R27.reuse, 0xc0, RZ ;  /* 0x000000c01b137824 */ /* 0x040fe200078e02ff */
[----:B------:R-:W-:Y:S02]  /*180a0*/  LEA R18, R27, 0x10, 0x2 ;  /* 0x000000101b127811 */ /* 0x000fe400078e10ff */
[----:B------:R-:W-:Y:S02]  /*180b0*/  MOV R31, UR4 ;  /* 0x00000004001f7c02 */ /* 0x000fe40008000f00 */
[----:B------:R-:W-:Y:S02]  /*180c0*/  SHF.R.S32.HI R21, RZ, 0x1f, R19 ;  /* 0x0000001fff157819 */ /* 0x000fe40000011413 */
[-C--:B------:R-:W-:Y:S01]  /*180d0*/  IADD3 R29, P4, R14, R19.reuse, RZ ;  /* 0x000000130e1d7210 */ /* 0x080fe20007f9e0ff */
[----:B------:R-:W-:Y:S01]  /*180e0*/  IMAD R18, R31, -0x4, R18 ;  /* 0xfffffffc1f127824 */ /* 0x000fe200078e0212 */
[----:B------:R-:W-:Y:S02]  /*180f0*/  IADD3 R26, P3, R41, R19, RZ ;  /* 0x00000013291a7210 */ /* 0x000fe40007f7e0ff */
[----:B------:R-:W-:Y:S01]  /*18100*/  ISETP.NE.AND P1, PT, RZ, c[0x0][0x1ec], PT ;  /* 0x00007b00ff007a0c */ /* 0x000fe20003f25270 */
[----:B------:R-:W-:Y:S01]  /*18110*/  IMAD.X R30, R12, 0x1, R21, P4 ;  /* 0x000000010c1e7824 */ /* 0x000fe200020e0615 */
[----:B------:R-:W-:-:S02]  /*18120*/  LEA R20, P5, R26, c[0x0][0x1a0], 0x2 ;  /* 0x000068001a147a11 */ /* 0x000fc400078a10ff */
[----:B------:R-:W-:Y:S02]  /*18130*/  IADD3.X R21, R43, R21, RZ, P3, !PT ;  /* 0x000000152b157210 */ /* 0x000fe40001ffe4ff */
[C---:B------:R-:W-:Y:S02]  /*18140*/  LEA R28, P4, R29.reuse, c[0x0][0x1a0], 0x2 ;  /* 0x000068001d1c7a11 */ /* 0x040fe400078810ff */
[----:B------:R-:W-:Y:S02]  /*18150*/  LEA.HI.X R21, R26, c[0x0][0x1a4], R21, 0x2, P5 ;  /* 0x000069001a157a11 */ /* 0x000fe400028f1415 */
[----:B------:R-:W-:Y:S02]  /*18160*/  LEA.HI.X R19, R29, c[0x0][0x1a4], R30, 0x2, P4 ;  /* 0x000069001d137a11 */ /* 0x000fe400020f141e */
[----:B------:R-:W-:Y:S02]  /*18170*/  IADD3 R26, R18, 0x840, RZ ;  /* 0x00000840121a7810 */ /* 0x000fe40007ffe0ff */
.L_x_2389:
[----:B------:R-:W-:Y:S02]  /*18180*/  MOV R18, R28 ;  /* 0x0000001c00127202 */ /* 0x000fe40000000f00 */
[----:B------:R1:W5:Y:S01]  /*18190*/  LDG.E.128 R28, [R20.64] ;  /* 0x00000024141c7981 */ /* 0x000362000c1e1d00 */
[----:B------:R-:W-:Y:S01]  /*181a0*/  ISETP.NE.AND P3, PT, R248, RZ, PT ;  /* 0x000000fff800720c */ /* 0x000fe20003f65270 */
[----:B------:R-:W-:-:S12]  /*181b0*/  @P1 BRA `(.L_x_2387) ;  /* 0x000000b000001947 */ /* 0x000fd80003800000 */
[----:B------:R-:W2:Y:S04]  /*181c0*/  @P3 LDG.E.128 R36, [R22.64] ;  /* 0x0000002416243981 */ /* 0x000ea8000c1e1d00 */
[----:B------:R-:W3:Y:S02]  /*181d0*/  LDS.128 R32, [R15.X16+0x440] ;  /* 0x000440000f207984 */ /* 0x000ee4000000cc00 */
[----:B---3-5:R-:W-:-:S02]  /*181e0*/  FADD.FTZ R28, R28, R32 ;  /* 0x000000201c1c7221 */ /* 0x028fc40000010000 */
[----:B------:R-:W-:Y:S02]  /*181f0*/  FADD.FTZ R29, R29, R33 ;  /* 0x000000211d1d7221 */ /* 0x000fe40000010000 */
[----:B------:R-:W-:Y:S02]  /*18200*/  FADD.FTZ R30, R30, R34 ;  /* 0x000000221e1e7221 */ /* 0x000fe40000010000 */
[----:B------:R-:W-:Y:S02]  /*18210*/  FADD.FTZ R31, R31, R35 ;  /* 0x000000231f1f7221 */ /* 0x000fe40000010000 */
[----:B--2---:R-:W-:Y:S02]  /*18220*/  @P3 FMUL.FTZ R28, R28, R36 ;  /* 0x000000241c1c3220 */ /* 0x004fe40000410000 */
[----:B------:R-:W-:Y:S02]  /*18230*/  @P3 FMUL.FTZ R29, R29, R37 ;  /* 0x000000251d1d3220 */ /* 0x000fe40000410000 */
[----:B------:R-:W-:-:S02]  /*18240*/  @P3 FMUL.FTZ R30, R30, R38 ;  /* 0x000000261e1e3220 */ /* 0x000fc40000410000 */
[----:B------:R-:W-:-:S05]  /*18250*/  @P3 FMUL.FTZ R31, R31, R39 ;  /* 0x000000271f1f3220 */ /* 0x000fca0000410000 */
[----:B------:R2:W-:Y:S02]  /*18260*/  STG.E.128 [R18.64], R28 ;  /* 0x0000001c12007986 */ /* 0x0005e4000c101d24 */
.L_x_2387:
[----:B------:R3:W5:Y:S04]  /*18270*/  LDG.E.128 R36, [R20.64+0xc00] ;  /* 0x000c002414247981 */ /* 0x000768000c1e1d00 */
[----:B------:R-:W4:Y:S02]  /*18280*/  LDS R32, [R26+-0x10] ;  /* 0xfffff0001a207984 */ /* 0x000f240000000800 */
[C---:B----45:R-:W-:Y:S02]  /*18290*/  FFMA.FTZ R33, R32.reuse, R28, R8 ;  /* 0x0000001c20217223 */ /* 0x070fe40000010008 */
[C---:B------:R-:W-:Y:S02]  /*182a0*/  FFMA.FTZ R34, R32.reuse, R29, R9 ;  /* 0x0000001d20227223 */ /* 0x040fe40000010009 */
[----:B--2---:R-:W-:-:S02]  /*182b0*/  FFMA.FTZ R30, R32, R30, R10 ;  /* 0x0000001e201e7223 */ /* 0x004fc4000001000a */
[----:B------:R-:W-:Y:S01]  /*182c0*/  FFMA.FTZ R32, R32, R31, R11 ;  /* 0x0000001f20207223 */ /* 0x000fe2000001000b */
[----:B------:R-:W-:Y:S05]  /*182d0*/  @P1 BRA `(.L_x_2388) ;  /* 0x000000b000001947 */ /* 0x000fea0003800000 */
[----:B---3--:R-:W2:Y:S04]  /*182e0*/  @P3 LDG.E.128 R8, [R22.64] ;  /* 0x0000002416083981 */ /* 0x008ea8000c1e1d00 */
[----:B------:R-:W3:Y:S02]  /*182f0*/  LDS.128 R48, [R15.X16+0x440] ;  /* 0x000440000f307984 */ /* 0x000ee4000000cc00 */
[----:B---3--:R-:W-:Y:S02]  /*18300*/  FADD.FTZ R36, R48, R36 ;  /* 0x0000002430247221 */ /* 0x008fe40000010000 */
[----:B------:R-:W-:Y:S02]  /*18310*/  FADD.FTZ R37, R49, R37 ;  /* 0x0000002531257221 */ /* 0x000fe40000010000 */
[----:B------:R-:W-:-:S02]  /*18320*/  FADD.FTZ R38, R50, R38 ;  /* 0x0000002632267221 */ /* 0x000fc40000010000 */
[----:B------:R-:W-:Y:S02]  /*18330*/  FADD.FTZ R39, R51, R39 ;  /* 0x0000002733277221 */ /* 0x000fe40000010000 */
[----:B--2---:R-:W-:Y:S02]  /*18340*/  @P3 FMUL.FTZ R36, R36, R8 ;  /* 0x0000000824243220 */ /* 0x004fe40000410000 */
[----:B------:R-:W-:Y:S02]  /*18350*/  @P3 FMUL.FTZ R37, R37, R9 ;  /* 0x0000000925253220 */ /* 0x000fe40000410000 */
[----:B------:R-:W-:Y:S02]  /*18360*/  @P3 FMUL.FTZ R38, R38, R10 ;  /* 0x0000000a26263220 */ /* 0x000fe40000410000 */
[----:B------:R-:W-:-:S05]  /*18370*/  @P3 FMUL.FTZ R39, R39, R11 ;  /* 0x0000000b27273220 */ /* 0x000fca0000410000 */
[----:B------:R2:W-:Y:S02]  /*18380*/  STG.E.128 [R18.64+0xc00], R36 ;  /* 0x000c002412007986 */ /* 0x0005e4000c101d24 */
.L_x_2388:
[----:B---3--:R3:W4:Y:S01]  /*18390*/  LDS R11, [R26] ;  /* 0x000000001a0b7984 */ /* 0x0087220000000800 */
[----:B------:R-:W-:Y:S02]  /*183a0*/  IADD3 R28, P3, R18, 0x1800, RZ ;  /* 0x00001800121c7810 */ /* 0x000fe40007f7e0ff */
[----:B------:R-:W-:Y:S02]  /*183b0*/  IADD3 R27, R27, 0x8, RZ ;  /* 0x000000081b1b7810 */ /* 0x000fe40007ffe0ff */
[----:B--2---:R-:W-:Y:S02]  /*183c0*/  IADD3.X R19, RZ, R19, RZ, P3, !PT ;  /* 0x00000013ff137210 */ /* 0x004fe40001ffe4ff */
[----:B------:R-:W-:Y:S02]  /*183d0*/  ISETP.GE.AND P3, PT, R27, R24, PT ;  /* 0x000000181b00720c */ /* 0x000fe40003f66270 */
[----:B-1----:R-:W-:Y:S02]  /*183e0*/  IADD3 R20, P4, R20, 0x1800, RZ ;  /* 0x0000180014147810 */ /* 0x002fe40007f9e0ff */
[----:B---3--:R-:W-:-:S03]  /*183f0*/  IADD3 R26, R26, 0x20, RZ ;  /* 0x000000201a1a7810 */ /* 0x008fc60007ffe0ff */
[----:B------:R-:W-:Y:S02]  /*18400*/  IMAD.X R21, RZ, RZ, R21, P4 ;  /* 0x000000ffff157224 */ /* 0x000fe400020e0615 */
[C---:B----4-:R-:W-:Y:S02]  /*18410*/  FFMA.FTZ R8, R11.reuse, R36, R33 ;  /* 0x000000240b087223 */ /* 0x050fe40000010021 */
[C---:B------:R-:W-:Y:S02]  /*18420*/  FFMA.FTZ R9, R11.reuse, R37, R34 ;  /* 0x000000250b097223 */ /* 0x040fe40000010022 */
[C---:B------:R-:W-:Y:S02]  /*18430*/  FFMA.FTZ R10, R11.reuse, R38, R30 ;  /* 0x000000260b0a7223 */ /* 0x040fe4000001001e */
[----:B------:R-:W-:Y:S01]  /*18440*/  FFMA.FTZ R11, R11, R39, R32 ;  /* 0x000000270b0b7223 */ /* 0x000fe20000010020 */
[----:B------:R-:W-:Y:S05]  /*18450*/  @!P3 BRA `(.L_x_2389) ;  /* 0xfffffd200000b947 */ /* 0x000fea000383ffff */
.L_x_2383:
[----:B------:R-:W-:Y:S05]  /*18460*/  BSYNC B1 ;  /* 0x0000000000017941 */ /* 0x000fea0003800000 */
.L_x_2382:
[----:B------:R-:W-:-:S13]  /*18470*/  ISETP.GE.AND P1, PT, R25, UR39, PT ;  /* 0x0000002719007c0c */ /* 0x000fda000bf26270 */
[----:B------:R-:W-:Y:S05]  /*18480*/  @P1 BRA `(.L_x_2381) ;  /* 0x00000b8000001947 */ /* 0x000fea0003800000 */
[----:B------:R-:W-:Y:S01]  /*18490*/  MOV R18, UR40 ;  /* 0x0000002800127c02 */ /* 0x000fe20008000f00 */
[----:B------:R-:W-:Y:S01]  /*184a0*/  HFMA2.MMA R20, -RZ, RZ, 0, 2.384185791015625e-07 ;  /* 0x00000004ff147435 */ /* 0x000fe200000001ff */
[----:B------:R-:W-:Y:S01]  /*184b0*/  IMAD R19, R2, c[0x0][0x1d8], R45 ;  /* 0x0000760002137a24 */ /* 0x000fe200078e022d */
[----:B------:R-:W-:Y:S01]  /*184c0*/  BSSY B1, `(.L_x_2390) ;  /* 0x000003b000017945 */ /* 0x000fe20003800000 */
[----:B------:R-:W-:Y:S02]  /*184d0*/  IADD3 R18, -R13, -0x2, R18 ;  /* 0xfffffffe0d127810 */ /* 0x000fe40007ffe112 */
[----:B------:R-:W-:Y:S02]  /*184e0*/  IMAD R19, R19, 0xc0, R0 ;  /* 0x000000c013137824 */ /* 0x000fe400078e0200 */
[----:B------:R-:W-:-:S03]  /*184f0*/  IADD3 R22, R18, -UR4, RZ ;  /* 0x8000000412167c10 */ /* 0x000fc6000fffe0ff */
[----:B------:R-:W-:Y:S01]  /*18500*/  IMAD.WIDE R20, R19, R20, c[0x0][0x238] ;  /* 0x00008e0013147625 */ /* 0x000fe200078e0214 */
[----:B------:R-:W-:-:S13]  /*18510*/  LOP3.LUT P1, RZ, R22, 0x4, RZ, 0xc0, !PT ;  /* 0x0000000416ff7812 */ /* 0x000fda000782c0ff */
[----:B------:R-:W-:Y:S05]  /*18520*/  @P1 BRA `(.L_x_2391) ;  /* 0x0000034000001947 */ /* 0x000fea0003800000 */
[----:B------:R-:W-:Y:S01]  /*18530*/  ISETP.GE.AND P1, PT, R25, c[0x0][0x1d4], PT ;  /* 0x0000750019007a0c */ /* 0x000fe20003f26270 */
[----:B------:R-:W-:-:S12]  /*18540*/  BSSY B2, `(.L_x_2392) ;  /* 0x0000031000027945 */ /* 0x000fd80003800000 */
        /* <DEDUP_REMOVED lines=9> */
[----:B-1----:R-:W-:-:S05]  /*185e0*/  IADD3 R18, RZ, -R19, RZ ;  /* 0x80000013ff127210 */ /* 0x002fca0007ffe0ff */
        /* <DEDUP_REMOVED lines=11> */
[----:B------:R1:W2:Y:S03]  /*186a0*/  LDS R23, [R13.X4+0x840] ;  /* 0x000840000d177984 */ /* 0x0002a60000004800 */
[----:B------:R-:W-:Y:S02]  /*186b0*/  @!P3 IADD3 R18, -R18, RZ, RZ ;  /* 0x000000ff1212b210 */ /* 0x000fe40007ffe1ff */
[----:B------:R-:W-:-:S05]  /*186c0*/  @!P4 LOP3.LUT R18, RZ, c[0x0][0x1d4], RZ, 0x33, !PT ;  /* 0x00007500ff12ca12 */ /* 0x000fca00078e33ff */
        /* <DEDUP_REMOVED lines=20> */
.L_x_2394:
[C---:B-12--5:R-:W-:Y:S02]  /*18810*/  FFMA.FTZ R8, R23.reuse, R28, R8 ;  /* 0x0000001c17087223 */ /* 0x066fe40000010008 */
[C---:B------:R-:W-:Y:S02]  /*18820*/  FFMA.FTZ R9, R23.reuse, R29, R9 ;  /* 0x0000001d17097223 */ /* 0x040fe40000010009 */
[C---:B------:R-:W-:Y:S02]  /*18830*/  FFMA.FTZ R10, R23.reuse, R30, R10 ;  /* 0x0000001e170a7223 */ /* 0x040fe4000001000a */
[----:B------:R-:W-:Y:S02]  /*18840*/  FFMA.FTZ R11, R23, R31, R11 ;  /* 0x0000001f170b7223 */ /* 0x000fe4000001000b */
.L_x_2393:
[----:B------:R-:W-:Y:S05]  /*18850*/  BSYNC B2 ;  /* 0x0000000000027941 */ /* 0x000fea0003800000 */
.L_x_2392:
[----:B------:R-:W-:Y:S02]  /*18860*/  IADD3 R25, R25, 0x4, RZ ;  /* 0x0000000419197810 */ /* 0x000fe40007ffe0ff */
.L_x_2391:
[----:B------:R-:W-:Y:S05]  /*18870*/  BSYNC B1 ;  /* 0x0000000000017941 */ /* 0x000fea0003800000 */
.L_x_2390:
[----:B------:R-:W-:-:S13]  /*18880*/  LOP3.LUT P1, RZ, R22, 0xfffffffc, RZ, 0xc0, !PT ;  /* 0xfffffffc16ff7812 */ /* 0x000fda000782c0ff */
[----:B------:R-:W-:Y:S05]  /*18890*/  @!P1 BRA `(.L_x_2381) ;  /* 0x0000077000009947 */ /* 0x000fea0003800000 */
[----:B------:R-:W-:Y:S01]  /*188a0*/  HFMA2.MMA R22, -RZ, RZ, 0, 1.1444091796875e-05 ;  /* 0x000000c0ff167435 */ /* 0x000fe200000001ff */
[----:B------:R-:W-:Y:S01]  /*188b0*/  USHF.L.U32 UR5, UR4, 0x2, URZ ;  /* 0x0000000204057899 */ /* 0x000fe2000800063f */
[----:B------:R-:W-:-:S05]  /*188c0*/  MOV R23, RZ ;  /* 0x000000ff00177202 */ /* 0x000fca0000000f00 */
[----:B------:R-:W-:-:S03]  /*188d0*/  LEA R26, R25, -UR5, 0x2 ;  /* 0x80000005191a7c11 */ /* 0x000fc6000f8e10ff */
[----:B------:R-:W-:-:S05]  /*188e0*/  IMAD R22, R25, R22, 0x300 ;  /* 0x0000030019167424 */ /* 0x000fca00078e0216 */
.L_x_2401:
        /* <DEDUP_REMOVED lines=18> */
[----:B------:R-:W-:Y:S01]  /*18a10*/  IMAD R31, R16, R29, RZ ;  /* 0x0000001d101f7224 */ /* 0x000fe200078e02ff */
[----:B------:R-:W-:-:S10]  /*18a20*/  HFMA2.MMA R16, -RZ, RZ, 0, 0 ;  /* 0x00000000ff107435 */ /* 0x000fd400000001ff */
        /* <DEDUP_REMOVED lines=8> */
[----:B------:R-:W-:-:S04]  /*18ab0*/  @!P1 IADD3 R16, R16, -R29, RZ ;  /* 0x8000001d10109210 */ /* 0x000fc80007ffe0ff */
[----:B------:R-:W-:Y:S02]  /*18ac0*/  @!P3 IADD3 R16, -R16, RZ, RZ ;  /* 0x000000ff1010b210 */ /* 0x000fe40007ffe1ff */
[----:B------:R-:W-:-:S05]  /*18ad0*/  @!P4 LOP3.LUT R16, RZ, c[0x0][0x1d4], RZ, 0x33, !PT ;  /* 0x00007500ff10ca12 */ /* 0x000fca00078e33ff */
        /* <DEDUP_REMOVED lines=21> */
.L_x_2397:
[C---:B-12--5:R-:W-:Y:S02]  /*18c30*/  FFMA.FTZ R8, R24.reuse, R28, R8 ;  /* 0x0000001c18087223 */ /* 0x066fe40000010008 */
[C---:B------:R-:W-:Y:S02]  /*18c40*/  FFMA.FTZ R9, R24.reuse, R29, R9 ;  /* 0x0000001d18097223 */ /* 0x040fe40000010009 */
[C---:B------:R-:W-:Y:S02]  /*18c50*/  FFMA.FTZ R10, R24.reuse, R30, R10 ;  /* 0x0000001e180a7223 */ /* 0x040fe4000001000a */
[----:B------:R-:W-:Y:S02]  /*18c60*/  FFMA.FTZ R11, R24, R31, R11 ;  /* 0x0000001f180b7223 */ /* 0x000fe4000001000b */
.L_x_2396:
[----:B------:R-:W-:Y:S05]  /*18c70*/  BSYNC B1 ;  /* 0x0000000000017941 */ /* 0x000fea0003800000 */
.L_x_2395:
        /* <DEDUP_REMOVED lines=21> */
[----:B------:R-:W-:-:S05]  /*18dd0*/  @!P1 IMAD.IADD R16, R16, 0x1, -R29 ;  /* 0x0000000110109824 */ /* 0x000fca00078e0a1d */
        /* <DEDUP_REMOVED lines=25> */
.L_x_2400:
[C---:B-12--5:R-:W-:Y:S02]  /*18f70*/  FFMA.FTZ R8, R24.reuse, R28, R8 ;  /* 0x0000001c18087223 */ /* 0x066fe40000010008 */
[C---:B------:R-:W-:Y:S02]  /*18f80*/  FFMA.FTZ R9, R24.reuse, R29, R9 ;  /* 0x0000001d18097223 */ /* 0x040fe40000010009 */
[C---:B------:R-:W-:Y:S02]  /*18f90*/  FFMA.FTZ R10, R24.reuse, R30, R10 ;  /* 0x0000001e180a7223 */ /* 0x040fe4000001000a */
[----:B------:R-:W-:Y:S02]  /*18fa0*/  FFMA.FTZ R11, R24, R31, R11 ;  /* 0x0000001f180b7223 */ /* 0x000fe4000001000b */
.L_x_2399:
[----:B------:R-:W-:Y:S05]  /*18fb0*/  BSYNC B1 ;  /* 0x0000000000017941 */ /* 0x000fea0003800000 */
.L_x_2398:
[----:B------:R-:W-:Y:S02]  /*18fc0*/  IADD3 R25, R25, 0x8, RZ ;  /* 0x0000000819197810 */ /* 0x000fe40007ffe0ff */
[----:B------:R-:W-:Y:S02]  /*18fd0*/  IADD3 R23, R23, 0x20, RZ ;  /* 0x0000002017177810 */ /* 0x000fe40007ffe0ff */
[----:B------:R-:W-:-:S02]  /*18fe0*/  ISETP.GE.AND P1, PT, R25, UR39, PT ;  /* 0x0000002719007c0c */ /* 0x000fc4000bf26270 */
[----:B------:R-:W-:-:S11]  /*18ff0*/  IADD3 R22, R22, 0x600, RZ ;  /* 0x0000060016167810 */ /* 0x000fd60007ffe0ff */
[----:B------:R-:W-:Y:S05]  /*19000*/  @!P1 BRA `(.L_x_2401) ;  /* 0xfffff8e000009947 */ /* 0x000fea000383ffff */
.L_x_2381:
[----:B------:R-:W-:Y:S05]  /*19010*/  BSYNC B0 ;  /* 0x0000000000007941 */ /* 0x000fea0003800000 */
.L_x_2380:
        /* <DEDUP_REMOVED lines=14> */
[----:B------:R-:W1:Y:S02]  /*19100*/  LDS R15, [R15.X4+0x840] ;  /* 0x000840000f0f7984 */ /* 0x000e640000004800 */
[----:B------:R-:W-:Y:S05]  /*19110*/  @P0 BRA `(.L_x_2404) ;  /* 0x0000015000000947 */ /* 0x000fea0003800000 */
[----:B0-----:R-:W-:-:S13]  /*19120*/  ISETP.NE.AND P1, PT, R248, RZ, PT ;  /* 0x000000fff800720c */ /* 0x001fda0003f25270 */
[----:B------:R-:W-:Y:S01]  /*19130*/  @P1 IMAD R45, R2, c[0x0][0x1d8], R45 ;  /* 0x00007600022d1a24 */ /* 0x000fe200078e022d */
[----:B------:R-:W-:-:S03]  /*19140*/  @P1 MOV R17, 0x4 ;  /* 0x0000000400111802 */ /* 0x000fc60000000f00 */
[----:B------:R-:W-:-:S04]  /*19150*/  @P1 IMAD R16, R45, 0xc0, R0 ;  /* 0x000000c02d101824 */ /* 0x000fc800078e0200 */
[----:B------:R-:W-:-:S06]  /*19160*/  @P1 IMAD.WIDE R16, R16, R17, c[0x0][0x238] ;  /* 0x00008e0010101625 */ /* 0x000fcc00078e0211 */
[----:B------:R-:W2:Y:S01]  /*19170*/  @P1 LDG.E.128 R16, [R16.64] ;  /* 0x0000002410101981 */ /* 0x000ea2000c1e1d00 */
        /* <DEDUP_REMOVED lines=10> */
[----:B--2---:R-:W-:Y:S02]  /*19220*/  @P1 FMUL.FTZ R20, R20, R16 ;  /* 0x0000001014141220 */ /* 0x004fe40000410000 */
[----:B------:R-:W-:Y:S02]  /*19230*/  @P1 FMUL.FTZ R21, R21, R17 ;  /* 0x0000001115151220 */ /* 0x000fe40000410000 */
[----:B------:R-:W-:Y:S02]  /*19240*/  @P1 FMUL.FTZ R22, R22, R18 ;  /* 0x0000001216161220 */ /* 0x000fe40000410000 */
[----:B------:R-:W-:-:S05]  /*19250*/  @P1 FMUL.FTZ R23, R23, R19 ;  /* 0x0000001317171220 */ /* 0x000fca0000410000 */
[----:B------:R0:W-:Y:S02]  /*19260*/  STG.E.128 [R4.64], R20 ;  /* 0x0000001404007986 */ /* 0x0001e4000c101d24 */
.L_x_2404:
[C---:B01---5:R-:W-:Y:S02]  /*19270*/  FFMA.FTZ R8, R15.reuse, R20, R8 ;  /* 0x000000140f087223 */ /* 0x063fe40000010008 */
[C---:B------:R-:W-:Y:S02]  /*19280*/  FFMA.FTZ R9, R15.reuse, R21, R9 ;  /* 0x000000150f097223 */ /* 0x040fe40000010009 */
[C---:B------:R-:W-:Y:S02]  /*19290*/  FFMA.FTZ R10, R15.reuse, R22, R10 ;  /* 0x000000160f0a7223 */ /* 0x040fe4000001000a */
[----:B------:R-:W-:Y:S02]  /*192a0*/  FFMA.FTZ R11, R15, R23, R11 ;  /* 0x000000170f0b7223 */ /* 0x000fe4000001000b */
.L_x_2403:
[----:B------:R-:W-:Y:S05]  /*192b0*/  BSYNC B0 ;  /* 0x0000000000007941 */ /* 0x000fea0003800000 */
.L_x_2402:
[----:B------:R-:W1:Y:S04]  /*192c0*/  S2R R12, SR_TID.X ;  /* 0x00000000000c7919 */ /* 0x000e680000002100 */
[----:B------:R-:W-:Y:S01]  /*192d0*/  BAR.SYNC.DEFER_BLOCKING 0x0 ;  /* 0x0000000000007b1d */ /* 0x000fe20000010000 */
[----:B-1----:R-:W-:-:S04]  /*192e0*/  IADD3 R2, R12, 0x3f, RZ ;  /* 0x0000003f0c027810 */ /* 0x002fc80007ffe0ff */
        /* <DEDUP_REMOVED lines=26> */
.L_x_2405:
[----:B------:R-:W-:Y:S05]  /*19490*/  @P0 EXIT ;  /* 0x000000000000094d */ /* 0x000fea0003800000 */
[----:B------:R-:W-:-:S05]  /*194a0*/  IMAD.MOV.U32 R2, RZ, RZ, c[0x0][0x258] ;  /* 0x00009600ff027624 */ /* 0x000fca00078e00ff */
        /* <DEDUP_REMOVED lines=15> */
[----:B------:R-:W1:Y:S08]  /*195a0*/  F2I.S8.NTZ R9, R9 ;  /* 0x0000000900097305 */ /* 0x000e700000202100 */
[----:B------:R-:W2:Y:S01]  /*195b0*/  F2I.S8.NTZ R10, R10 ;  /* 0x0000000a000a7305 */ /* 0x000ea20000202100 */
[----:B0-----:R-:W-:-:S04]  /*195c0*/  PRMT R2, R8, 0x8880, RZ ;  /* 0x0000888008027816 */ /* 0x001fc800000000ff */
[----:B------:R-:W-:-:S03]  /*195d0*/  PRMT R2, R2, 0x7710, RZ ;  /* 0x0000771002027816 */ /* 0x000fc600000000ff */
[----:B------:R-:W0:Y:S01]  /*195e0*/  F2I.S8.NTZ R11, R11 ;  /* 0x0000000b000b7305 */ /* 0x000e220000202100 */
[----:B-1----:R-:W-:Y:S02]  /*195f0*/  PRMT R6, R9, 0x8880, RZ ;  /* 0x0000888009067816 */ /* 0x002fe400000000ff */
[----:B------:R-:W-:Y:S02]  /*19600*/  LOP3.LUT R5, R2, 0xff, RZ, 0xc0, !PT ;  /* 0x000000ff02057812 */ /* 0x000fe400078ec0ff */
[----:B------:R-:W-:Y:S02]  /*19610*/  PRMT R4, R6, 0x7710, RZ ;  /* 0x0000771006047816 */ /* 0x000fe400000000ff */
[----:B--2---:R-:W-:Y:S02]  /*19620*/  PRMT R2, R10, 0x8880, RZ ;  /* 0x000088800a027816 */ /* 0x004fe400000000ff */
        /* <DEDUP_REMOVED lines=10> */
.L_x_2406:
        /* <DEDUP_REMOVED lines=11> */
.L_x_4335:


//--------------------- .text._ZN4mmha33masked_multihead_attention_kernelIfLi192ELi256ELi2ELi64ELi128ELb1ELb0EEEv26Multihead_attention_paramsIT_XT5_EE --------------------------
	.section	.text._ZN4mmha33masked_multihead_attention_kernelIfLi192ELi256ELi2ELi64ELi128ELb1ELb0EEEv26Multihead_attention_paramsIT_XT5_EE,"ax",@progbits
	.sectioninfo	@"SHI_REGISTERS=255"
	.align	128
        .global         _ZN4mmha33masked_multihead_attention_kernelIfLi192ELi256ELi2ELi64ELi128ELb1ELb0EEEv26Multihead_attention_paramsIT_XT5_EE
        .type           _ZN4mmha33masked_multihead_attention_kernelIfLi192ELi256ELi2ELi64ELi128ELb1ELb0EEEv26Multihead_attention_paramsIT_XT5_EE,@function
        .size           _ZN4mmha33masked_multihead_attention_kernelIfLi192ELi256ELi2ELi64ELi128ELb1ELb0EEEv26Multihead_attention_paramsIT_XT5_EE,(.L_x_4314 - _ZN4mmha33masked_multihead_attention_kernelIfLi192ELi256ELi2ELi64ELi128ELb1ELb0EEEv26Multihead_attention_paramsIT_XT5_EE)
        .other          _ZN4mmha33masked_multihead_attention_kernelIfLi192ELi256ELi2ELi64ELi128ELb1ELb0EEEv26Multihead_attention_paramsIT_XT5_EE,@"STO_CUDA_ENTRY STV_DEFAULT"
_ZN4mmha33masked_multihead_attention_kernelIfLi192ELi256ELi2ELi64ELi128ELb1ELb0EEEv26Multihead_attention_paramsIT_XT5_EE:
.text._ZN4mmha33masked_multihead_attention_kernelIfLi192ELi256ELi2ELi64ELi128ELb1ELb0EEEv26Multihead_attention_paramsIT_XT5_EE:
        /* <DEDUP_REMOVED lines=12> */
.L_x_2407:
[----:B------:R-:W-:Y:S01]  /*00c0*/  IABS R5, c[0x0][0x1d0] ;  /* 0x0000740000057a13 */ /* 0x000fe20000000000 */
[----:B------:R-:W-:Y:S01]  /*00d0*/  IMAD.MOV.U32 R14, RZ, RZ, 0x4 ;  /* 0x00000004ff0e7424 */ /* 0x000fe200078e00ff */
[----:B0-----:R-:W-:Y:S02]  /*00e0*/  IABS R6, R19 ;  /* 0x0000001300067213 */ /* 0x001fe40000000000 */
[----:B------:R-:W0:Y:S08]  /*00f0*/  I2F.RP R0, R5 ;  /* 0x0000000500007306 */ /* 0x000e300000209400 */
[----:B0-----:R-:W0:Y:S02]  /*0100*/  MUFU.RCP R0, R0 ;  /* 0x0000000000007308 */ /* 0x001e240000001000 */
[----:B0-----:R-:W-:-:S06]  /*0110*/  IADD3 R2, R0, 0xffffffe, RZ ;  /* 0x0ffffffe00027810 */ /* 0x001fcc0007ffe0ff */
[----:B------:R0:W1:Y:S02]  /*0120*/  F2I.FTZ.U32.TRUNC.NTZ R3, R2 ;  /* 0x0000000200037305 */ /* 0x000064000021f000 */
[----:B0-----:R-:W-:Y:S02]  /*0130*/  IMAD.MOV.U32 R2, RZ, RZ, RZ ;  /* 0x000000ffff027224 */ /* 0x001fe400078e00ff */
[----:B-1----:R-:W-:-:S04]  /*0140*/  IMAD.MOV R4, RZ, RZ, -R3 ;  /* 0x000000ffff047224 */ /* 0x002fc800078e0a03 */
[----:B------:R-:W-:-:S04]  /*0150*/  IMAD R7, R4, R5, RZ ;  /* 0x0000000504077224 */ /* 0x000fc800078e02ff */
[----:B------:R-:W-:-:S06]  /*0160*/  IMAD.HI.U32 R3, R3, R7, R2 ;  /* 0x0000000703037227 */ /* 0x000fcc00078e0002 */
[----:B------:R-:W-:-:S04]  /*0170*/  IMAD.HI.U32 R4, R3, R6, RZ ;  /* 0x0000000603047227 */ /* 0x000fc800078e00ff */
[----:B------:R-:W-:Y:S01]  /*0180*/  IMAD.MOV R0, RZ, RZ, -R4 ;  /* 0x000000ffff007224 */ /* 0x000fe200078e0a04 */
[----:B------:R-:W-:Y:S01]  /*0190*/  ISETP.NE.U32.AND P0, PT, RZ, c[0x0][0x240], PT ;  /* 0x00009000ff007a0c */ /* 0x000fe20003f05070 */
[----:B------:R-:W-:-:S04]  /*01a0*/  IMAD.WIDE R2, R19, R14, c[0x0][0x278] ;  /* 0x00009e0013027625 */ /* 0x000fc800078e020e */
[C---:B------:R-:W-:Y:S01]  /*01b0*/  IMAD R0, R5.reuse, R0, R6 ;  /* 0x0000000005007224 */ /* 0x040fe200078e0206 */
[----:B------:R-:W-:Y:S01]  /*01c0*/  ISETP.NE.AND.EX P0, PT, RZ, c[0x0][0x244], PT, P0 ;  /* 0x00009100ff007a0c */ /* 0x000fe20003f05300 */
[----:B------:R-:W-:Y:S01]  /*01d0*/  IMAD.MOV.U32 R16, RZ, RZ, RZ ;  /* 0x000000ffff107224 */ /* 0x000fe200078e00ff */
[----:B------:R-:W2:Y:S02]  /*01e0*/  LDG.E R3, [R2.64] ;  /* 0x0000002402037981 */ /* 0x000ea4000c1e1900 */
        /* <DEDUP_REMOVED lines=111> */
.L_x_2409:
[----:B0-2---:R-:W-:Y:S05]  /*08e0*/  BSYNC B0 ;  /* 0x0000000000007941 */ /* 0x005fea0003800000 */
.L_x_2408:
        /* <DEDUP_REMOVED lines=11> */
.L_x_2411:
[----:B------:R-:W-:Y:S05]  /*09a0*/  BSYNC B0 ;  /* 0x0000000000007941 */ /* 0x000fea0003800000 */
.L_x_2410:
        /* <DEDUP_REMOVED lines=47> */
[----:B------:R-:W-:-:S04]  /*0ca0*/  IMAD.MOV.U32 R23, RZ, RZ, R5 ;  /* 0x000000ffff177224 */ /* 0x000fc800078e0005 */
        /* <DEDUP_REMOVED lines=27> */
.L_x_2414:
        /* <DEDUP_REMOVED lines=9> */
.L_x_2415:
        /* <DEDUP_REMOVED lines=54> */
.L_x_2419:
        /* <DEDUP_REMOVED lines=50> */
[----:B------:R-:W-:Y:S02]  /*1570*/  IMAD.MOV.U32 R32, RZ, RZ, R3 ;  /* 0x000000ffff207224 */ /* 0x000fe400078e0003 */
.L_x_2422:
[----:B0-----:R-:W-:Y:S05]  /*1580*/  BSYNC B2 ;  /* 0x0000000000027941 */ /* 0x001fea0003800000 */
.L_x_2421:
[----:B----4-:R0:W-:Y:S04]  /*1590*/  STS [R21], R24 ;  /* 0x0000001815007388 */ /* 0x0101e80000000800 */
[----:B---3--:R0:W-:Y:S04]  /*15a0*/  STS [R21+0x4], R26 ;  /* 0x0000041a15007388 */ /* 0x0081e80000000800 */
[----:B--2---:R0:W-:Y:S04]  /*15b0*/  STS [R18], R25 ;  /* 0x0000001912007388 */ /* 0x0041e80000000800 */
[----:B-1----:R0:W-:Y:S02]  /*15c0*/  STS [R18+0x4], R27 ;  /* 0x0000041b12007388 */ /* 0x0021e40000000800 */
.L_x_2420:
[----:B------:R-:W-:Y:S05]  /*15d0*/  BSYNC B1 ;  /* 0x0000000000017941 */ /* 0x000fea0003800000 */
.L_x_2418:
[----:B-1----:R1:W-:Y:S04]  /*15e0*/  STS [R19], R32 ;  /* 0x0000002013007388 */ /* 0x0023e80000000800 */
[----:B--2---:R1:W-:Y:S04]  /*15f0*/  STS [R19+0x4], R34 ;  /* 0x0000042213007388 */ /* 0x0043e80000000800 */
[----:B---3--:R1:W-:Y:S04]  /*1600*/  STS [R22], R33 ;  /* 0x0000002116007388 */ /* 0x0083e80000000800 */
[----:B----4-:R1:W-:Y:S02]  /*1610*/  STS [R22+0x4], R35 ;  /* 0x0000042316007388 */ /* 0x0103e40000000800 */
.L_x_2417:
[----:B------:R-:W-:Y:S05]  /*1620*/  BSYNC B0 ;  /* 0x0000000000007941 */ /* 0x000fea0003800000 */
.L_x_2416:
[----:B------:R-:W-:Y:S06]  /*1630*/  BAR.SYNC.DEFER_BLOCKING 0x0 ;  /* 0x0000000000007b1d */ /* 0x000fec0000010000 */
[----:B------:R-:W-:Y:S01]  /*1640*/  BSSY B0, `(.L_x_2423) ;  /* 0x0000005000007945 */ /* 0x000fe20003800000 */
[----:B------:R-:W-:Y:S05]  /*1650*/  @!P6 BRA `(.L_x_2424) ;  /* 0x000000300000e947 */ /* 0x000fea0003800000 */
[----:B------:R-:W-:Y:S01]  /*1660*/  ISETP.NE.AND P0, PT, RZ, c[0x0][0x1ec], PT ;  /* 0x00007b00ff007a0c */ /* 0x000fe20003f05270 */
[----:B01----:R0:W1:-:S12]  /*1670*/  LDS.128 R32, [R14] ;  /* 0x000000000e207984 */ /* 0x0030580000000c00 */
[----:B------:R0:W2:Y:S02]  /*1680*/  @!P0 LDS.128 R24, [R15] ;  /* 0x000000000f188984 */ /* 0x0000a40000000c00 */
.L_x_2424:
[----:B------:R-:W-:Y:S05]  /*1690*/  BSYNC B0 ;  /* 0x0000000000007941 */ /* 0x000fea0003800000 */
.L_x_2423:
[----:B------:R-:W-:Y:S06]  /*16a0*/  BAR.SYNC.DEFER_BLOCKING 0x0 ;  /* 0x0000000000007b1d */ /* 0x000fec0000010000 */
[----:B------:R-:W-:Y:S05]  /*16b0*/  BRA `(.L_x_2413) ;  /* 0x000004c000007947 */ /* 0x000fea0003800000 */
.L_x_2412:
        /* <DEDUP_REMOVED lines=35> */
.L_x_2425:
        /* <DEDUP_REMOVED lines=40> */
.L_x_2426:
[----:B------:R-:W-:Y:S05]  /*1b70*/  BSYNC B0 ;  /* 0x0000000000007941 */ /* 0x000fea0003800000 */
.L_x_2413:
        /* <DEDUP_REMOVED lines=9> */
[----:B------:R-:W-:Y:S02]  /*1c10*/  @!P0 IMAD.SHL.U32 R0, R0, 0x4, RZ ;  /* 0x0000000400008824 */ /* 0x000fe400078e00ff */
[----:B------:R-:W-:Y:S01]  /*1c20*/  @!P0 IMAD.MOV.U32 R5, RZ, RZ, 0x4 ;  /* 0x00000004ff058424 */ /* 0x000fe200078e00ff */
[----:B------:R1:W-:Y:S01]  /*1c30*/  @!P1 STS.128 [R40.X16+0x420], R28 ;  /* 0x0004201c28009388 */ /* 0x0003e2000000cc00 */
[----:B------:R-:W-:-:S04]  /*1c40*/  @!P0 IMAD R0, R17, c[0x0][0x1d4], R0 ;  /* 0x0000750011008a24 */ /* 0x000fc800078e0200 */
[----:B------:R-:W-:-:S04]  /*1c50*/  @!P0 IMAD.WIDE R4, R0, R5, c[0x0][0x198] ;  /* 0x0000660000048625 */ /* 0x000fc800078e0205 */
[----:B--2---:R-:W-:Y:S01]  /*1c60*/  FMUL.FTZ R0, R32, R24 ;  /* 0x0000001820007220 */ /* 0x004fe20000410000 */
[----:B------:R1:W-:Y:S03]  /*1c70*/  @!P0 STG.E.128 [R4.64], R24 ;  /* 0x0000001804008986 */ /* 0x0003e6000c101d24 */
[----:B------:R-:W-:-:S04]  /*1c80*/  FFMA.FTZ R3, R33, R25, R0 ;  /* 0x0000001921037223 */ /* 0x000fc80000010000 */
[----:B------:R-:W-:-:S04]  /*1c90*/  FFMA.FTZ R0, R34, R26, R3 ;  /* 0x0000001a22007223 */ /* 0x000fc80000010003 */
[----:B------:R-:W-:Y:S02]  /*1ca0*/  FFMA.FTZ R0, R35, R27, R0 ;  /* 0x0000001b23007223 */ /* 0x000fe40000010000 */
.L_x_2428:
[----:B------:R-:W-:Y:S05]  /*1cb0*/  BSYNC B0 ;  /* 0x0000000000007941 */ /* 0x000fea0003800000 */
.L_x_2427:
        /* <DEDUP_REMOVED lines=37> */
[----:B------:R-:W-:-:S04]  /*1f10*/  IMAD.MOV.U32 R5, RZ, RZ, 0x4 ;  /* 0x00000004ff057424 */ /* 0x000fc800078e00ff */
[----:B------:R-:W-:-:S04]  /*1f20*/  IMAD R0, R252, c[0x0][0x220], R3 ;  /* 0x00008800fc007a24 */ /* 0x000fc800078e0203 */
[----:B------:R-:W-:-:S04]  /*1f30*/  IMAD R0, R0, c[0x0][0x220], R3 ;  /* 0x0000880000007a24 */ /* 0x000fc800078e0203 */
[----:B------:R-:W-:-:S06]  /*1f40*/  IMAD.WIDE R4, R0, R5, c[0x0][0x218] ;  /* 0x0000860000047625 */ /* 0x000fcc00078e0205 */
[----:B------:R-:W3:Y:S02]  /*1f50*/  LDG.E R4, [R4.64] ;  /* 0x0000002404047981 */ /* 0x000ee4000c1e1900 */
[----:B---3--:R-:W-:-:S05]  /*1f60*/  FADD.FTZ R17, R17, R4 ;  /* 0x0000000411117221 */ /* 0x008fca0000010000 */
.L_x_2431:
[----:B------:R1:W-:Y:S02]  /*1f70*/  STS [R6.X4+0x820], R17 ;  /* 0x0008201106007388 */ /* 0x0003e40000004800 */
.L_x_2430:
[----:B------:R-:W-:Y:S05]  /*1f80*/  BSYNC B0 ;  /* 0x0000000000007941 */ /* 0x000fea0003800000 */
.L_x_2429:
        /* <DEDUP_REMOVED lines=202> */
[----:B------:R3:W1:Y:S04]  /*2c30*/  LDS.64 R98, [R0.X8+0x790] ;  /* 0x0007900000627984 */ /* 0x0006680000008a00 */
[----:B------:R3:W2:Y:S04]  /*2c40*/  LDS.64 R100, [R0.X8+0x7a0] ;  /* 0x0007a00000647984 */ /* 0x0006a80000008a00 */
[----:B------:R3:W3:Y:S04]  /*2c50*/  LDS.64 R102, [R0.X8+0x7b0] ;  /* 0x0007b00000667984 */ /* 0x0006e80000008a00 */
[----:B------:R0:W3:Y:S04]  /*2c60*/  LDS.64 R104, [R0.X8+0x7c0] ;  /* 0x0007c00000687984 */ /* 0x0000e80000008a00 */
[----:B------:R0:W3:Y:S04]  /*2c70*/  LDS.64 R106, [R0.X8+0x7d0] ;  /* 0x0007d000006a7984 */ /* 0x0000e80000008a00 */
[----:B------:R0:W3:Y:S04]  /*2c80*/  LDS.64 R108, [R0.X8+0x7e0] ;  /* 0x0007e000006c7984 */ /* 0x0000e80000008a00 */
[----:B------:R0:W3:Y:S04]  /*2c90*/  LDS.64 R110, [R0.X8+0x7f0] ;  /* 0x0007f000006e7984 */ /* 0x0000e80000008a00 */
[----:B------:R0:W3:Y:S04]  /*2ca0*/  LDS.64 R112, [R0.X8+0x800] ;  /* 0x0008000000707984 */ /* 0x0000e80000008a00 */
[----:B------:R1:W3:Y:S04]  /*2cb0*/  LDS.64 R114, [R0.X8+0x810] ;  /* 0x0008100000727984 */ /* 0x0002e80000008a00 */
[----:B0-----:R0:W-:Y:S04]  /*2cc0*/  STL.64 [R1+0x10], R10 ;  /* 0x0000100a01007387 */ /* 0x0011e80000100a00 */
[----:B-1----:R0:W-:Y:S04]  /*2cd0*/  STL.64 [R1+0x8], R8 ;  /* 0x0000080801007387 */ /* 0x0021e80000100a00 */
[----:B--2---:R0:W-:Y:S02]  /*2ce0*/  STL.64 [R1], R6 ;  /* 0x0000000601007387 */ /* 0x0041e40000100a00 */
.L_x_2432:
[----:B----4-:R-:W-:Y:S01]  /*2cf0*/  BSSY B0, `(.L_x_2433) ;  /* 0x0000a73000007945 */ /* 0x010fe20003800000 */
[----:B---3--:R-:W-:Y:S01]  /*2d00*/  IMAD.SHL.U32 R0, R0, 0x2, RZ ;  /* 0x0000000200007824 */ /* 0x008fe200078e00ff */
[----:B------:R-:W-:Y:S05]  /*2d10*/  @P0 BRA `(.L_x_2434) ;  /* 0x0000a70000000947 */ /* 0x000fea0003800000 */
[----:B------:R-:W-:Y:S02]  /*2d20*/  IMAD R4, R117, 0xc0, RZ ;  /* 0x000000c075047824 */ /* 0x000fe400078e02ff */
[----:B------:R-:W-:-:S02]  /*2d30*/  IMAD R3, R116, c[0x0][0x1d4], R0 ;  /* 0x0000750074037a24 */ /* 0x000fc400078e0200 */
[----:B------:R-:W-:-:S03]  /*2d40*/  IMAD R4, R4, c[0x0][0x1d4], R0 ;  /* 0x0000750004047a24 */ /* 0x000fc600078e0200 */
[----:B0-----:R-:W-:Y:S02]  /*2d50*/  SHF.R.S32.HI R7, RZ, 0x1f, R3 ;  /* 0x0000001fff077819 */ /* 0x001fe40000011403 */
[----:B------:R-:W-:Y:S02]  /*2d60*/  SHF.R.S32.HI R6, RZ, 0x1f, R4 ;  /* 0x0000001fff067819 */ /* 0x000fe40000011404 */
.L_x_2694:
[----:B------:R-:W-:Y:S01]  /*2d70*/  IABS R242, c[0x0][0x1d4] ;  /* 0x0000750000f27a13 */ /* 0x000fe20000000000 */
[----:B------:R-:W-:Y:S01]  /*2d80*/  IMAD.MOV.U32 R8, RZ, RZ, RZ ;  /* 0x000000ffff087224 */ /* 0x000fe200078e00ff */
[----:B------:R-:W0:Y:S02]  /*2d90*/  S2R R243, SR_CTAID.Y ;  /* 0x0000000000f37919 */ /* 0x000e240000002600 */
[----:B------:R-:W1:Y:S08]  /*2da0*/  I2F.RP R7, R242 ;  /* 0x000000f200077306 */ /* 0x000e700000209400 */
[----:B-1----:R-:W1:Y:S02]  /*2db0*/  MUFU.RCP R7, R7 ;  /* 0x0000000700077308 */ /* 0x002e640000001000 */
[----:B-1----:R-:W-:-:S06]  /*2dc0*/  IADD3 R7, R7, 0xffffffe, RZ ;  /* 0x0ffffffe07077810 */ /* 0x002fcc0007ffe0ff */
[----:B------:R-:W1:Y:S02]  /*2dd0*/  F2I.FTZ.U32.TRUNC.NTZ R9, R7 ;  /* 0x0000000700097305 */ /* 0x000e64000021f000 */
[----:B-1----:R-:W-:-:S05]  /*2de0*/  IADD3 R7, RZ, -R9, RZ ;  /* 0x80000009ff077210 */ /* 0x002fca0007ffe0ff */
[----:B------:R-:W-:-:S04]  /*2df0*/  IMAD R7, R7, R242, RZ ;  /* 0x000000f207077224 */ /* 0x000fc800078e02ff */
[----:B------:R-:W-:Y:S01]  /*2e00*/  IMAD.HI.U32 R7, R9, R7, R8 ;  /* 0x0000000709077227 */ /* 0x000fe200078e0008 */
[----:B------:R-:W-:-:S05]  /*2e10*/  IABS R8, R5 ;  /* 0x0000000500087213 */ /* 0x000fca0000000000 */
[----:B------:R-:W-:-:S04]  /*2e20*/  IMAD.HI.U32 R7, R7, R8, RZ ;  /* 0x0000000807077227 */ /* 0x000fc800078e00ff */
[----:B------:R-:W-:-:S04]  /*2e30*/  IMAD.MOV R7, RZ, RZ, -R7 ;  /* 0x000000ffff077224 */ /* 0x000fc800078e0a07 */
[----:B------:R-:W-:-:S05]  /*2e40*/  IMAD R7, R242, R7, R8 ;  /* 0x00000007f2077224 */ /* 0x000fca00078e0208 */
[----:B------:R-:W-:-:S13]  /*2e50*/  ISETP.GT.U32.AND P0, PT, R242, R7, PT ;  /* 0x00000007f200720c */ /* 0x000fda0003f04070 */
[----:B------:R-:W-:Y:S01]  /*2e60*/  @!P0 IMAD.IADD R7, R7, 0x1, -R242 ;  /* 0x0000000107078824 */ /* 0x000fe200078e0af2 */
[----:B------:R-:W-:-:S04]  /*2e70*/  ISETP.NE.U32.AND P0, PT, RZ, c[0x0][0x200], PT ;  /* 0x00008000ff007a0c */ /* 0x000fc80003f05070 */
[----:B------:R-:W-:Y:S02]  /*2e80*/  ISETP.NE.AND.EX P0, PT, RZ, c[0x0][0x204], PT, P0 ;  /* 0x00008100ff007a0c */ /* 0x000fe40003f05300 */
[----:B------:R-:W-:-:S11]  /*2e90*/  ISETP.GT.U32.AND P1, PT, R242, R7, PT ;  /* 0x00000007f200720c */ /* 0x000fd60003f24070 */
[----:B0-----:R-:W-:Y:S02]  /*2ea0*/  @P0 IMAD R8, R243, c[0x0][0x1d4], RZ ;  /* 0x00007500f3080a24 */ /* 0x001fe400078e02ff */
[----:B------:R-:W-:Y:S01]  /*2eb0*/  @!P1 IMAD.IADD R7, R7, 0x1, -R242 ;  /* 0x0000000107079824 */ /* 0x000fe200078e0af2 */
[----:B------:R-:W-:Y:S02]  /*2ec0*/  @P0 SHF.R.S32.HI R242, RZ, 0x1f, R5 ;  /* 0x0000001ffff20819 */ /* 0x000fe40000011405 */
[--C-:B------:R-:W-:Y:S02]  /*2ed0*/  @P0 SHF.R.S32.HI R9, RZ, 0x1f, R8.reuse ;  /* 0x0000001fff090819 */ /* 0x100fe40000011408 */
[----:B------:R-:W-:-:S04]  /*2ee0*/  @P0 IADD3 R8, P1, P2, R5, c[0x0][0x200], R8 ;  /* 0x0000800005080a10 */ /* 0x000fc80007a3e008 */
[----:B------:R-:W-:-:S05]  /*2ef0*/  @P0 IADD3.X R9, R242, c[0x0][0x204], R9, P1, P2 ;  /* 0x00008100f2090a10 */ /* 0x000fca0000fe4409 */
[----:B------:R-:W3:Y:S01]  /*2f00*/  @P0 LDG.E.U8 R8, [R8.64] ;  /* 0x0000002408080981 */ /* 0x000ee2000c1e1100 */
[C---:B------:R-:W-:Y:S01]  /*2f10*/  ISETP.GE.AND P1, PT, R5.reuse, UR39, PT ;  /* 0x0000002705007c0c */ /* 0x040fe2000bf26270 */
[----:B------:R-:W-:Y:S01]  /*2f20*/  BSSY B1, `(.L_x_2435) ;  /* 0x000002b000017945 */ /* 0x000fe20003800000 */
[----:B------:R-:W-:Y:S02]  /*2f30*/  ISETP.GE.AND P2, PT, R5, RZ, PT ;  /* 0x000000ff0500720c */ /* 0x000fe40003f46270 */
[----:B------:R-:W-:Y:S02]  /*2f40*/  ISETP.NE.AND P3, PT, RZ, c[0x0][0x1d4], PT ;  /* 0x00007500ff007a0c */ /* 0x000fe40003f65270 */
[----:B------:R-:W-:-:S09]  /*2f50*/  MOV R243, c[0x0][0x1d4] ;  /* 0x0000750000f37a02 */ /* 0x000fd20000000f00 */
[----:B------:R-:W-:Y:S02]  /*2f60*/  @!P2 IMAD.MOV R7, RZ, RZ, -R7 ;  /* 0x000000ffff07a224 */ /* 0x000fe400078e0a07 */
[----:B------:R-:W-:Y:S02]  /*2f70*/  @!P3 LOP3.LUT R7, RZ, c[0x0][0x1d4], RZ, 0x33, !PT ;  /* 0x00007500ff07ba12 */ /* 0x000fe400078e33ff */
[----:B---3--:R-:W-:Y:S01]  /*2f80*/  ISETP.NE.AND P0, PT, R8, RZ, P0 ;  /* 0x000000ff0800720c */ /* 0x008fe20000705270 */
[----:B------:R-:W-:Y:S01]  /*2f90*/  IMAD R8, R243, 0xc0, RZ ;  /* 0x000000c0f3087824 */ /* 0x000fe200078e02ff */
[----:B------:R-:W-:Y:S06]  /*2fa0*/  @P1 BRA `(.L_x_2436) ;  /* 0x0000022000001947 */ /* 0x000fec0003800000 */
[----:B------:R-:W-:Y:S01]  /*2fb0*/  IMAD.SHL.U32 R9, R7, 0x4, RZ ;  /* 0x0000000407097824 */ /* 0x000fe200078e00ff */
[----:B------:R-:W-:Y:S01]  /*2fc0*/  BSSY B2, `(.L_x_2437) ;  /* 0x000000a000027945 */ /* 0x000fe20003800000 */
[----:B------:R-:W-:Y:S01]  /*2fd0*/  ISETP.NE.AND P4, PT, RZ, c[0x0][0x1ec], PT ;  /* 0x00007b00ff007a0c */ /* 0x000fe20003f85270 */
[----:B------:R-:W-:Y:S02]  /*2fe0*/  CS2R R10, SRZ ;  /* 0x00000000000a7805 */ /* 0x000fe4000001ff00 */
[----:B------:R-:W-:-:S13]  /*2ff0*/  ISETP.GE.AND P2, PT, R9, R8, PT ;  /* 0x000000080900720c */ /* 0x000fda0003f46270 */
[----:B------:R-:W-:Y:S05]  /*3000*/  @P2 BRA `(.L_x_2438) ;  /* 0x0000005000002947 */ /* 0x000fea0003800000 */
[----:B------:R-:W-:-:S04]  /*3010*/  IADD3 R11, P3, R4, R9, RZ ;  /* 0x00000009040b7210 */ /* 0x000fc80007f7e0ff */
[----:B------:R-:W-:Y:S02]  /*3020*/  LEA.HI.X.SX32 R242, R9, R6, 0x1, P3 ;  /* 0x0000000609f27211 */ /* 0x000fe400018f0eff */
[----:B------:R-:W-:-:S04]  /*3030*/  LEA R10, P3, R11, c[0x0][0x198], 0x2 ;  /* 0x000066000b0a7a11 */ /* 0x000fc800078610ff */
[----:B------:R-:W-:-:S06]  /*3040*/  LEA.HI.X R11, R11, c[0x0][0x19c], R242, 0x2, P3 ;  /* 0x000067000b0b7a11 */ /* 0x000fcc00018f14f2 */
[----:B------:R-:W5:Y:S03]  /*3050*/  LDG.E.64 R10, [R10.64] ;  /* 0x000000240a0a7981 */ /* 0x000f66000c1e1b00 */
.L_x_2438:
[----:B------:R-:W-:Y:S05]  /*3060*/  BSYNC B2 ;  /* 0x0000000000027941 */ /* 0x000fea0003800000 */
.L_x_2437:
        /* <DEDUP_REMOVED lines=9> */
[----:B---3-5:R-:W-:Y:S02]  /*3100*/  FADD.FTZ R11, R8, R11 ;  /* 0x0000000b080b7221 */ /* 0x028fe40000010000 */
[----:B------:R-:W-:-:S04]  /*3110*/  IMAD.MOV.U32 R8, RZ, RZ, c[0x0][0x1d4] ;  /* 0x00007500ff087624 */ /* 0x000fc800078e00ff */
[----:B------:R-:W-:Y:S02]  /*3120*/  IMAD R8, R8, 0xc0, RZ ;  /* 0x000000c008087824 */ /* 0x000fe400078e02ff */
[----:B----4-:R-:W-:Y:S02]  /*3130*/  FADD.FTZ R10, R252, R10 ;  /* 0x0000000afc0a7221 */ /* 0x010fe40000010000 */
[----:B------:R-:W0:Y:S02]  /*3140*/  S2R R252, SR_CTAID.X ;  /* 0x0000000000fc7919 */ /* 0x000e240000002500 */
        /* <DEDUP_REMOVED lines=8> */
.L_x_2436:
[----:B0-----:R-:W-:Y:S05]  /*31d0*/  BSYNC B1 ;  /* 0x0000000000017941 */ /* 0x001fea0003800000 */
.L_x_2435:
        /* <DEDUP_REMOVED lines=9> */
[----:B------:R-:W-:-:S04]  /*3270*/  IADD3 R117, P3, R4, R9, RZ ;  /* 0x0000000904757210 */ /* 0x000fc80007f7e0ff */
[----:B-1----:R-:W-:Y:S02]  /*3280*/  LEA.HI.X.SX32 R242, R9, R6, 0x1, P3 ;  /* 0x0000000609f27211 */ /* 0x002fe400018f0eff */
[----:B------:R-:W-:-:S04]  /*3290*/  LEA R116, P3, R117, c[0x0][0x198], 0x2 ;  /* 0x0000660075747a11 */ /* 0x000fc800078610ff */
[----:B------:R-:W-:-:S06]  /*32a0*/  LEA.HI.X R117, R117, c[0x0][0x19c], R242, 0x2, P3 ;  /* 0x0000670075757a11 */ /* 0x000fcc00018f14f2 */
[----:B------:R-:W5:Y:S03]  /*32b0*/  LDG.E.64 R116, [R116.64] ;  /* 0x0000002474747981 */ /* 0x000f66000c1e1b00 */
.L_x_2442:
[----:B------:R-:W-:Y:S05]  /*32c0*/  BSYNC B2 ;  /* 0x0000000000027941 */ /* 0x000fea0003800000 */
.L_x_2441:
[----:B------:R-:W-:Y:S05]  /*32d0*/  @P4 BRA `(.L_x_2440) ;  /* 0x0000016000004947 */ /* 0x000fea0003800000 */
[----:B------:R-:W-:Y:S01]  /*32e0*/  ISETP.NE.AND P3, PT, R2, RZ, PT ;  /* 0x000000ff0200720c */ /* 0x000fe20003f65270 */
[----:B------:R-:W3:-:S12]  /*32f0*/  LDL R8, [R1+0x3c] ;  /* 0x00003c0001087983 */ /* 0x000ed80000100800 */
[----:B-1----:R-:W-:Y:S02]  /*3300*/  @P3 IMAD R242, R16, c[0x0][0x1d8], R252 ;  /* 0x0000760010f23a24 */ /* 0x002fe400078e02fc */
[----:B------:R-:W-:Y:S01]  /*3310*/  @P3 IMAD.MOV.U32 R243, RZ, RZ, 0x4 ;  /* 0x00000004fff33424 */ /* 0x000fe200078e00ff */
[----:B------:R-:W4:Y:S01]  /*3320*/  LDL R252, [R1+0x38] ;  /* 0x0000380001fc7983 */ /* 0x000f220000100800 */
[----:B------:R-:W-:-:S05]  /*3330*/  @P3 IMAD R242, R242, 0xc0, R0 ;  /* 0x000000c0f2f23824 */ /* 0x000fca00078e0200 */
[----:B------:R-:W-:-:S05]  /*3340*/  @P3 IADD3 R242, R242, 0x4, RZ ;  /* 0x00000004f2f23810 */ /* 0x000fca0007ffe0ff */
[----:B------:R-:W-:-:S06]  /*3350*/  @P3 IMAD.WIDE R242, R242, R243, c[0x0][0x230] ;  /* 0x00008c00f2f23625 */ /* 0x000fcc00078e02f3 */
[----:B--2---:R-:W2:Y:S01]  /*3360*/  @P3 LDG.E.64 R242, [R242.64] ;  /* 0x00000024f2f23981 */ /* 0x004ea2000c1e1b00 */
[----:B---3-5:R-:W-:Y:S01]  /*3370*/  FADD.FTZ R117, R8, R117 ;  /* 0x0000007508757221 */ /* 0x028fe20000010000 */
[----:B------:R-:W-:-:S05]  /*3380*/  MOV R8, c[0x0][0x1d4] ;  /* 0x0000750000087a02 */ /* 0x000fca0000000f00 */
        /* <DEDUP_REMOVED lines=11> */
.L_x_2440:
[----:B0-----:R-:W-:Y:S05]  /*3440*/  BSYNC B1 ;  /* 0x0000000000017941 */ /* 0x001fea0003800000 */
.L_x_2439:
        /* <DEDUP_REMOVED lines=15> */
.L_x_2446:
[----:B------:R-:W-:Y:S05]  /*3540*/  BSYNC B2 ;  /* 0x0000000000027941 */ /* 0x000fea0003800000 */
.L_x_2445:
        /* <DEDUP_REMOVED lines=23> */
.L_x_2444:
[----:B0-----:R-:W-:Y:S05]  /*36c0*/  BSYNC B1 ;  /* 0x0000000000017941 */ /* 0x001fea0003800000 */
.L_x_2443:
        /* <DEDUP_REMOVED lines=15> */
.L_x_2450:
[----:B------:R-:W-:Y:S05]  /*37c0*/  BSYNC B2 ;  /* 0x0000000000027941 */ /* 0x000fea0003800000 */
.L_x_2449:
        /* <DEDUP_REMOVED lines=23> */
.L_x_2448:
[----:B0-----:R-:W-:Y:S05]  /*3940*/  BSYNC B1 ;  /* 0x0000000000017941 */ /* 0x001fea0003800000 */
.L_x_2447:
        /* <DEDUP_REMOVED lines=10> */
[----:B------:R-:W-:-:S04]  /*39f0*/  IADD3 R123, P3, R4, R9, RZ ;  /* 0x00000009047b7210 */ /* 0x000fc80007f7e0ff */
[----:B-1----:R-:W-:Y:S02]  /*3a00*/  LEA.HI.X.SX32 R242, R9, R6, 0x1, P3 ;  /* 0x0000000609f27211 */ /* 0x002fe400018f0eff */
[----:B------:R-:W-:-:S04]  /*3a10*/  LEA R122, P3, R123, c[0x0][0x198], 0x2 ;  /* 0x000066007b7a7a11 */ /* 0x000fc800078610ff */
[----:B------:R-:W-:-:S06]  /*3a20*/  LEA.HI.X R123, R123, c[0x0][0x19c], R242, 0x2, P3 ;  /* 0x000067007b7b7a11 */ /* 0x000fcc00018f14f2 */
[----:B------:R-:W5:Y:S03]  /*3a30*/  LDG.E.64 R122, [R122.64] ;  /* 0x000000247a7a7981 */ /* 0x000f66000c1e1b00 */
.L_x_2454:
[----:B------:R-:W-:Y:S05]  /*3a40*/  BSYNC B2 ;  /* 0x0000000000027941 */ /* 0x000fea0003800000 */
.L_x_2453:
        /* <DEDUP_REMOVED lines=23> */
.L_x_2452:
[----:B0-----:R-:W-:Y:S05]  /*3bc0*/  BSYNC B1 ;  /* 0x0000000000017941 */ /* 0x001fea0003800000 */
.L_x_2451:
        /* <DEDUP_REMOVED lines=15> */
.L_x_2458:
[----:B------:R-:W-:Y:S05]  /*3cc0*/  BSYNC B2 ;  /* 0x0000000000027941 */ /* 0x000fea0003800000 */
.L_x_2457:
        /* <DEDUP_REMOVED lines=23> */
.L_x_2456:
[----:B0-----:R-:W-:Y:S05]  /*3e40*/  BSYNC B1 ;  /* 0x0000000000017941 */ /* 0x001fea0003800000 */
.L_x_2455:
        /* <DEDUP_REMOVED lines=15> */
.L_x_2462:
[----:B------:R-:W-:Y:S05]  /*3f40*/  BSYNC B2 ;  /* 0x0000000000027941 */ /* 0x000fea0003800000 */
.L_x_2461:
        /* <DEDUP_REMOVED lines=23> */
.L_x_2460:
[----:B0-----:R-:W-:Y:S05]  /*40c0*/  BSYNC B1 ;  /* 0x0000000000017941 */ /* 0x001fea0003800000 */
.L_x_2459:
        /* <DEDUP_REMOVED lines=15> */
.L_x_2466:
[----:B------:R-:W-:Y:S05]  /*41c0*/  BSYNC B2 ;  /* 0x0000000000027941 */ /* 0x000fea0003800000 */
.L_x_2465:
        /* <DEDUP_REMOVED lines=23> */
.L_x_2464:
[----:B0-----:R-:W-:Y:S05]  /*4340*/  BSYNC B1 ;  /* 0x0000000000017941 */ /* 0x001fea0003800000 */
.L_x_2463:
        /* <DEDUP_REMOVED lines=15> */
.L_x_2470:
[----:B------:R-:W-:Y:S05]  /*4440*/  BSYNC B2 ;  /* 0x0000000000027941 */ /* 0x000fea0003800000 */
.L_x_2469:
[----:B------:R-:W-:Y:S05]  /*4450*/  @P4 BRA `(.L_x_2468) ;  /* 0x0000016000004947 */ /* 0x000fea0003800000 */
[----:B------:R-:W-:Y:S01]  /*4460*/  ISETP.NE.AND P3, PT, R2, RZ, PT ;  /* 0x000000ff0200720c */ /* 0x000fe20003f65270 */
[----:B------:R-:W3:-:S12]  /*4470*/  LDL R8, [R1+0x4] ;  /* 0x0000040001087983 */ /* 0x000ed80000100800 */
[----:B-1----:R-:W-:Y:S01]  /*4480*/  @P3 IMAD R242, R16, c[0x0][0x1d8], R252 ;  /* 0x0000760010f23a24 */ /* 0x002fe200078e02fc */
[----:B------:R-:W-:Y:S01]  /*4490*/  @P3 MOV R243, 0x4 ;  /* 0x0000000400f33802 */ /* 0x000fe20000000f00 */
[----:B------:R-:W4:Y:S02]  /*44a0*/  LDL R252, [R1] ;  /* 0x0000000001fc7983 */ /* 0x000f240000100800 */
        /* <DEDUP_REMOVED lines=17> */
.L_x_2468:
[----:B0-----:R-:W-:Y:S05]  /*45c0*/  BSYNC B1 ;  /* 0x0000000000017941 */ /* 0x001fea0003800000 */
.L_x_2467:
        /* <DEDUP_REMOVED lines=15> */
.L_x_2474:
[----:B------:R-:W-:Y:S05]  /*46c0*/  BSYNC B2 ;  /* 0x0000000000027941 */ /* 0x000fea0003800000 */
.L_x_2473:
[----:B------:R-:W-:Y:S05]  /*46d0*/  @P4 BRA `(.L_x_2472) ;  /* 0x0000011000004947 */ /* 0x000fea0003800000 */
[----:B------:R-:W-:-:S13]  /*46e0*/  ISETP.NE.AND P3, PT, R2, RZ, PT ;  /* 0x000000ff0200720c */ /* 0x000fda0003f65270 */
[----:B-1----:R-:W-:Y:S02]  /*46f0*/  @P3 IMAD R242, R16, c[0x0][0x1d8], R252 ;  /* 0x0000760010f23a24 */ /* 0x002fe400078e02fc */
[----:B------:R-:W-:Y:S02]  /*4700*/  @P3 IMAD.MOV.U32 R243, RZ, RZ, 0x4 ;  /* 0x00000004fff33424 */ /* 0x000fe400078e00ff */
[----:B------:R-:W-:-:S05]  /*4710*/  @P3 IMAD R242, R242, 0xc0, R0 ;  /* 0x000000c0f2f23824 */ /* 0x000fca00078e0200 */
[----:B------:R-:W-:-:S05]  /*4720*/  @P3 IADD3 R242, R242, 0x24, RZ ;  /* 0x00000024f2f23810 */ /* 0x000fca0007ffe0ff */
[----:B------:R-:W-:-:S06]  /*4730*/  @P3 IMAD.WIDE R242, R242, R243, c[0x0][0x230] ;  /* 0x00008c00f2f23625 */ /* 0x000fcc00078e02f3 */
[----:B------:R-:W3:Y:S01]  /*4740*/  @P3 LDG.E.64 R242, [R242.64] ;  /* 0x00000024f2f23981 */ /* 0x000ee2000c1e1b00 */
[----:B-----5:R-:W-:Y:S02]  /*4750*/  FADD.FTZ R132, R250, R132 ;  /* 0x00000084fa847221 */ /* 0x020fe40000010000 */
[----:B------:R-:W-:Y:S02]  /*4760*/  FADD.FTZ R133, R251, R133 ;  /* 0x00000085fb857221 */ /* 0x000fe40000010000 */
[----:B---3--:R-:W-:Y:S01]  /*4770*/  @P3 FMUL.FTZ R132, R132, R242 ;  /* 0x000000f284843220 */ /* 0x008fe20000410000 */
[----:B------:R-:W-:Y:S01]  /*4780*/  SHF.R.S32.HI R242, RZ, 0x1f, R3 ;  /* 0x0000001ffff27819 */ /* 0x000fe20000011403 */
[----:B------:R-:W-:Y:S01]  /*4790*/  @P3 FMUL.FTZ R133, R133, R243 ;  /* 0x000000f385853220 */ /* 0x000fe20000410000 */
[----:B------:R-:W-:-:S04]  /*47a0*/  @!P2 IADD3 R243, P3, R3, R9, RZ ;  /* 0x0000000903f3a210 */ /* 0x000fc80007f7e0ff */
[----:B------:R-:W-:Y:S02]  /*47b0*/  @!P2 LEA.HI.X.SX32 R9, R9, R242, 0x1, P3 ;  /* 0x000000f20909a211 */ /* 0x000fe400018f0eff */
[----:B------:R-:W-:-:S04]  /*47c0*/  @!P2 LEA R242, P3, R243, c[0x0][0x198], 0x2 ;  /* 0x00006600f3f2aa11 */ /* 0x000fc800078610ff */
[----:B------:R-:W-:-:S05]  /*47d0*/  @!P2 LEA.HI.X R243, R243, c[0x0][0x19c], R9, 0x2, P3 ;  /* 0x00006700f3f3aa11 */ /* 0x000fca00018f1409 */
[----:B------:R0:W-:Y:S04]  /*47e0*/  @!P2 STG.E.64 [R242.64], R132 ;  /* 0x00000084f200a986 */ /* 0x0001e8000c101b24 */
.L_x_2472:
[----:B------:R-:W-:Y:S05]  /*47f0*/  BSYNC B1 ;  /* 0x0000000000017941 */ /* 0x000fea0003800000 */
.L_x_2471:
        /* <DEDUP_REMOVED lines=11> */
[----:B01----:R-:W-:Y:S02]  /*48b0*/  LEA.HI.X.SX32 R242, R9, R6, 0x1, P3 ;  /* 0x0000000609f27211 */ /* 0x003fe400018f0eff */
[----:B------:R-:W-:-:S04]  /*48c0*/  LEA R134, P3, R135, c[0x0][0x198], 0x2 ;  /* 0x0000660087867a11 */ /* 0x000fc800078610ff */
[----:B------:R-:W-:-:S06]  /*48d0*/  LEA.HI.X R135, R135, c[0x0][0x19c], R242, 0x2, P3 ;  /* 0x0000670087877a11 */ /* 0x000fcc00018f14f2 */
[----:B------:R-:W5:Y:S03]  /*48e0*/  LDG.E.64 R134, [R134.64] ;  /* 0x0000002486867981 */ /* 0x000f66000c1e1b00 */
.L_x_2478:
[----:B------:R-:W-:Y:S05]  /*48f0*/  BSYNC B2 ;  /* 0x0000000000027941 */ /* 0x000fea0003800000 */
.L_x_2477:
[----:B------:R-:W-:Y:S05]  /*4900*/  @P4 BRA `(.L_x_2476) ;  /* 0x0000011000004947 */ /* 0x000fea0003800000 */
[----:B------:R-:W-:-:S13]  /*4910*/  ISETP.NE.AND P3, PT, R2, RZ, PT ;  /* 0x000000ff0200720c */ /* 0x000fda0003f65270 */
[----:B01----:R-:W-:Y:S02]  /*4920*/  @P3 IMAD R242, R16, c[0x0][0x1d8], R252 ;  /* 0x0000760010f23a24 */ /* 0x003fe400078e02fc */
        /* <DEDUP_REMOVED lines=15> */
.L_x_2476:
[----:B------:R-:W-:Y:S05]  /*4a20*/  BSYNC B1 ;  /* 0x0000000000017941 */ /* 0x000fea0003800000 */
.L_x_2475:
        /* <DEDUP_REMOVED lines=11> */
[----:B01----:R-:W-:Y:S02]  /*4ae0*/  LEA.HI.X.SX32 R242, R9, R6, 0x1, P3 ;  /* 0x0000000609f27211 */ /* 0x003fe400018f0eff */
[----:B------:R-:W-:-:S04]  /*4af0*/  LEA R136, P3, R137, c[0x0][0x198], 0x2 ;  /* 0x0000660089887a11 */ /* 0x000fc800078610ff */
[----:B------:R-:W-:-:S06]  /*4b00*/  LEA.HI.X R137, R137, c[0x0][0x19c], R242, 0x2, P3 ;  /* 0x0000670089897a11 */ /* 0x000fcc00018f14f2 */
[----:B------:R-:W5:Y:S03]  /*4b10*/  LDG.E.64 R136, [R136.64] ;  /* 0x0000002488887981 */ /* 0x000f66000c1e1b00 */
.L_x_2482:
[----:B------:R-:W-:Y:S05]  /*4b20*/  BSYNC B2 ;  /* 0x0000000000027941 */ /* 0x000fea0003800000 */
.L_x_2481:
        /* <DEDUP_REMOVED lines=18> */
.L_x_2480:
[----:B------:R-:W-:Y:S05]  /*4c50*/  BSYNC B1 ;  /* 0x0000000000017941 */ /* 0x000fea0003800000 */
.L_x_2479:
        /* <DEDUP_REMOVED lines=15> */
.L_x_2486:
[----:B------:R-:W-:Y:S05]  /*4d50*/  BSYNC B2 ;  /* 0x0000000000027941 */ /* 0x000fea0003800000 */
.L_x_2485:
        /* <DEDUP_REMOVED lines=18> */
.L_x_2484:
[----:B------:R-:W-:Y:S05]  /*4e80*/  BSYNC B1 ;  /* 0x0000000000017941 */ /* 0x000fea0003800000 */
.L_x_2483:
        /* <DEDUP_REMOVED lines=15> */
.L_x_2490:
[----:B------:R-:W-:Y:S05]  /*4f80*/  BSYNC B2 ;  /* 0x0000000000027941 */ /* 0x000fea0003800000 */
.L_x_2489:
        /* <DEDUP_REMOVED lines=18> */
.L_x_2488:
[----:B------:R-:W-:Y:S05]  /*50b0*/  BSYNC B1 ;  /* 0x0000000000017941 */ /* 0x000fea0003800000 */
.L_x_2487:
        /* <DEDUP_REMOVED lines=15> */
.L_x_2494:
[----:B------:R-:W-:Y:S05]  /*51b0*/  BSYNC B2 ;  /* 0x0000000000027941 */ /* 0x000fea0003800000 */
.L_x_2493:
        /* <DEDUP_REMOVED lines=18> */
.L_x_2492:
[----:B------:R-:W-:Y:S05]  /*52e0*/  BSYNC B1 ;  /* 0x0000000000017941 */ /* 0x000fea0003800000 */
.L_x_2491:
        /* <DEDUP_REMOVED lines=15> */
.L_x_2498:
[----:B------:R-:W-:Y:S05]  /*53e0*/  BSYNC B2 ;  /* 0x0000000000027941 */ /* 0x000fea0003800000 */
.L_x_2497:
        /* <DEDUP_REMOVED lines=18> */
.L_x_2496:
[----:B------:R-:W-:Y:S05]  /*5510*/  BSYNC B1 ;  /* 0x0000000000017941 */ /* 0x000fea0003800000 */
.L_x_2495:
[----:B------:R-:W-:Y:S01]  /*5520*/  BSSY B1, `(.L_x_2499) ;  /* 0x0000022000017945 */ /* 0x000fe20003800000 */
[----:B------:R-:W-:Y:S05]  /*5530*/  @P1 BRA `(.L_x_2500) ;  /* 0x0000020000001947 */ /* 0x000fea0003800000 */
[----:B------:R-:W-:Y:S01]  /*5540*/  IMAD.MOV.U32 R9, RZ, RZ, c[0x0][0x1d4] ;  /* 0x00007500ff097624 */ /* 0x000fe200078e00ff */
[----:B------:R-:W-:Y:S01]  /*5550*/  BSSY B2, `(.L_x_2501) ;  /* 0x000000c000027945 */ /* 0x000fe20003800000 */
[----:B------:R-:W-:Y:S01]  /*5560*/  ISETP.NE.AND P4, PT, RZ, c[0x0][0x1ec], PT ;  /* 0x00007b00ff007a0c */ /* 0x000fe20003f85270 */
[----:B------:R-:W-:Y:S02]  /*5570*/  CS2R R146, SRZ ;  /* 0x0000000000927805 */ /* 0x000fe4000001ff00 */
[----:B------:R-:W-:-:S05]  /*5580*/  LEA R9, R9, R7, 0x4 ;  /* 0x0000000709097211 */ /* 0x000fca00078e20ff */
        /* <DEDUP_REMOVED lines=8> */
.L_x_2502:
[----:B------:R-:W-:Y:S05]  /*5610*/  BSYNC B2 ;  /* 0x0000000000027941 */ /* 0x000fea0003800000 */
.L_x_2501:
        /* <DEDUP_REMOVED lines=18> */
.L_x_2500:
[----:B------:R-:W-:Y:S05]  /*5740*/  BSYNC B1 ;  /* 0x0000000000017941 */ /* 0x000fea0003800000 */
.L_x_2499:
        /* <DEDUP_REMOVED lines=15> */
.L_x_2506:
[----:B------:R-:W-:Y:S05]  /*5840*/  BSYNC B2 ;  /* 0x0000000000027941 */ /* 0x000fea0003800000 */
.L_x_2505:
        /* <DEDUP_REMOVED lines=18> */
.L_x_2504:
[----:B------:R-:W-:Y:S05]  /*5970*/  BSYNC B1 ;  /* 0x0000000000017941 */ /* 0x000fea0003800000 */
.L_x_2503:
        /* <DEDUP_REMOVED lines=15> */
.L_x_2510:
[----:B------:R-:W-:Y:S05]  /*5a70*/  BSYNC B2 ;  /* 0x0000000000027941 */ /* 0x000fea0003800000 */
.L_x_2509:
        /* <DEDUP_REMOVED lines=8> */
[----:B--2--5:R-:W-:Y:S02]  /*5b00*/  FADD.FTZ R150, R24, R150 ;  /* 0x0000009618967221 */ /* 0x024fe40000010000 */
        /* <DEDUP_REMOVED lines=9> */
.L_x_2508:
[----:B------:R-:W-:Y:S05]  /*5ba0*/  BSYNC B1 ;  /* 0x0000000000017941 */ /* 0x000fea0003800000 */
.L_x_2507:
        /* <DEDUP_REMOVED lines=15> */
.L_x_2514:
[----:B------:R-:W-:Y:S05]  /*5ca0*/  BSYNC B2 ;  /* 0x0000000000027941 */ /* 0x000fea0003800000 */
.L_x_2513:
        /* <DEDUP_REMOVED lines=18> */
.L_x_2512:
[----:B------:R-:W-:Y:S05]  /*5dd0*/  BSYNC B1 ;  /* 0x0000000000017941 */ /* 0x000fea0003800000 */
.L_x_2511:
        /* <DEDUP_REMOVED lines=15> */
.L_x_2518:
[----:B------:R-:W-:Y:S05]  /*5ed0*/  BSYNC B2 ;  /* 0x0000000000027941 */ /* 0x000fea0003800000 */
.L_x_2517:
        /* <DEDUP_REMOVED lines=18> */
.L_x_2516:
[----:B------:R-:W-:Y:S05]  /*6000*/  BSYNC B1 ;  /* 0x0000000000017941 */ /* 0x000fea0003800000 */
.L_x_2515:
        /* <DEDUP_REMOVED lines=15> */
.L_x_2522:
[----:B------:R-:W-:Y:S05]  /*6100*/  BSYNC B2 ;  /* 0x0000000000027941 */ /* 0x000fea0003800000 */
.L_x_2521:
        /* <DEDUP_REMOVED lines=18> */
.L_x_2520:
[----:B------:R-:W-:Y:S05]  /*6230*/  BSYNC B1 ;  /* 0x0000000000017941 */ /* 0x000fea0003800000 */
.L_x_2519:
        /* <DEDUP_REMOVED lines=15> */
.L_x_2526:
[----:B------:R-:W-:Y:S05]  /*6330*/  BSYNC B2 ;  /* 0x0000000000027941 */ /* 0x000fea0003800000 */
.L_x_2525:
        /* <DEDUP_REMOVED lines=18> */
.L_x_2524:
[----:B------:R-:W-:Y:S05]  /*6460*/  BSYNC B1 ;  /* 0x0000000000017941 */ /* 0x000fea0003800000 */
.L_x_2523:
        /* <DEDUP_REMOVED lines=15> */
.L_x_2530:
[----:B------:R-:W-:Y:S05]  /*6560*/  BSYNC B2 ;  /* 0x0000000000027941 */ /* 0x000fea0003800000 */
.L_x_2529:
        /* <DEDUP_REMOVED lines=18> */
.L_x_2528:
[----:B------:R-:W-:Y:S05]  /*6690*/  BSYNC B1 ;  /* 0x0000000000017941 */ /* 0x000fea0003800000 */
.L_x_2527:
        /* <DEDUP_REMOVED lines=15> */
.L_x_2534:
[----:B------:R-:W-:Y:S05]  /*6790*/  BSYNC B2 ;  /* 0x0000000000027941 */ /* 0x000fea0003800000 */
.L_x_2533:
        /* <DEDUP_REMOVED lines=18> */
.L_x_2532:
[----:B------:R-:W-:Y:S05]  /*68c0*/  BSYNC B1 ;  /* 0x0000000000017941 */ /* 0x000fea0003800000 */
.L_x_2531:
        /* <DEDUP_REMOVED lines=15> */
.L_x_2538:
[----:B------:R-:W-:Y:S05]  /*69c0*/  BSYNC B2 ;  /* 0x0000000000027941 */ /* 0x000fea0003800000 */
.L_x_2537:
        /* <DEDUP_REMOVED lines=18> */
.L_x_2536:
[----:B------:R-:W-:Y:S05]  /*6af0*/  BSYNC B1 ;  /* 0x0000000000017941 */ /* 0x000fea0003800000 */
.L_x_2535:
        /* <DEDUP_REMOVED lines=15> */
.L_x_2542:
[----:B------:R-:W-:Y:S05]  /*6bf0*/  BSYNC B2 ;  /* 0x0000000000027941 */ /* 0x000fea0003800000 */
.L_x_2541:
        /* <DEDUP_REMOVED lines=18> */
.L_x_2540:
[----:B------:R-:W-:Y:S05]  /*6d20*/  BSYNC B1 ;  /* 0x0000000000017941 */ /* 0x000fea0003800000 */
.L_x_2539:
        /* <DEDUP_REMOVED lines=15> */
.L_x_2546:
[----:B------:R-:W-:Y:S05]  /*6e20*/  BSYNC B2 ;  /* 0x0000000000027941 */ /* 0x000fea0003800000 */
.L_x_2545:
        /* <DEDUP_REMOVED lines=18> */
.L_x_2544:
[----:B------:R-:W-:Y:S05]  /*6f50*/  BSYNC B1 ;  /* 0x0000000000017941 */ /* 0x000fea0003800000 */
.L_x_2543:
        /* <DEDUP_REMOVED lines=15> */
.L_x_2550:
[----:B------:R-:W-:Y:S05]  /*7050*/  BSYNC B2 ;  /* 0x0000000000027941 */ /* 0x000fea0003800000 */
.L_x_2549:
        /* <DEDUP_REMOVED lines=18> */
.L_x_2548:
[----:B------:R-:W-:Y:S05]  /*7180*/  BSYNC B1 ;  /* 0x0000000000017941 */ /* 0x000fea0003800000 */
.L_x_2547:
        /* <DEDUP_REMOVED lines=15> */
.L_x_2554:
[----:B------:R-:W-:Y:S05]  /*7280*/  BSYNC B2 ;  /* 0x0000000000027941 */ /* 0x000fea0003800000 */
.L_x_2553:
        /* <DEDUP_REMOVED lines=18> */
.L_x_2552:
[----:B------:R-:W-:Y:S05]  /*73b0*/  BSYNC B1 ;  /* 0x0000000000017941 */ /* 0x000fea0003800000 */
.L_x_2551:
        /* <DEDUP_REMOVED lines=15> */
.L_x_2558:
[----:B------:R-:W-:Y:S05]  /*74b0*/  BSYNC B2 ;  /* 0x0000000000027941 */ /* 0x000fea0003800000 */
.L_x_2557:
        /* <DEDUP_REMOVED lines=18> */
.L_x_2556:
[----:B------:R-:W-:Y:S05]  /*75e0*/  BSYNC B1 ;  /* 0x0000000000017941 */ /* 0x000fea0003800000 */
.L_x_2555:
        /* <DEDUP_REMOVED lines=15> */
.L_x_2562:
[----:B------:R-:W-:Y:S05]  /*76e0*/  BSYNC B2 ;  /* 0x0000000000027941 */ /* 0x000fea0003800000 */
.L_x_2561:
        /* <DEDUP_REMOVED lines=18> */
.L_x_2560:
[----:B------:R-:W-:Y:S05]  /*7810*/  BSYNC B1 ;  /* 0x0000000000017941 */ /* 0x000fea0003800000 */
.L_x_2559:
        /* <DEDUP_REMOVED lines=15> */
.L_x_2566:
[----:B------:R-:W-:Y:S05]  /*7910*/  BSYNC B2 ;  /* 0x0000000000027941 */ /* 0x000fea0003800000 */
.L_x_2565:
        /* <DEDUP_REMOVED lines=18> */
.L_x_2564:
[----:B------:R-:W-:Y:S05]  /*7a40*/  BSYNC B1 ;  /* 0x0000000000017941 */ /* 0x000fea0003800000 */
.L_x_2563:
        /* <DEDUP_REMOVED lines=15> */
.L_x_2570:
[----:B------:R-:W-:Y:S05]  /*7b40*/  BSYNC B2 ;  /* 0x0000000000027941 */ /* 0x000fea0003800000 */
.L_x_2569:
[----:B------:R-:W-:Y:S05]  /*7b50*/  @P4 BRA `(.L_x_2568) ;  /* 0x0000011000004947 */ /* 0x000fea0003800000 */
[----:B------:R-:W-:-:S13]  /*7b60*/  ISETP.NE.AND P3, PT, R2, RZ, PT ;  /* 0x000000ff0200720c */ /* 0x000fda0003f65270 */
[----:B01----:R-:W-:Y:S01]  /*7b70*/  @P3 IMAD R242, R16, c[0x0][0x1d8], R252 ;  /* 0x0000760010f23a24 */ /* 0x003fe200078e02fc */
[----:B------:R-:W-:-:S03]  /*7b80*/  @P3 MOV R243, 0x4 ;  /* 0x0000000400f33802 */ /* 0x000fc60000000f00 */
        /* <DEDUP_REMOVED lines=14> */
.L_x_2568:
[----:B------:R-:W-:Y:S05]  /*7c70*/  BSYNC B1 ;  /* 0x0000000000017941 */ /* 0x000fea0003800000 */
.L_x_2567:
        /* <DEDUP_REMOVED lines=15> */
.L_x_2574:
[----:B------:R-:W-:Y:S05]  /*7d70*/  BSYNC B2 ;  /* 0x0000000000027941 */ /* 0x000fea0003800000 */
.L_x_2573:
        /* <DEDUP_REMOVED lines=18> */
.L_x_2572:
[----:B------:R-:W-:Y:S05]  /*7ea0*/  BSYNC B1 ;  /* 0x0000000000017941 */ /* 0x000fea0003800000 */
.L_x_2571:
        /* <DEDUP_REMOVED lines=15> */
.L_x_2578:
[----:B------:R-:W-:Y:S05]  /*7fa0*/  BSYNC B2 ;  /* 0x0000000000027941 */ /* 0x000fea0003800000 */
.L_x_2577:
        /* <DEDUP_REMOVED lines=18> */
.L_x_2576:
[----:B------:R-:W-:Y:S05]  /*80d0*/  BSYNC B1 ;  /* 0x0000000000017941 */ /* 0x000fea0003800000 */
.L_x_2575:
        /* <DEDUP_REMOVED lines=15> */
.L_x_2582:
[----:B------:R-:W-:Y:S05]  /*81d0*/  BSYNC B2 ;  /* 0x0000000000027941 */ /* 0x000fea0003800000 */
.L_x_2581:
        /* <DEDUP_REMOVED lines=18> */
.L_x_2580:
[----:B------:R-:W-:Y:S05]  /*8300*/  BSYNC B1 ;  /* 0x0000000000017941 */ /* 0x000fea0003800000 */
.L_x_2579:
        /* <DEDUP_REMOVED lines=15> */
.L_x_2586:
[----:B------:R-:W-:Y:S05]  /*8400*/  BSYNC B2 ;  /* 0x0000000000027941 */ /* 0x000fea0003800000 */
.L_x_2585:
        /* <DEDUP_REMOVED lines=18> */
.L_x_2584:
[----:B------:R-:W-:Y:S05]  /*8530*/  BSYNC B1 ;  /* 0x0000000000017941 */ /* 0x000fea0003800000 */
.L_x_2583:
        /* <DEDUP_REMOVED lines=15> */
.L_x_2590:
[----:B------:R-:W-:Y:S05]  /*8630*/  BSYNC B2 ;  /* 0x0000000000027941 */ /* 0x000fea0003800000 */
.L_x_2589:
        /* <DEDUP_REMOVED lines=18> */
.L_x_2588:
[----:B------:R-:W-:Y:S05]  /*8760*/  BSYNC B1 ;  /* 0x0000000000017941 */ /* 0x000fea0003800000 */
.L_x_2587:
        /* <DEDUP_REMOVED lines=15> */
.L_x_2594:
[----:B------:R-:W-:Y:S05]  /*8860*/  BSYNC B2 ;  /* 0x0000000000027941 */ /* 0x000fea0003800000 */
.L_x_2593:
        /* <DEDUP_REMOVED lines=18> */
.L_x_2592:
[----:B------:R-:W-:Y:S05]  /*8990*/  BSYNC B1 ;  /* 0x0000000000017941 */ /* 0x000fea0003800000 */
.L_x_2591:
        /* <DEDUP_REMOVED lines=15> */
.L_x_2598:
[----:B------:R-:W-:Y:S05]  /*8a90*/  BSYNC B2 ;  /* 0x0000000000027941 */ /* 0x000fea0003800000 */
.L_x_2597:
        /* <DEDUP_REMOVED lines=18> */
.L_x_2596:
[----:B------:R-:W-:Y:S05]  /*8bc0*/  BSYNC B1 ;  /* 0x0000000000017941 */ /* 0x000fea0003800000 */
.L_x_2595:
        /* <DEDUP_REMOVED lines=15> */
.L_x_2602:
[----:B------:R-:W-:Y:S05]  /*8cc0*/  BSYNC B2 ;  /* 0x0000000000027941 */ /* 0x000fea0003800000 */
.L_x_2601:
        /* <DEDUP_REMOVED lines=18> */
.L_x_2600:
[----:B------:R-:W-:Y:S05]  /*8df0*/  BSYNC B1 ;  /* 0x0000000000017941 */ /* 0x000fea0003800000 */
.L_x_2599:
        /* <DEDUP_REMOVED lines=15> */
.L_x_2606:
[----:B------:R-:W-:Y:S05]  /*8ef0*/  BSYNC B2 ;  /* 0x0000000000027941 */ /* 0x000fea0003800000 */
.L_x_2605:
        /* <DEDUP_REMOVED lines=18> */
.L_x_2604:
[----:B------:R-:W-:Y:S05]  /*9020*/  BSYNC B1 ;  /* 0x0000000000017941 */ /* 0x000fea0003800000 */
.L_x_2603:
        /* <DEDUP_REMOVED lines=15> */
.L_x_2610:
[----:B------:R-:W-:Y:S05]  /*9120*/  BSYNC B2 ;  /* 0x0000000000027941 */ /* 0x000fea0003800000 */
.L_x_2609:
        /* <DEDUP_REMOVED lines=18> */
.L_x_2608:
[----:B------:R-:W-:Y:S05]  /*9250*/  BSYNC B1 ;  /* 0x0000000000017941 */ /* 0x000fea0003800000 */
.L_x_2607:
        /* <DEDUP_REMOVED lines=15> */
.L_x_2614:
[----:B------:R-:W-:Y:S05]  /*9350*/  BSYNC B2 ;  /* 0x0000000000027941 */ /* 0x000fea0003800000 */
.L_x_2613:
        /* <DEDUP_REMOVED lines=18> */
.L_x_2612:
[----:B------:R-:W-:Y:S05]  /*9480*/  BSYNC B1 ;  /* 0x0000000000017941 */ /* 0x000fea0003800000 */
.L_x_2611:
        /* <DEDUP_REMOVED lines=15> */
.L_x_2618:
[----:B------:R-:W-:Y:S05]  /*9580*/  BSYNC B2 ;  /* 0x0000000000027941 */ /* 0x000fea0003800000 */
.L_x_2617:
        /* <DEDUP_REMOVED lines=18> */
.L_x_2616:
[----:B------:R-:W-:Y:S05]  /*96b0*/  BSYNC B1 ;  /* 0x0000000000017941 */ /* 0x000fea0003800000 */
.L_x_2615:
        /* <DEDUP_REMOVED lines=15> */
.L_x_2622:
[----:B------:R-:W-:Y:S05]  /*97b0*/  BSYNC B2 ;  /* 0x0000000000027941 */ /* 0x000fea0003800000 */
.L_x_2621:
        /* <DEDUP_REMOVED lines=18> */
.L_x_2620:
[----:B------:R-:W-:Y:S05]  /*98e0*/  BSYNC B1 ;  /* 0x0000000000017941 */ /* 0x000fea0003800000 */
.L_x_2619:
        /* <DEDUP_REMOVED lines=15> */
.L_x_2626:
[----:B------:R-:W-:Y:S05]  /*99e0*/  BSYNC B2 ;  /* 0x0000000000027941 */ /* 0x000fea0003800000 */
.L_x_2625:
        /* <DEDUP_REMOVED lines=18> */
.L_x_2624:
[----:B------:R-:W-:Y:S05]  /*9b10*/  BSYNC B1 ;  /* 0x0000000000017941 */ /* 0x000fea0003800000 */
.L_x_2623:
        /* <DEDUP_REMOVED lines=15> */
.L_x_2630:
[----:B------:R-:W-:Y:S05]  /*9c10*/  BSYNC B2 ;  /* 0x0000000000027941 */ /* 0x000fea0003800000 */
.L_x_2629:
        /* <DEDUP_REMOVED lines=18> */
.L_x_2628:
[----:B------:R-:W-:Y:S05]  /*9d40*/  BSYNC B1 ;  /* 0x0000000000017941 */ /* 0x000fea0003800000 */
.L_x_2627:
        /* <DEDUP_REMOVED lines=15> */
.L_x_2634:
[----:B------:R-:W-:Y:S05]  /*9e40*/  BSYNC B2 ;  /* 0x0000000000027941 */ /* 0x000fea0003800000 */
.L_x_2633:
        /* <DEDUP_REMOVED lines=18> */
.L_x_2632:
[----:B------:R-:W-:Y:S05]  /*9f70*/  BSYNC B1 ;  /* 0x0000000000017941 */ /* 0x000fea0003800000 */
.L_x_2631:
        /* <DEDUP_REMOVED lines=15> */
.L_x_2638:
[----:B------:R-:W-:Y:S05]  /*a070*/  BSYNC B2 ;  /* 0x0000000000027941 */ /* 0x000fea0003800000 */
.L_x_2637:
        /* <DEDUP_REMOVED lines=18> */
.L_x_2636:
[----:B------:R-:W-:Y:S05]  /*a1a0*/  BSYNC B1 ;  /* 0x0000000000017941 */ /* 0x000fea0003800000 */
.L_x_2635:
        /* <DEDUP_REMOVED lines=15> */
.L_x_2642:
[----:B------:R-:W-:Y:S05]  /*a2a0*/  BSYNC B2 ;  /* 0x0000000000027941 */ /* 0x000fea0003800000 */
.L_x_2641:
        /* <DEDUP_REMOVED lines=18> */
.L_x_2640:
[----:B------:R-:W-:Y:S05]  /*a3d0*/  BSYNC B1 ;  /* 0x0000000000017941 */ /* 0x000fea0003800000 */
.L_x_2639:
        /* <DEDUP_REMOVED lines=15> */
.L_x_2646:
[----:B------:R-:W-:Y:S05]  /*a4d0*/  BSYNC B2 ;  /* 0x0000000000027941 */ /* 0x000fea0003800000 */
.L_x_2645:
        /* <DEDUP_REMOVED lines=18> */
.L_x_2644:
[----:B------:R-:W-:Y:S05]  /*a600*/  BSYNC B1 ;  /* 0x0000000000017941 */ /* 0x000fea0003800000 */
.L_x_2643:
        /* <DEDUP_REMOVED lines=15> */
.L_x_2650:
[----:B------:R-:W-:Y:S05]  /*a700*/  BSYNC B2 ;  /* 0x0000000000027941 */ /* 0x000fea0003800000 */
.L_x_2649:
        /* <DEDUP_REMOVED lines=18> */
.L_x_2648:
[----:B------:R-:W-:Y:S05]  /*a830*/  BSYNC B1 ;  /* 0x0000000000017941 */ /* 0x000fea0003800000 */
.L_x_2647:
        /* <DEDUP_REMOVED lines=15> */
.L_x_2654:
[----:B------:R-:W-:Y:S05]  /*a930*/  BSYNC B2 ;  /* 0x0000000000027941 */ /* 0x000fea0003800000 */
.L_x_2653:
        /* <DEDUP_REMOVED lines=18> */
.L_x_2652:
[----:B------:R-:W-:Y:S05]  /*aa60*/  BSYNC B1 ;  /* 0x0000000000017941 */ /* 0x000fea0003800000 */
.L_x_2651:
        /* <DEDUP_REMOVED lines=15> */
.L_x_2658:
[----:B------:R-:W-:Y:S05]  /*ab60*/  BSYNC B2 ;  /* 0x0000000000027941 */ /* 0x000fea0003800000 */
.L_x_2657:
        /* <DEDUP_REMOVED lines=18> */
.L_x_2656:
[----:B------:R-:W-:Y:S05]  /*ac90*/  BSYNC B1 ;  /* 0x0000000000017941 */ /* 0x000fea0003800000 */
.L_x_2655:
        /* <DEDUP_REMOVED lines=15> */
.L_x_2662:
[----:B------:R-:W-:Y:S05]  /*ad90*/  BSYNC B2 ;  /* 0x0000000000027941 */ /* 0x000fea0003800000 */
.L_x_2661:
        /* <DEDUP_REMOVED lines=18> */
.L_x_2660:
[----:B------:R-:W-:Y:S05]  /*aec0*/  BSYNC B1 ;  /* 0x0000000000017941 */ /* 0x000fea0003800000 */
.L_x_2659:
        /* <DEDUP_REMOVED lines=15> */
.L_x_2666:
[----:B------:R-:W-:Y:S05]  /*afc0*/  BSYNC B2 ;  /* 0x0000000000027941 */ /* 0x000fea0003800000 */
.L_x_2665:
        /* <DEDUP_REMOVED lines=18> */
.L_x_2664:
[----:B------:R-:W-:Y:S05]  /*b0f0*/  BSYNC B1 ;  /* 0x0000000000017941 */ /* 0x000fea0003800000 */
.L_x_2663:
        /* <DEDUP_REMOVED lines=15> */
.L_x_2670:
[----:B------:R-:W-:Y:S05]  /*b1f0*/  BSYNC B2 ;  /* 0x0000000000027941 */ /* 0x000fea0003800000 */
.L_x_2669:
        /* <DEDUP_REMOVED lines=18> */
.L_x_2668:
[----:B------:R-:W-:Y:S05]  /*b320*/  BSYNC B1 ;  /* 0x0000000000017941 */ /* 0x000fea0003800000 */
.L_x_2667:
        /* <DEDUP_REMOVED lines=15> */
.L_x_2674:
[----:B------:R-:W-:Y:S05]  /*b420*/  BSYNC B2 ;  /* 0x0000000000027941 */ /* 0x000fea0003800000 */
.L_x_2673:
        /* <DEDUP_REMOVED lines=18> */
.L_x_2672:
[----:B------:R-:W-:Y:S05]  /*b550*/  BSYNC B1 ;  /* 0x0000000000017941 */ /* 0x000fea0003800000 */
.L_x_2671:
        /* <DEDUP_REMOVED lines=15> */
.L_x_2678:
[----:B------:R-:W-:Y:S05]  /*b650*/  BSYNC B2 ;  /* 0x0000000000027941 */ /* 0x000fea0003800000 */
.L_x_2677:
        /* <DEDUP_REMOVED lines=18> */
.L_x_2676:
[----:B------:R-:W-:Y:S05]  /*b780*/  BSYNC B1 ;  /* 0x0000000000017941 */ /* 0x000fea0003800000 */
.L_x_2675:
        /* <DEDUP_REMOVED lines=15> */
.L_x_2682:
[----:B------:R-:W-:Y:S05]  /*b880*/  BSYNC B2 ;  /* 0x0000000000027941 */ /* 0x000fea0003800000 */
.L_x_2681:
        /* <DEDUP_REMOVED lines=18> */
.L_x_2680:
[----:B------:R-:W-:Y:S05]  /*b9b0*/  BSYNC B1 ;  /* 0x0000000000017941 */ /* 0x000fea0003800000 */
.L_x_2679:
        /* <DEDUP_REMOVED lines=15> */
.L_x_2686:
[----:B------:R-:W-:Y:S05]  /*bab0*/  BSYNC B2 ;  /* 0x0000000000027941 */ /* 0x000fea0003800000 */
.L_x_2685:
        /* <DEDUP_REMOVED lines=18> */
.L_x_2684:
[----:B------:R-:W-:Y:S05]  /*bbe0*/  BSYNC B1 ;  /* 0x0000000000017941 */ /* 0x000fea0003800000 */
.L_x_2683:
[----:B------:R-:W-:Y:S01]  /*bbf0*/  MOV R9, c[0x0][0x1d4] ;  /* 0x0000750000097a02 */ /* 0x000fe20000000f00 */
[----:B------:R-:W-:Y:S04]  /*bc00*/  BSSY B1, `(.L_x_2687) ;  /* 0x0000021000017945 */ /* 0x000fe80003800000 */
[----:B------:R-:W-:Y:S01]  /*bc10*/  IMAD R7, R9, 0x3f, R7 ;  /* 0x0000003f09077824 */ /* 0x000fe200078e0207 */
[----:B------:R-:W-:Y:S05]  /*bc20*/  @P1 BRA `(.L_x_2688) ;  /* 0x000001e000001947 */ /* 0x000fea0003800000 */
        /* <DEDUP_REMOVED lines=11> */
.L_x_2690:
[----:B------:R-:W-:Y:S05]  /*bce0*/  BSYNC B2 ;  /* 0x0000000000027941 */ /* 0x000fea0003800000 */
.L_x_2689:
        /* <DEDUP_REMOVED lines=9> */
[----:B01----:R-:W-:Y:S01]  /*bd80*/  SHF.R.S32.HI R242, RZ, 0x1f, R3 ;  /* 0x0000001ffff27819 */ /* 0x003fe20000011403 */
[----:B------:R-:W-:Y:S02]  /*bd90*/  FADD.FTZ R241, R115, R241 ;  /* 0x000000f173f17221 */ /* 0x000fe40000010000 */
[----:B---3--:R-:W-:Y:S02]  /*bda0*/  @P3 FMUL.FTZ R240, R240, R8 ;  /* 0x00000008f0f03220 */ /* 0x008fe40000410000 */
[----:B------:R-:W-:Y:S01]  /*bdb0*/  @P3 FMUL.FTZ R241, R241, R9 ;  /* 0x00000009f1f13220 */ /* 0x000fe20000410000 */
[----:B------:R-:W-:-:S04]  /*bdc0*/  @!P2 IADD3 R9, P3, R3, R7, RZ ;  /* 0x000000070309a210 */ /* 0x000fc80007f7e0ff */
[----:B------:R-:W-:Y:S02]  /*bdd0*/  @!P2 LEA.HI.X.SX32 R7, R7, R242, 0x1, P3 ;  /* 0x000000f20707a211 */ /* 0x000fe400018f0eff */
[----:B------:R-:W-:-:S04]  /*bde0*/  @!P2 LEA R8, P3, R9, c[0x0][0x198], 0x2 ;  /* 0x000066000908aa11 */ /* 0x000fc800078610ff */
[----:B------:R-:W-:-:S05]  /*bdf0*/  @!P2 LEA.HI.X R9, R9, c[0x0][0x19c], R7, 0x2, P3 ;  /* 0x000067000909aa11 */ /* 0x000fca00018f1407 */
[----:B------:R0:W-:Y:S04]  /*be00*/  @!P2 STG.E.64 [R8.64], R240 ;  /* 0x000000f00800a986 */ /* 0x0001e8000c101b24 */
.L_x_2688:
[----:B------:R-:W-:Y:S05]  /*be10*/  BSYNC B1 ;  /* 0x0000000000017941 */ /* 0x000fea0003800000 */
.L_x_2687:
[----:B0-----:R-:W3:Y:S04]  /*be20*/  LDL R8, [R1+0x238] ;  /* 0x0002380001087983 */ /* 0x001ee80000100800 */
[----:B------:R-:W4:Y:S04]  /*be30*/  LDL R7, [R1+0x23c] ;  /* 0x00023c0001077983 */ /* 0x000f280000100800 */
[----:B--2---:R-:W2:Y:S04]  /*be40*/  LDL R252, [R1+0x1f8] ;  /* 0x0001f80001fc7983 */ /* 0x004ea80000100800 */
[----:B-1----:R-:W2:Y:S04]  /*be50*/  LDL R243, [R1+0x1fc] ;  /* 0x0001fc0001f37983 */ /* 0x002ea80000100800 */
[----:B------:R-:W2:Y:S04]  /*be60*/  LDL R242, [R1+0x1f0] ;  /* 0x0001f00001f27983 */ /* 0x000ea80000100800 */
[----:B------:R-:W2:Y:S04]  /*be70*/  LDL R9, [R1+0x1f4] ;  /* 0x0001f40001097983 */ /* 0x000ea80000100800 */
        /* <DEDUP_REMOVED lines=44> */
[----:B------:R-:W2:Y:S01]  /*c140*/  LDL R2, [R1+0x1a8] ;  /* 0x0001a80001027983 */ /* 0x000ea20000100800 */
[----:B---3-5:R-:W-:-:S03]  /*c150*/  FMUL.FTZ R8, R8, R116 ;  /* 0x0000007408087220 */ /* 0x028fc60000410000 */
[----:B------:R-:W3:Y:S01]  /*c160*/  LDL R0, [R1+0x1ac] ;  /* 0x0001ac0001007983 */ /* 0x000ee20000100800 */
[----:B----4-:R-:W-:-:S03]  /*c170*/  FMUL.FTZ R7, R7, R117 ;  /* 0x0000007507077220 */ /* 0x010fc60000410000 */
[----:B------:R-:W4:Y:S04]  /*c180*/  LDL R15, [R1+0x194] ;  /* 0x00019400010f7983 */ /* 0x000f280000100800 */
[----:B------:R-:W3:Y:S04]  /*c190*/  LDL R14, [R1+0x188] ;  /* 0x00018800010e7983 */ /* 0x000ee80000100800 */
[----:B------:R-:W3:Y:S04]  /*c1a0*/  LDL R13, [R1+0x18c] ;  /* 0x00018c00010d7983 */ /* 0x000ee80000100800 */
[----:B------:R-:W3:Y:S04]  /*c1b0*/  LDL R12, [R1+0x180] ;  /* 0x00018000010c7983 */ /* 0x000ee80000100800 */
[----:B------:R-:W3:Y:S04]  /*c1c0*/  LDL R6, [R1+0x178] ;  /* 0x0001780001067983 */ /* 0x000ee80000100800 */
[----:B------:R-:W3:Y:S01]  /*c1d0*/  LDL R5, [R1+0x17c] ;  /* 0x00017c0001057983 */ /* 0x000ee20000100800 */
        /* <DEDUP_REMOVED lines=52> */
[----:B------:R-:W-:Y:S02]  /*c520*/  FFMA.FTZ R8, R242, R142, R8 ;  /* 0x0000008ef2087223 */ /* 0x000fe40000010008 */
[----:B------:R-:W-:Y:S01]  /*c530*/  FFMA.FTZ R7, R29, R143, R7 ;  /* 0x0000008f1d077223 */ /* 0x000fe20000010007 */
[----:B------:R-:W4:Y:S01]  /*c540*/  LDL R242, [R1+0x140] ;  /* 0x0001400001f27983 */ /* 0x000f220000100800 */
        /* <DEDUP_REMOVED lines=17> */
[----:B------:R-:W3:Y:S01]  /*c660*/  LDL R0, [R1+0x16c] ;  /* 0x00016c0001007983 */ /* 0x000ee20000100800 */
        /* <DEDUP_REMOVED lines=171> */
[----:B------:R-:W-:-:S03]  /*d120*/  FFMA.FTZ R7, R9, R239, R7 ;  /* 0x000000ef09077223 */ /* 0x000fc60000010007 */
[----:B------:R-:W1:Y:S01]  /*d130*/  S2R R9, SR_TID.X ;  /* 0x0000000000097919 */ /* 0x000e620000002100 */
[----:B------:R-:W-:-:S03]  /*d140*/  FFMA.FTZ R8, R252, R238, R8 ;  /* 0x000000eefc087223 */ /* 0x000fc60000010008 */
[----:B------:R-:W2:Y:S01]  /*d150*/  S2R R252, SR_CTAID.X ;  /* 0x0000000000fc7919 */ /* 0x000ea20000002500 */
[----:B------:R-:W-:Y:S02]  /*d160*/  FFMA.FTZ R8, R243, R240, R8 ;  /* 0x000000f0f3087223 */ /* 0x000fe40000010008 */
[----:B------:R-:W-:Y:S01]  /*d170*/  FFMA.FTZ R7, R242, R241, R7 ;  /* 0x000000f1f2077223 */ /* 0x000fe20000010007 */
[----:B-1----:R-:W-:-:S03]  /*d180*/  LOP3.LUT R243, R9, 0x1, RZ, 0xc0, !PT ;  /* 0x0000000109f37812 */ /* 0x002fc600078ec0ff */
[----:B------:R-:W-:Y:S01]  /*d190*/  FADD.FTZ R7, R8, R7 ;  /* 0x0000000708077221 */ /* 0x000fe20000010000 */
[----:B------:R-:W-:Y:S05]  /*d1a0*/  BRA.DIV ~URZ, `(.L_x_2691) ;  /* 0x00002eb27f007947 */ /* 0x000fea000b800000 */
[----:B0-----:R0:W1:Y:S02]  /*d1b0*/  SHFL.BFLY PT, R242, R7, 0x1, 0x1f ;  /* 0x0c201f0007f27f89 */ /* 0x00106400000e0000 */
.L_x_2753:
[----:B------:R-:W-:Y:S01]  /*d1c0*/  ISETP.EQ.U32.OR P1, PT, R243, 0x1, P1 ;  /* 0x00000001f300780c */ /* 0x000fe20000f22470 */
[----:B------:R-:W-:Y:S01]  /*d1d0*/  BSSY B1, `(.L_x_2692) ;  /* 0x0000020000017945 */ /* 0x000fe20003800000 */
[----:B01----:R-:W-:-:S11]  /*d1e0*/  FADD.FTZ R7, R7, R242 ;  /* 0x000000f207077221 */ /* 0x003fd60000010000 */
[----:B------:R-:W-:Y:S05]  /*d1f0*/  @P1 BRA `(.L_x_2693) ;  /* 0x000001d000001947 */ /* 0x000fea0003800000 */
[----:B------:R-:W-:Y:S01]  /*d200*/  ISETP.NE.U32.AND P1, PT, RZ, c[0x0][0x218], PT ;  /* 0x00008600ff007a0c */ /* 0x000fe20003f25070 */
[----:B------:R-:W3:Y:S01]  /*d210*/  LDL R243, [R1+0x248] ;  /* 0x0002480001f37983 */ /* 0x000ee20000100800 */
[----:B------:R-:W-:Y:S02]  /*d220*/  IMAD.MOV.U32 R8, RZ, RZ, c[0x0][0x220] ;  /* 0x00008800ff087624 */ /* 0x000fe400078e00ff */
[----:B------:R-:W-:-:S13]  /*d230*/  ISETP.NE.AND.EX P2, PT, RZ, c[0x0][0x21c], PT, P1 ;  /* 0x00008700ff007a0c */ /* 0x000fda0003f45310 */
[----:B--2---:R-:W-:Y:S02]  /*d240*/  @P2 IMAD R8, R252, R8, UR38 ;  /* 0x00000026fc082e24 */ /* 0x004fe4000f8e0208 */
[----:B------:R-:W-:-:S03]  /*d250*/  @P2 IMAD.MOV.U32 R9, RZ, RZ, 0x4 ;  /* 0x00000004ff092424 */ /* 0x000fc600078e00ff */
[----:B------:R-:W-:-:S05]  /*d260*/  @P2 IADD3 R8, R8, -0x1, RZ ;  /* 0xffffffff08082810 */ /* 0x000fca0007ffe0ff */
[----:B-----5:R-:W-:-:S04]  /*d270*/  @P2 IMAD R8, R8, c[0x0][0x220], R5 ;  /* 0x0000880008082a24 */ /* 0x020fc800078e0205 */
[----:B------:R-:W-:-:S06]  /*d280*/  @P2 IMAD.WIDE R8, R8, R9, c[0x0][0x218] ;  /* 0x0000860008082625 */ /* 0x000fcc00078e0209 */
[----:B------:R-:W2:Y:S01]  /*d290*/  @P2 LDG.E R8, [R8.64] ;  /* 0x0000002408082981 */ /* 0x000ea2000c1e1900 */
[----:B------:R-:W-:Y:S01]  /*d2a0*/  ISETP.NE.U32.AND P1, PT, RZ, c[0x0][0x228], PT ;  /* 0x00008a00ff007a0c */ /* 0x000fe20003f25070 */
[----:B------:R-:W-:Y:S01]  /*d2b0*/  FMUL.FTZ R7, R7, c[0x0][0x1f0] ;  /* 0x00007c0007077a20 */ /* 0x000fe20000410000 */
[----:B------:R-:W-:Y:S02]  /*d2c0*/  MOV R242, c[0x0][0x1e8] ;  /* 0x00007a0000f27a02 */ /* 0x000fe40000000f00 */
[----:B------:R-:W-:Y:S02]  /*d2d0*/  ISETP.NE.AND.EX P1, PT, RZ, c[0x0][0x22c], PT, P1 ;  /* 0x00008b00ff007a0c */ /* 0x000fe40003f25310 */
[----:B------:R-:W-:Y:S01]  /*d2e0*/  IADD3 R242, R242, c[0x0][0x210], RZ ;  /* 0x00008400f2f27a10 */ /* 0x000fe20007ffe0ff */
[----:B--2---:R-:W-:-:S10]  /*d2f0*/  @P2 FADD.FTZ R7, R7, R8 ;  /* 0x0000000807072221 */ /* 0x004fd40000010000 */
[----:B------:R-:W-:Y:S01]  /*d300*/  @P1 ISETP.GE.AND P2, PT, R5, R242, PT ;  /* 0x000000f20500120c */ /* 0x000fe20003f46270 */
[----:B------:R-:W-:-:S03]  /*d310*/  IMAD.U32 R242, RZ, RZ, UR38 ;  /* 0x00000026fff27e24 */ /* 0x000fc6000f8e00ff */
[----:B---3--:R-:W-:Y:S02]  /*d320*/  @P1 SEL R8, R243, RZ, !P2 ;  /* 0x000000fff3081207 */ /* 0x008fe40005000000 */
[----:B------:R-:W-:-:S05]  /*d330*/  @P1 IADD3 R242, R5, 0x1, -R242 ;  /* 0x0000000105f21810 */ /* 0x000fca0007ffe8f2 */
[----:B------:R-:W-:Y:S02]  /*d340*/  @P1 IMAD.IADD R242, R8, 0x1, R242 ;  /* 0x0000000108f21824 */ /* 0x000fe400078e02f2 */
        /* <DEDUP_REMOVED lines=8> */
.L_x_2693:
[----:B------:R-:W-:Y:S05]  /*d3d0*/  BSYNC B1 ;  /* 0x0000000000017941 */ /* 0x000fea0003800000 */
.L_x_2692:
[----:B-----5:R-:W-:-:S04]  /*d3e0*/  IADD3 R5, R5, 0x40, RZ ;  /* 0x0000004005057810 */ /* 0x020fc80007ffe0ff */
[----:B------:R-:W-:-:S13]  /*d3f0*/  ISETP.GE.AND P0, PT, R5, UR5, PT ;  /* 0x0000000505007c0c */ /* 0x000fda000bf06270 */
[----:B0-2---:R-:W-:Y:S01]  /*d400*/  @P0 CALL.REL.NOINC `(.L_x_2434) ;  /* 0x0000001000000944 */ /* 0x005fe20003c00000 */
[----:B------:R-:W-:Y:S05]  /*d410*/  BRA `(.L_x_2694) ;  /* 0xffff595000007947 */ /* 0x000fea000383ffff */
.L_x_2434:
[----:B------:R-:W-:Y:S05]  /*d420*/  BSYNC B0 ;  /* 0x0000000000007941 */ /* 0x000fea0003800000 */
.L_x_2433:
[----:B------:R-:W-:Y:S05]  /*d430*/  BRA.DIV ~URZ, `(.L_x_2695) ;  /* 0x00002c727f007947 */ /* 0x000fea000b800000 */
[----:B------:R1:W3:Y:S02]  /*d440*/  SHFL.BFLY PT, R242, R17, 0x10, 0x1f ;  /* 0x0e001f0011f27f89 */ /* 0x0002e400000e0000 */
.L_x_2754:
[----:B-1-3--:R-:W-:Y:S01]  /*d450*/  FMNMX.FTZ R17, R242, R17, !PT ;  /* 0x00000011f2117209 */ /* 0x00afe20007810000 */
[----:B------:R-:W-:Y:S05]  /*d460*/  BRA.DIV ~URZ, `(.L_x_2696) ;  /* 0x00002ca27f007947 */ /* 0x000fea000b800000 */
[----:B------:R-:W1:Y:S02]  /*d470*/  SHFL.BFLY PT, R0, R17, 0x8, 0x1f ;  /* 0x0d001f0011007f89 */ /* 0x000e6400000e0000 */
[----:B-1----:R-:W-:-:S05]  /*d480*/  FMNMX.FTZ R0, R17, R0, !PT ;  /* 0x0000000011007209 */ /* 0x002fca0007810000 */
[----:B------:R-:W1:Y:S02]  /*d490*/  SHFL.BFLY PT, R3, R0, 0x4, 0x1f ;  /* 0x0c801f0000037f89 */ /* 0x000e6400000e0000 */
[----:B01----:R-:W-:-:S05]  /*d4a0*/  FMNMX.FTZ R7, R0, R3, !PT ;  /* 0x0000000300077209 */ /* 0x003fca0007810000 */
[----:B------:R0:W1:Y:S02]  /*d4b0*/  SHFL.BFLY PT, R242, R7, 0x2, 0x1f ;  /* 0x0c401f0007f27f89 */ /* 0x00006400000e0000 */
.L_x_2755:
[----:B------:R-:W3:Y:S01]  /*d4c0*/  S2R R8, SR_TID.X ;  /* 0x0000000000087919 */ /* 0x000ee20000002100 */
[----:B-1----:R-:W-:Y:S01]  /*d4d0*/  FMNMX.FTZ R242, R242, R7, !PT ;  /* 0x00000007f2f27209 */ /* 0x002fe20007810000 */
[----:B------:R-:W-:Y:S01]  /*d4e0*/  WARPSYNC 0xffffffff ;  /* 0xffffffff00007948 */ /* 0x000fe20003800000 */
[----:B---3--:R-:W-:-:S04]  /*d4f0*/  SHF.R.S32.HI R0, RZ, 0x1f, R8 ;  /* 0x0000001fff007819 */ /* 0x008fc80000011408 */
[----:B------:R-:W-:-:S04]  /*d500*/  LEA.HI R3, R0, R8, RZ, 0x5 ;  /* 0x0000000800037211 */ /* 0x000fc800078f28ff */
[----:B------:R-:W-:-:S05]  /*d510*/  LOP3.LUT R4, R3, 0xffffffe0, RZ, 0xc0, !PT ;  /* 0xffffffe003047812 */ /* 0x000fca00078ec0ff */
[----:B------:R-:W-:-:S05]  /*d520*/  IMAD.IADD R4, R8, 0x1, -R4 ;  /* 0x0000000108047824 */ /* 0x000fca00078e0a04 */
[----:B------:R-:W-:-:S13]  /*d530*/  ISETP.NE.AND P0, PT, R4, RZ, PT ;  /* 0x000000ff0400720c */ /* 0x000fda0003f05270 */
[----:B------:R-:W-:-:S05]  /*d540*/  @!P0 SHF.R.S32.HI R3, RZ, 0x5, R3 ;  /* 0x00000005ff038819 */ /* 0x000fca0000011403 */
[----:B------:R1:W-:Y:S02]  /*d550*/  @!P0 STS [R3.X4], R242 ;  /* 0x000000f203008388 */ /* 0x0003e40000004800 */
[----:B------:R-:W-:Y:S01]  /*d560*/  BAR.SYNC.DEFER_BLOCKING 0x0 ;  /* 0x0000000000007b1d */ /* 0x000fe20000010000 */
[----:B------:R-:W-:Y:S01]  /*d570*/  ISETP.GT.AND P0, PT, R4, 0x3, PT ;  /* 0x000000030400780c */ /* 0x000fe20003f04270 */
[----:B0-----:R-:W-:Y:S01]  /*d580*/  IMAD.MOV.U32 R7, RZ, RZ, RZ ;  /* 0x000000ffff077224 */ /* 0x001fe200078e00ff */
[----:B-1----:R-:W-:Y:S02]  /*d590*/  MOV R3, 0xff7fffff ;  /* 0xff7fffff00037802 */ /* 0x002fe40000000f00 */
[----:B------:R-:W-:Y:S01]  /*d5a0*/  IADD3 R9, R8, UR6, RZ ;  /* 0x0000000608097c10 */ /* 0x000fe2000fffe0ff */
[----:B------:R-:W-:Y:S03]  /*d5b0*/  BSSY B0, `(.L_x_2697) ;  /* 0x000007d000007945 */ /* 0x000fe60003800000 */
[----:B------:R-:W-:-:S05]  /*d5c0*/  ISETP.GE.AND P1, PT, R9, UR38, PT ;  /* 0x0000002609007c0c */ /* 0x000fca000bf26270 */
[----:B------:R-:W0:Y:S04]  /*d5d0*/  @!P0 LDS R3, [R4.X4] ;  /* 0x0000000004038984 */ /* 0x000e280000004800 */
[----:B0-----:R-:W0:Y:S02]  /*d5e0*/  SHFL.BFLY PT, R6, R3, 0x2, 0x1f ;  /* 0x0c401f0003067f89 */ /* 0x001e2400000e0000 */
[----:B0-----:R-:W-:-:S05]  /*d5f0*/  FMNMX.FTZ R6, R6, R3, !PT ;  /* 0x0000000306067209 */ /* 0x001fca0007810000 */
[----:B------:R-:W0:Y:S02]  /*d600*/  SHFL.BFLY PT, R5, R6, 0x1, 0x1f ;  /* 0x0c201f0006057f89 */ /* 0x000e2400000e0000 */
[----:B0-----:R-:W-:-:S05]  /*d610*/  FMNMX.FTZ R5, R6, R5, !PT ;  /* 0x0000000506057209 */ /* 0x001fca0007810000 */
[----:B------:R0:W1:Y:S01]  /*d620*/  SHFL.IDX PT, R13, R5, RZ, 0x1f ;  /* 0x00001fff050d7589 */ /* 0x00006200000e0000 */
[----:B------:R-:W-:Y:S05]  /*d630*/  @P1 BRA `(.L_x_2698) ;  /* 0x0000074000001947 */ /* 0x000fea0003800000 */
[----:B------:R-:W-:Y:S01]  /*d640*/  LOP3.LUT R3, RZ, UR6, RZ, 0x33, !PT ;  /* 0x00000006ff037c12 */ /* 0x000fe2000f8e33ff */
[----:B------:R-:W-:Y:S01]  /*d650*/  BSSY B1, `(.L_x_2699) ;  /* 0x0000029000017945 */ /* 0x000fe20003800000 */
[----:B------:R-:W-:Y:S02]  /*d660*/  IMAD.MOV.U32 R7, RZ, RZ, RZ ;  /* 0x000000ffff077224 */ /* 0x000fe400078e00ff */
[----:B------:R-:W-:Y:S01]  /*d670*/  IADD3 R3, -R8, UR38, R3 ;  /* 0x0000002608037c10 */ /* 0x000fe2000fffe103 */
[----:B------:R-:W-:-:S03]  /*d680*/  IMAD.MOV.U32 R8, RZ, RZ, R9 ;  /* 0x000000ffff087224 */ /* 0x000fc600078e0009 */
[----:B------:R-:W-:-:S04]  /*d690*/  LEA.HI R4, R3, 0x1, RZ, 0x19 ;  /* 0x0000000103047811 */ /* 0x000fc800078fc8ff */
[----:B------:R-:W-:-:S13]  /*d6a0*/  LOP3.LUT P0, R4, R4, 0x3, RZ, 0xc0, !PT ;  /* 0x0000000304047812 */ /* 0x000fda000780c0ff */
[----:B------:R-:W-:Y:S05]  /*d6b0*/  @!P0 BRA `(.L_x_2700) ;  /* 0x0000022000008947 */ /* 0x000fea0003800000 */
[----:B------:R-:W3:Y:S04]  /*d6c0*/  LDL R10, [R1+0x24c] ;  /* 0x00024c00010a7983 */ /* 0x000ee80000100800 */
[----:B------:R-:W4:Y:S01]  /*d6d0*/  S2R R11, SR_CTAID.Y ;  /* 0x00000000000b7919 */ /* 0x000f220000002600 */
[----:B0-----:R-:W-:Y:S02]  /*d6e0*/  SHF.R.S32.HI R5, RZ, 0x1f, R9 ;  /* 0x0000001fff057819 */ /* 0x001fe40000011409 */
[----:B------:R-:W-:Y:S01]  /*d6f0*/  ISETP.NE.U32.AND P0, PT, RZ, c[0x0][0x200], PT ;  /* 0x00008000ff007a0c */ /* 0x000fe20003f05070 */
[----:B------:R-:W-:Y:S01]  /*d700*/  HFMA2.MMA R7, -RZ, RZ, 0, 0 ;  /* 0x00000000ff077435 */ /* 0x000fe200000001ff */
[----:B------:R-:W-:Y:S02]  /*d710*/  IMAD.MOV.U32 R6, RZ, RZ, R4 ;  /* 0x000000ffff067224 */ /* 0x000fe400078e0004 */
[----:B------:R-:W-:Y:S01]  /*d720*/  ISETP.NE.AND.EX P0, PT, RZ, c[0x0][0x204], PT, P0 ;  /* 0x00008100ff007a0c */ /* 0x000fe20003f05300 */
[----:B----4-:R-:W-:-:S05]  /*d730*/  IMAD R12, R11, c[0x0][0x1d4], RZ ;  /* 0x000075000b0c7a24 */ /* 0x010fca00078e02ff */
[----:B------:R-:W-:Y:S02]  /*d740*/  SHF.R.S32.HI R8, RZ, 0x1f, R12 ;  /* 0x0000001fff087819 */ /* 0x000fe4000001140c */
[----:B------:R-:W-:-:S04]  /*d750*/  IADD3 R12, P2, P3, R12, c[0x0][0x200], R9 ;  /* 0x000080000c0c7a10 */ /* 0x000fc80007b5e009 */
[----:B------:R-:W-:Y:S01]  /*d760*/  IADD3.X R5, R8, c[0x0][0x204], R5, P2, P3 ;  /* 0x0000810008057a10 */ /* 0x000fe200017e6405 */
[----:B------:R-:W-:Y:S01]  /*d770*/  IMAD.MOV.U32 R8, RZ, RZ, R9 ;  /* 0x000000ffff087224 */ /* 0x000fe200078e0009 */
[----:B---3--:R-:W-:Y:S02]  /*d780*/  IADD3 R10, R10, 0x820, RZ ;  /* 0x000008200a0a7810 */ /* 0x008fe40007ffe0ff */
.L_x_2704:
[----:B------:R-:W-:Y:S01]  /*d790*/  BSSY B2, `(.L_x_2701) ;  /* 0x000000b000027945 */ /* 0x000fe20003800000 */
[----:B0-----:R-:W-:Y:S05]  /*d7a0*/  @!P0 BRA `(.L_x_2702) ;  /* 0x0000005000008947 */ /* 0x001fea0003800000 */
[----:B------:R-:W-:-:S06]  /*d7b0*/  IMAD.MOV.U32 R4, RZ, RZ, R12 ;  /* 0x000000ffff047224 */ /* 0x000fcc00078e000c */
[----:B------:R-:W3:Y:S01]  /*d7c0*/  LDG.E.U8 R4, [R4.64] ;  /* 0x0000002404047981 */ /* 0x000ee2000c1e1100 */
[----:B------:R-:W-:Y:S01]  /*d7d0*/  IMAD.MOV.U32 R11, RZ, RZ, RZ ;  /* 0x000000ffff0b7224 */ /* 0x000fe200078e00ff */
[----:B---3--:R-:W-:-:S13]  /*d7e0*/  ISETP.NE.AND P2, PT, R4, RZ, PT ;  /* 0x000000ff0400720c */ /* 0x008fda0003f45270 */
[----:B------:R-:W-:Y:S05]  /*d7f0*/  @P2 BRA `(.L_x_2703) ;  /* 0x0000004000002947 */ /* 0x000fea0003800000 */
.L_x_2702:
[----:B------:R-:W0:Y:S02]  /*d800*/  LDS R4, [R10] ;  /* 0x000000000a047984 */ /* 0x000e240000000800 */
[----:B01----:R-:W-:-:S04]  /*d810*/  FADD.FTZ R4, -R13, R4 ;  /* 0x000000040d047221 */ /* 0x003fc80000010100 */
[----:B------:R-:W-:-:S04]  /*d820*/  FMUL.FTZ R4, R4, 1.4426950216293334961 ;  /* 0x3fb8aa3b04047820 */ /* 0x000fc80000410000 */
[----:B------:R0:W1:Y:S03]  /*d830*/  MUFU.EX2 R11, R4 ;  /* 0x00000004000b7308 */ /* 0x0000660000000800 */
.L_x_2703:
[----:B------:R-:W-:Y:S05]  /*d840*/  BSYNC B2 ;  /* 0x0000000000027941 */ /* 0x000fea0003800000 */
.L_x_2701:
[----:B------:R-:W-:Y:S01]  /*d850*/  IADD3 R6, R6, -0x1, RZ ;  /* 0xffffffff06067810 */ /* 0x000fe20007ffe0ff */
[----:B-1----:R1:W-:Y:S01]  /*d860*/  STS [R10], R11 ;  /* 0x0000000b0a007388 */ /* 0x0023e20000000800 */
[----:B------:R-:W-:Y:S01]  /*d870*/  IADD3 R12, P3, R12, 0x80, RZ ;  /* 0x000000800c0c7810 */ /* 0x000fe20007f7e0ff */
[----:B------:R-:W-:Y:S01]  /*d880*/  FADD.FTZ R7, R11, R7 ;  /* 0x000000070b077221 */ /* 0x000fe20000010000 */
[----:B------:R-:W-:Y:S02]  /*d890*/  ISETP.NE.AND P2, PT, R6, RZ, PT ;  /* 0x000000ff0600720c */ /* 0x000fe40003f45270 */
[----:B------:R-:W-:Y:S01]  /*d8a0*/  IADD3 R8, R8, 0x80, RZ ;  /* 0x0000008008087810 */ /* 0x000fe20007ffe0ff */
[----:B------:R-:W-:Y:S01]  /*d8b0*/  IMAD.X R5, RZ, RZ, R5, P3 ;  /* 0x000000ffff057224 */ /* 0x000fe200018e0605 */
[----:B-1----:R-:W-:-:S09]  /*d8c0*/  IADD3 R10, R10, 0x200, RZ ;  /* 0x000002000a0a7810 */ /* 0x002fd20007ffe0ff */
[----:B------:R-:W-:Y:S05]  /*d8d0*/  @P2 BRA `(.L_x_2704) ;  /* 0xfffffeb000002947 */ /* 0x000fea000383ffff */
.L_x_2700:
[----:B------:R-:W-:Y:S05]  /*d8e0*/  BSYNC B1 ;  /* 0x0000000000017941 */ /* 0x000fea0003800000 */
.L_x_2699:
[----:B------:R-:W-:-:S13]  /*d8f0*/  ISETP.GE.U32.AND P0, PT, R3, 0x180, PT ;  /* 0x000001800300780c */ /* 0x000fda0003f06070 */
[----:B------:R-:W-:Y:S05]  /*d900*/  @!P0 BRA `(.L_x_2698) ;  /* 0x0000047000008947 */ /* 0x000fea0003800000 */
[----:B------:R-:W3:Y:S01]  /*d910*/  S2R R11, SR_CTAID.Y ;  /* 0x00000000000b7919 */ /* 0x000ee20000002600 */
[----:B------:R-:W-:Y:S02]  /*d920*/  LEA R3, R8, 0x400, 0x2 ;  /* 0x0000040008037811 */ /* 0x000fe400078e10ff */
[----:B0-----:R-:W-:Y:S02]  /*d930*/  MOV R4, UR6 ;  /* 0x0000000600047c02 */ /* 0x001fe40008000f00 */
[----:B------:R-:W-:-:S03]  /*d940*/  ISETP.NE.U32.AND P0, PT, RZ, c[0x0][0x200], PT ;  /* 0x00008000ff007a0c */ /* 0x000fc60003f05070 */
[----:B------:R-:W-:Y:S01]  /*d950*/  IMAD R3, R4, -0x4, R3 ;  /* 0xfffffffc04037824 */ /* 0x000fe200078e0203 */
[----:B------:R-:W-:Y:S02]  /*d960*/  SHF.R.S32.HI R4, RZ, 0x1f, R8 ;  /* 0x0000001fff047819 */ /* 0x000fe40000011408 */
[----:B------:R-:W-:Y:S02]  /*d970*/  ISETP.NE.AND.EX P0, PT, RZ, c[0x0][0x204], PT, P0 ;  /* 0x00008100ff007a0c */ /* 0x000fe40003f05300 */
[----:B------:R-:W-:Y:S01]  /*d980*/  IADD3 R3, R3, 0x820, RZ ;  /* 0x0000082003037810 */ /* 0x000fe20007ffe0ff */
[----:B---3--:R-:W-:-:S05]  /*d990*/  IMAD R5, R11, c[0x0][0x1d4], RZ ;  /* 0x000075000b057a24 */ /* 0x008fca00078e02ff */
[--C-:B------:R-:W-:Y:S02]  /*d9a0*/  IADD3 R10, P2, P3, R8, c[0x0][0x200], R5.reuse ;  /* 0x00008000080a7a10 */ /* 0x100fe40007b5e005 */
[----:B------:R-:W-:-:S04]  /*d9b0*/  SHF.R.S32.HI R5, RZ, 0x1f, R5 ;  /* 0x0000001fff057819 */ /* 0x000fc80000011405 */
[----:B------:R-:W-:Y:S02]  /*d9c0*/  IADD3.X R5, R4, c[0x0][0x204], R5, P2, P3 ;  /* 0x0000810004057a10 */ /* 0x000fe400017e6405 */
.L_x_2717:
[----:B------:R-:W-:Y:S01]  /*d9d0*/  BSSY B1, `(.L_x_2705) ;  /* 0x000000b000017945 */ /* 0x000fe20003800000 */
[----:B------:R-:W-:Y:S01]  /*d9e0*/  IMAD.MOV.U32 R4, RZ, RZ, R10 ;  /* 0x000000ffff047224 */ /* 0x000fe200078e000a */
[----:B------:R-:W-:Y:S05]  /*d9f0*/  @!P0 BRA `(.L_x_2706) ;  /* 0x0000004000008947 */ /* 0x000fea0003800000 */
[----:B------:R-:W3:Y:S02]  /*da00*/  LDG.E.U8 R6, [R4.64] ;  /* 0x0000002404067981 */ /* 0x000ee4000c1e1100 */
[----:B---3--:R-:W-:-:S13]  /*da10*/  ISETP.NE.AND P2, PT, R6, RZ, PT ;  /* 0x000000ff0600720c */ /* 0x008fda0003f45270 */
[----:B------:R-:W-:Y:S01]  /*da20*/  @P2 IMAD.MOV.U32 R6, RZ, RZ, RZ ;  /* 0x000000ffff062224 */ /* 0x000fe200078e00ff */
[----:B------:R-:W-:Y:S05]  /*da30*/  @P2 BRA `(.L_x_2707) ;  /* 0x0000004000002947 */ /* 0x000fea0003800000 */
.L_x_2706:
[----:B------:R-:W0:Y:S02]  /*da40*/  LDS R6, [R3+-0x400] ;  /* 0xfffc000003067984 */ /* 0x000e240000000800 */
[----:B01----:R-:W-:-:S04]  /*da50*/  FADD.FTZ R6, -R13, R6 ;  /* 0x000000060d067221 */ /* 0x003fc80000010100 */
[----:B------:R-:W-:-:S06]  /*da60*/  FMUL.FTZ R6, R6, 1.4426950216293334961 ;  /* 0x3fb8aa3b06067820 */ /* 0x000fcc0000410000 */
[----:B------:R-:W0:Y:S02]  /*da70*/  MUFU.EX2 R6, R6 ;  /* 0x0000000600067308 */ /* 0x000e240000000800 */
.L_x_2707:
[----:B------:R-:W-:Y:S05]  /*da80*/  BSYNC B1 ;  /* 0x0000000000017941 */ /* 0x000fea0003800000 */
.L_x_2705:
[----:B0-----:R0:W-:Y:S01]  /*da90*/  STS [R3+-0x400], R6 ;  /* 0xfffc000603007388 */ /* 0x0011e20000000800 */
[----:B------:R-:W-:Y:S01]  /*daa0*/  BSSY B1, `(.L_x_2708) ;  /* 0x000000b000017945 */ /* 0x000fe20003800000 */
[----:B------:R-:W-:Y:S01]  /*dab0*/  FADD.FTZ R7, R6, R7 ;  /* 0x0000000706077221 */ /* 0x000fe20000010000 */
[----:B------:R-:W-:Y:S05]  /*dac0*/  @!P0 BRA `(.L_x_2709) ;  /* 0x0000004000008947 */ /* 0x000fea0003800000 */
[----:B0-----:R-:W3:Y:S02]  /*dad0*/  LDG.E.U8 R6, [R4.64+0x80] ;  /* 0x0000802404067981 */ /* 0x001ee4000c1e1100 */
[----:B---3--:R-:W-:-:S13]  /*dae0*/  ISETP.NE.AND P2, PT, R6, RZ, PT ;  /* 0x000000ff0600720c */ /* 0x008fda0003f45270 */
[----:B------:R-:W-:Y:S01]  /*daf0*/  @P2 IMAD.MOV.U32 R6, RZ, RZ, RZ ;  /* 0x000000ffff062224 */ /* 0x000fe200078e00ff */
[----:B------:R-:W-:Y:S05]  /*db00*/  @P2 BRA `(.L_x_2710) ;  /* 0x0000004000002947 */ /* 0x000fea0003800000 */
.L_x_2709:
[----:B0-----:R-:W0:Y:S02]  /*db10*/  LDS R6, [R3+-0x200] ;  /* 0xfffe000003067984 */ /* 0x001e240000000800 */
[----:B01----:R-:W-:-:S04]  /*db20*/  FADD.FTZ R6, -R13, R6 ;  /* 0x000000060d067221 */ /* 0x003fc80000010100 */
[----:B------:R-:W-:-:S06]  /*db30*/  FMUL.FTZ R6, R6, 1.4426950216293334961 ;  /* 0x3fb8aa3b06067820 */ /* 0x000fcc0000410000 */
[----:B------:R-:W0:Y:S02]  /*db40*/  MUFU.EX2 R6, R6 ;  /* 0x0000000600067308 */ /* 0x000e240000000800 */
.L_x_2710:
[----:B------:R-:W-:Y:S05]  /*db50*/  BSYNC B1 ;  /* 0x0000000000017941 */ /* 0x000fea0003800000 */
.L_x_2708:
[----:B0-----:R0:W-:Y:S01]  /*db60*/  STS [R3+-0x200], R6 ;  /* 0xfffe000603007388 */ /* 0x0011e20000000800 */
[----:B------:R-:W-:Y:S01]  /*db70*/  BSSY B1, `(.L_x_2711) ;  /* 0x000000b000017945 */ /* 0x000fe20003800000 */
[----:B------:R-:W-:Y:S01]  /*db80*/  FADD.FTZ R7, R7, R6 ;  /* 0x0000000607077221 */ /* 0x000fe20000010000 */
[----:B------:R-:W-:Y:S05]  /*db90*/  @!P0 BRA `(.L_x_2712) ;  /* 0x0000004000008947 */ /* 0x000fea0003800000 */
[----:B0-----:R-:W3:Y:S02]  /*dba0*/  LDG.E.U8 R6, [R4.64+0x100] ;  /* 0x0001002404067981 */ /* 0x001ee4000c1e1100 */
[----:B---3--:R-:W-:Y:S01]  /*dbb0*/  ISETP.NE.AND P2, PT, R6, RZ, PT ;  /* 0x000000ff0600720c */ /* 0x008fe20003f45270 */
[----:B------:R-:W-:-:S12]  /*dbc0*/  IMAD.MOV.U32 R6, RZ, RZ, RZ ;  /* 0x000000ffff067224 */ /* 0x000fd800078e00ff */
[----:B------:R-:W-:Y:S05]  /*dbd0*/  @P2 BRA `(.L_x_2713) ;  /* 0x0000004000002947 */ /* 0x000fea0003800000 */
.L_x_2712:
[----:B0-----:R-:W0:Y:S02]  /*dbe0*/  LDS R6, [R3] ;  /* 0x0000000003067984 */ /* 0x001e240000000800 */
[----:B01----:R-:W-:-:S04]  /*dbf0*/  FADD.FTZ R6, -R13, R6 ;  /* 0x000000060d067221 */ /* 0x003fc80000010100 */
[----:B------:R-:W-:-:S06]  /*dc00*/  FMUL.FTZ R6, R6, 1.4426950216293334961 ;  /* 0x3fb8aa3b06067820 */ /* 0x000fcc0000410000 */
[----:B------:R-:W0:Y:S02]  /*dc10*/  MUFU.EX2 R6, R6 ;  /* 0x0000000600067308 */ /* 0x000e240000000800 */
.L_x_2713:
[----:B------:R-:W-:Y:S05]  /*dc20*/  BSYNC B1 ;  /* 0x0000000000017941 */ /* 0x000fea0003800000 */
.L_x_2711:
[----:B0-----:R0:W-:Y:S01]  /*dc30*/  STS [R3], R6 ;  /* 0x0000000603007388 */ /* 0x0011e20000000800 */
[----:B------:R-:W-:Y:S01]  /*dc40*/  BSSY B1, `(.L_x_2714) ;  /* 0x000000b000017945 */ /* 0x000fe20003800000 */
[----:B------:R-:W-:Y:S01]  /*dc50*/  FADD.FTZ R7, R7, R6 ;  /* 0x0000000607077221 */ /* 0x000fe20000010000 */
[----:B------:R-:W-:Y:S05]  /*dc60*/  @!P0 BRA `(.L_x_2715) ;  /* 0x0000004000008947 */ /* 0x000fea0003800000 */
[----:B0-----:R-:W3:Y:S02]  /*dc70*/  LDG.E.U8 R6, [R4.64+0x180] ;  /* 0x0001802404067981 */ /* 0x001ee4000c1e1100 */
[----:B---3--:R-:W-:-:S13]  /*dc80*/  ISETP.NE.AND P2, PT, R6, RZ, PT ;  /* 0x000000ff0600720c */ /* 0x008fda0003f45270 */
[----:B------:R-:W-:Y:S01]  /*dc90*/  @P2 MOV R6, RZ ;  /* 0x000000ff00062202 */ /* 0x000fe20000000f00 */
[----:B------:R-:W-:Y:S05]  /*dca0*/  @P2 BRA `(.L_x_2716) ;  /* 0x0000004000002947 */ /* 0x000fea0003800000 */
.L_x_2715:
[----:B0-----:R-:W0:Y:S02]  /*dcb0*/  LDS R6, [R3+0x200] ;  /* 0x0002000003067984 */ /* 0x001e240000000800 */
[----:B01----:R-:W-:-:S04]  /*dcc0*/  FADD.FTZ R6, -R13, R6 ;  /* 0x000000060d067221 */ /* 0x003fc80000010100 */
[----:B------:R-:W-:-:S06]  /*dcd0*/  FMUL.FTZ R6, R6, 1.4426950216293334961 ;  /* 0x3fb8aa3b06067820 */ /* 0x000fcc0000410000 */
[----:B------:R-:W0:Y:S02]  /*dce0*/  MUFU.EX2 R6, R6 ;  /* 0x0000000600067308 */ /* 0x000e240000000800 */
.L_x_2716:
[----:B------:R-:W-:Y:S05]  /*dcf0*/  BSYNC B1 ;  /* 0x0000000000017941 */ /* 0x000fea0003800000 */
.L_x_2714:
        /* <DEDUP_REMOVED lines=8> */
.L_x_2698:
[----:B------:R-:W-:Y:S05]  /*dd80*/  BSYNC B0 ;  /* 0x0000000000007941 */ /* 0x000fea0003800000 */
.L_x_2697:
[----:B------:R3:W4:Y:S04]  /*dd90*/  LDL R14, [R1+0x24c] ;  /* 0x00024c00010e7983 */ /* 0x0007280000100800 */
[----:B0-----:R-:W0:Y:S04]  /*dda0*/  SHFL.BFLY PT, R4, R7, 0x10, 0x1f ;  /* 0x0e001f0007047f89 */ /* 0x001e2800000e0000 */
[----:B------:R-:W5:Y:S01]  /*ddb0*/  S2R R11, SR_TID.X ;  /* 0x00000000000b7919 */ /* 0x000f620000002100 */
[----:B0-----:R-:W-:Y:S01]  /*ddc0*/  FADD.FTZ R4, R4, R7 ;  /* 0x0000000704047221 */ /* 0x001fe20000010000 */
[----:B-----5:R-:W-:-:S04]  /*ddd0*/  LOP3.LUT P0, RZ, R11, 0x1f, RZ, 0xc0, !PT ;  /* 0x0000001f0bff7812 */ /* 0x020fc8000780c0ff */
        /* <DEDUP_REMOVED lines=13> */
[----:B----4-:R-:W-:-:S05]  /*deb0*/  @!P2 IMAD.SHL.U32 R14, R11, 0x4, RZ ;  /* 0x000000040b0ea824 */ /* 0x010fca00078e00ff */
        /* <DEDUP_REMOVED lines=8> */
[----:B------:R3:W0:Y:S01]  /*df40*/  SHFL.IDX PT, R6, R4, RZ, 0x1f ;  /* 0x00001fff04067589 */ /* 0x00062200000e0000 */
[----:B------:R-:W-:Y:S05]  /*df50*/  @P1 BRA.U `(.L_x_2718) ;  /* 0x000004d100001947 */ /* 0x000fea0003800000 */
[----:B------:R-:W4:Y:S01]  /*df60*/  S2R R12, SR_CTAID.Y ;  /* 0x00000000000c7919 */ /* 0x000f220000002600 */
[----:B------:R-:W-:Y:S01]  /*df70*/  BSSY B0, `(.L_x_2718) ;  /* 0x000004b000007945 */ /* 0x000fe20003800000 */
[----:B---3--:R-:W-:Y:S02]  /*df80*/  CS2R R4, SRZ ;  /* 0x0000000000047805 */ /* 0x008fe4000001ff00 */
[----:B------:R-:W4:Y:S02]  /*df90*/  S2R R15, SR_CTAID.X ;  /* 0x00000000000f7919 */ /* 0x000f240000002500 */
[----:B----4-:R-:W-:Y:S02]  /*dfa0*/  IMAD R15, R12, c[0x0][0x1d8], R15 ;  /* 0x000076000c0f7a24 */ /* 0x010fe400078e020f */
[----:B------:R-:W3:Y:S02]  /*dfb0*/  LDC.U8 R12, c[0x0][0x26c] ;  /* 0x00009b00ff0c7b82 */ /* 0x000ee40000000000 */
[----:B---3--:R-:W-:-:S13]  /*dfc0*/  ISETP.NE.AND P0, PT, R12, RZ, PT ;  /* 0x000000ff0c00720c */ /* 0x008fda0003f05270 */
[----:B------:R-:W-:-:S04]  /*dfd0*/  @P0 IMAD.MOV.U32 R3, RZ, RZ, c[0x0][0x268] ;  /* 0x00009a00ff030624 */ /* 0x000fc800078e00ff */
[----:B------:R-:W-:-:S04]  /*dfe0*/  @P0 IMAD R3, R15, R3, c[0x0][0x1ec] ;  /* 0x00007b000f030624 */ /* 0x000fc800078e0203 */
[----:B------:R-:W-:-:S04]  /*dff0*/  @P0 IMAD R3, R3, c[0x0][0x1d4], RZ ;  /* 0x0000750003030a24 */ /* 0x000fc800078e02ff */
[--C-:B------:R-:W-:Y:S01]  /*e000*/  @P0 IMAD.MOV.U32 R4, RZ, RZ, R3.reuse ;  /* 0x000000ffff040224 */ /* 0x100fe200078e0003 */
[----:B------:R-:W-:Y:S01]  /*e010*/  @P0 SHF.R.S32.HI R5, RZ, 0x1f, R3 ;  /* 0x0000001fff050819 */ /* 0x000fe20000011403 */
[----:B------:R-:W-:Y:S05]  /*e020*/  @P1 BRA `(.L_x_2719) ;  /* 0x000003f000001947 */ /* 0x000fea0003800000 */
[----:B------:R-:W-:Y:S01]  /*e030*/  LOP3.LUT R3, RZ, UR6, RZ, 0x33, !PT ;  /* 0x00000006ff037c12 */ /* 0x000fe2000f8e33ff */
[----:B0-----:R-:W-:Y:S01]  /*e040*/  FADD.FTZ R6, R6, 9.9999999747524270788e-07 ;  /* 0x358637bd06067421 */ /* 0x001fe20000010000 */
[----:B------:R-:W-:Y:S02]  /*e050*/  BSSY B1, `(.L_x_2720) ;  /* 0x000001a000017945 */ /* 0x000fe40003800000 */
[----:B------:R-:W-:Y:S01]  /*e060*/  IADD3 R3, -R11, UR38, R3 ;  /* 0x000000260b037c10 */ /* 0x000fe2000fffe103 */
[----:B-1----:R0:W1:Y:S03]  /*e070*/  MUFU.RCP R13, R6 ;  /* 0x00000006000d7308 */ /* 0x0020660000001000 */
[----:B------:R-:W-:-:S02]  /*e080*/  LEA.HI R7, R3, 0x1, RZ, 0x19 ;  /* 0x0000000103077811 */ /* 0x000fc400078fc8ff */
[----:B------:R-:W-:Y:S02]  /*e090*/  ISETP.GE.U32.AND P1, PT, R3, 0x180, PT ;  /* 0x000001800300780c */ /* 0x000fe40003f26070 */
[----:B------:R-:W-:-:S13]  /*e0a0*/  LOP3.LUT P2, R7, R7, 0x3, RZ, 0xc0, !PT ;  /* 0x0000000307077812 */ /* 0x000fda000784c0ff */
[----:B------:R-:W-:Y:S05]  /*e0b0*/  @!P2 BRA `(.L_x_2721) ;  /* 0x000001300000a947 */ /* 0x000fea0003800000 */
[----:B01----:R-:W-:Y:S02]  /*e0c0*/  IADD3 R11, P2, R9, R4, RZ ;  /* 0x00000004090b7210 */ /* 0x003fe40007f5e0ff */
[----:B------:R-:W-:Y:S02]  /*e0d0*/  MOV R3, R7 ;  /* 0x0000000700037202 */ /* 0x000fe40000000f00 */
[----:B------:R-:W-:Y:S02]  /*e0e0*/  LEA R10, P3, R11, c[0x0][0x260], 0x2 ;  /* 0x000098000b0a7a11 */ /* 0x000fe400078610ff */
[----:B------:R-:W-:Y:S02]  /*e0f0*/  LEA.HI.X.SX32 R6, R9, R5, 0x1, P2 ;  /* 0x0000000509067211 */ /* 0x000fe400010f0eff */
[----:B------:R-:W-:Y:S02]  /*e100*/  IADD3 R8, R14, 0x820, RZ ;  /* 0x000008200e087810 */ /* 0x000fe40007ffe0ff */
[----:B------:R-:W-:-:S04]  /*e110*/  LEA.HI.X R11, R11, c[0x0][0x264], R6, 0x2, P3 ;  /* 0x000099000b0b7a11 */ /* 0x000fc800018f1406 */
.L_x_2722:
[----:B-1----:R-:W0:Y:S01]  /*e120*/  LDS R6, [R8] ;  /* 0x0000000008067984 */ /* 0x002e220000000800 */
[----:B------:R-:W-:Y:S01]  /*e130*/  @P0 IMAD.MOV.U32 R7, RZ, RZ, R11 ;  /* 0x000000ffff070224 */ /* 0x000fe200078e000b */
[----:B------:R-:W-:-:S02]  /*e140*/  IADD3 R3, R3, -0x1, RZ ;  /* 0xffffffff03037810 */ /* 0x000fc40007ffe0ff */
[----:B------:R-:W-:Y:S02]  /*e150*/  IADD3 R9, R9, 0x80, RZ ;  /* 0x0000008009097810 */ /* 0x000fe40007ffe0ff */
[----:B------:R-:W-:Y:S01]  /*e160*/  ISETP.NE.AND P3, PT, R3, RZ, PT ;  /* 0x000000ff0300720c */ /* 0x000fe20003f65270 */
[----:B0-----:R-:W-:Y:S02]  /*e170*/  FMUL.FTZ R15, R6, R13 ;  /* 0x0000000d060f7220 */ /* 0x001fe40000410000 */
[----:B------:R-:W-:Y:S01]  /*e180*/  @P0 IMAD.MOV.U32 R6, RZ, RZ, R10 ;  /* 0x000000ffff060224 */ /* 0x000fe200078e000a */
[----:B------:R-:W-:Y:S02]  /*e190*/  IADD3 R10, P2, R10, 0x200, RZ ;  /* 0x000002000a0a7810 */ /* 0x000fe40007f5e0ff */
[----:B------:R0:W-:Y:S03]  /*e1a0*/  STS [R8], R15 ;  /* 0x0000000f08007388 */ /* 0x0001e60000000800 */
[----:B------:R-:W-:Y:S01]  /*e1b0*/  IMAD.X R11, RZ, RZ, R11, P2 ;  /* 0x000000ffff0b7224 */ /* 0x000fe200010e060b */
[----:B------:R1:W-:Y:S01]  /*e1c0*/  @P0 STG.E [R6.64], R15 ;  /* 0x0000000f06000986 */ /* 0x0003e2000c101924 */
[----:B0-----:R-:W-:-:S02]  /*e1d0*/  IADD3 R8, R8, 0x200, RZ ;  /* 0x0000020008087810 */ /* 0x001fc40007ffe0ff */
[----:B------:R-:W-:Y:S05]  /*e1e0*/  @P3 BRA `(.L_x_2722) ;  /* 0xffffff3000003947 */ /* 0x000fea000383ffff */
.L_x_2721:
[----:B01----:R-:W-:Y:S05]  /*e1f0*/  BSYNC B1 ;  /* 0x0000000000017941 */ /* 0x003fea0003800000 */
.L_x_2720:
[----:B------:R-:W-:Y:S05]  /*e200*/  @!P1 BRA `(.L_x_2719) ;  /* 0x0000021000009947 */ /* 0x000fea0003800000 */
[C---:B------:R-:W-:Y:S01]  /*e210*/  LEA R3, R9.reuse, 0x400, 0x2 ;  /* 0x0000040009037811 */ /* 0x040fe200078e10ff */
[----:B------:R-:W-:Y:S01]  /*e220*/  IMAD.U32 R6, RZ, RZ, UR6 ;  /* 0x00000006ff067e24 */ /* 0x000fe2000f8e00ff */
[C---:B------:R-:W-:Y:S02]  /*e230*/  IADD3 R11, P0, R9.reuse, R4, RZ ;  /* 0x00000004090b7210 */ /* 0x040fe40007f1e0ff */
[----:B------:R-:W-:Y:S01]  /*e240*/  ISETP.NE.AND P2, PT, R12, RZ, PT ;  /* 0x000000ff0c00720c */ /* 0x000fe20003f45270 */
[----:B------:R-:W-:Y:S01]  /*e250*/  IMAD R3, R6, -0x4, R3 ;  /* 0xfffffffc06037824 */ /* 0x000fe200078e0203 */
[----:B------:R-:W-:Y:S02]  /*e260*/  LEA.HI.X.SX32 R4, R9, R5, 0x1, P0 ;  /* 0x0000000509047211 */ /* 0x000fe400000f0eff */
[----:B------:R-:W-:Y:S02]  /*e270*/  LEA R10, P0, R11, c[0x0][0x260], 0x2 ;  /* 0x000098000b0a7a11 */ /* 0x000fe400078010ff */
[----:B------:R-:W-:-:S02]  /*e280*/  IADD3 R3, R3, 0x820, RZ ;  /* 0x0000082003037810 */ /* 0x000fc40007ffe0ff */
[----:B------:R-:W-:-:S04]  /*e290*/  LEA.HI.X R11, R11, c[0x0][0x264], R4, 0x2, P0 ;  /* 0x000099000b0b7a11 */ /* 0x000fc800000f1404 */
.L_x_2723:
[----:B------:R-:W0:Y:S01]  /*e2a0*/  LDS R4, [R3+-0x400] ;  /* 0xfffc000003047984 */ /* 0x000e220000000800 */
[----:B------:R-:W-:Y:S01]  /*e2b0*/  IMAD.MOV.U32 R5, RZ, RZ, R11 ;  /* 0x000000ffff057224 */ /* 0x000fe200078e000b */
[----:B------:R-:W-:Y:S02]  /*e2c0*/  IADD3 R9, R9, 0x200, RZ ;  /* 0x0000020009097810 */ /* 0x000fe40007ffe0ff */
[----:B------:R-:W1:Y:S02]  /*e2d0*/  LDS R6, [R3+-0x200] ;  /* 0xfffe000003067984 */ /* 0x000e640000000800 */
[----:B------:R-:W-:Y:S02]  /*e2e0*/  ISETP.GE.AND P0, PT, R9, UR38, PT ;  /* 0x0000002609007c0c */ /* 0x000fe4000bf06270 */
[----:B------:R-:W3:Y:S04]  /*e2f0*/  LDS R7, [R3] ;  /* 0x0000000003077984 */ /* 0x000ee80000000800 */
[----:B------:R-:W4:Y:S01]  /*e300*/  LDS R8, [R3+0x200] ;  /* 0x0002000003087984 */ /* 0x000f220000000800 */
[-C--:B0-----:R-:W-:Y:S01]  /*e310*/  FMUL.FTZ R12, R4, R13.reuse ;  /* 0x0000000d040c7220 */ /* 0x081fe20000410000 */
[----:B------:R-:W-:Y:S01]  /*e320*/  MOV R4, R10 ;  /* 0x0000000a00047202 */ /* 0x000fe20000000f00 */
[----:B-1----:R-:W-:-:S03]  /*e330*/  FMUL.FTZ R6, R6, R13 ;  /* 0x0000000d06067220 */ /* 0x002fc60000410000 */
[----:B------:R-:W-:Y:S01]  /*e340*/  IADD3 R10, P1, R4, 0x800, RZ ;  /* 0x00000800040a7810 */ /* 0x000fe20007f3e0ff */
[----:B------:R-:W-:Y:S01]  /*e350*/  @P2 STG.E [R4.64], R12 ;  /* 0x0000000c04002986 */ /* 0x000fe2000c101924 */
[----:B---3--:R-:W-:-:S03]  /*e360*/  FMUL.FTZ R7, R7, R13 ;  /* 0x0000000d07077220 */ /* 0x008fc60000410000 */
[----:B------:R-:W-:Y:S01]  /*e370*/  @P2 STG.E [R4.64+0x200], R6 ;  /* 0x0002000604002986 */ /* 0x000fe2000c101924 */
[----:B------:R-:W-:Y:S02]  /*e380*/  IMAD.X R11, RZ, RZ, R5, P1 ;  /* 0x000000ffff0b7224 */ /* 0x000fe400008e0605 */
[----:B----4-:R-:W-:Y:S01]  /*e390*/  FMUL.FTZ R8, R8, R13 ;  /* 0x0000000d08087220 */ /* 0x010fe20000410000 */
        /* <DEDUP_REMOVED lines=8> */
.L_x_2719:
[----:B------:R-:W-:Y:S05]  /*e420*/  BSYNC B0 ;  /* 0x0000000000007941 */ /* 0x000fea0003800000 */
.L_x_2718:
[----:B------:R-:W4:Y:S01]  /*e430*/  LDL.LU R3, [R1+0x250] ;  /* 0x0002500001037983 */ /* 0x000f220000300800 */
[----:B------:R-:W-:Y:S01]  /*e440*/  ULEA.HI UR4, UR39, UR39, URZ, 0x1 ;  /* 0x0000002727047291 */ /* 0x000fe2000f8f083f */
[----:B------:R-:W-:Y:S01]  /*e450*/  BSSY B0, `(.L_x_2724) ;  /* 0x0000026000007945 */ /* 0x000fe20003800000 */
[----:B------:R-:W-:Y:S01]  /*e460*/  ULDC UR5, c[0x0][0x1d4] ;  /* 0x0000750000057ab9 */ /* 0x000fe20000000800 */
[----:B------:R-:W5:Y:S01]  /*e470*/  S2R R5, SR_TID.X ;  /* 0x0000000000057919 */ /* 0x000f620000002100 */
[----:B------:R-:W-:Y:S01]  /*e480*/  ULOP3.LUT UR4, UR4, 0xfffffffe, URZ, 0xc0, !UPT ;  /* 0xfffffffe04047892 */ /* 0x000fe2000f8ec03f */
[----:B------:R-:W-:Y:S01]  /*e490*/  IMAD.MOV.U32 R11, RZ, RZ, RZ ;  /* 0x000000ffff0b7224 */ /* 0x000fe200078e00ff */
[----:B------:R-:W-:Y:S01]  /*e4a0*/  UIMAD UR5, UR5, 0xc0, URZ ;  /* 0x000000c0050578a4 */ /* 0x000fe2000f8e023f */
[----:B------:R-:W3:Y:S01]  /*e4b0*/  S2R R49, SR_CTAID.X ;  /* 0x0000000000317919 */ /* 0x000ee20000002500 */
[----:B------:R-:W-:Y:S01]  /*e4c0*/  UIADD3 UR4, UR39, -UR4, URZ ;  /* 0x8000000427047290 */ /* 0x000fe2000fffe03f */
[----:B0-----:R-:W-:Y:S01]  /*e4d0*/  CS2R R6, SRZ ;  /* 0x0000000000067805 */ /* 0x001fe2000001ff00 */
[----:B-----5:R-:W-:-:S04]  /*e4e0*/  LEA.HI R0, R0, R5, RZ, 0x6 ;  /* 0x0000000500007211 */ /* 0x020fc800078f30ff */
[----:B-1----:R-:W-:-:S04]  /*e4f0*/  SHF.R.S32.HI R13, RZ, 0x6, R0 ;  /* 0x00000006ff0d7819 */ /* 0x002fc80000011400 */
[----:B------:R-:W-:Y:S01]  /*e500*/  ISETP.NE.AND P0, PT, R13, UR4, PT ;  /* 0x000000040d007c0c */ /* 0x000fe2000bf05270 */
[----:B---34-:R-:W-:Y:S01]  /*e510*/  IMAD R4, R3, c[0x0][0x1d8], RZ ;  /* 0x0000760003047a24 */ /* 0x018fe200078e02ff */
[----:B------:R-:W-:-:S03]  /*e520*/  LOP3.LUT R3, R0, 0xffffffc0, RZ, 0xc0, !PT ;  /* 0xffffffc000037812 */ /* 0x000fc600078ec0ff */
[----:B------:R-:W-:Y:S02]  /*e530*/  IMAD R45, R4, c[0x0][0x1d0], R49 ;  /* 0x00007400042d7a24 */ /* 0x000fe400078e0231 */
[----:B------:R-:W-:Y:S02]  /*e540*/  IMAD.IADD R15, R5, 0x1, -R3 ;  /* 0x00000001050f7824 */ /* 0x000fe400078e0a03 */
[----:B------:R-:W0:Y:S03]  /*e550*/  S2R R5, SR_CTAID.Y ;  /* 0x0000000000057919 */ /* 0x000e260000002600 */
[C---:B------:R-:W-:Y:S02]  /*e560*/  ISETP.GT.AND P2, PT, R15.reuse, 0x2f, PT ;  /* 0x0000002f0f00780c */ /* 0x040fe40003f44270 */
[----:B------:R-:W-:Y:S02]  /*e570*/  SHF.L.U32 R0, R15, 0x2, RZ ;  /* 0x000000020f007819 */ /* 0x000fe400000006ff */
[----:B------:R-:W-:-:S03]  /*e580*/  ISETP.NE.OR P1, PT, RZ, c[0x0][0x1ec], P2 ;  /* 0x00007b00ff007a0c */ /* 0x000fc60001725670 */
[----:B------:R-:W-:Y:S01]  /*e590*/  IMAD R45, R45, UR5, R0 ;  /* 0x000000052d2d7c24 */ /* 0x000fe2000f8e0200 */
[----:B------:R-:W-:-:S04]  /*e5a0*/  ISETP.NE.OR P1, PT, R13, UR4, P1 ;  /* 0x000000040d007c0c */ /* 0x000fc80008f25670 */
[----:B------:R-:W-:Y:S01]  /*e5b0*/  SHF.R.S32.HI R47, RZ, 0x1f, R45 ;  /* 0x0000001fff2f7819 */ /* 0x000fe2000001142d */
[----:B0-----:R-:W-:Y:S02]  /*e5c0*/  IMAD R3, R5, c[0x0][0x1d8], R49 ;  /* 0x0000760005037a24 */ /* 0x001fe400078e0231 */
[----:B------:R-:W-:Y:S02]  /*e5d0*/  CS2R R4, SRZ ;  /* 0x0000000000047805 */ /* 0x000fe4000001ff00 */
        /* <DEDUP_REMOVED lines=12> */
.L_x_2726:
[----:B-----5:R0:W-:Y:S02]  /*e6a0*/  STS.128 [R15.X16+0x420], R4 ;  /* 0x000420040f007388 */ /* 0x0201e4000000cc00 */
.L_x_2725:
[----:B------:R-:W-:Y:S05]  /*e6b0*/  BSYNC B0 ;  /* 0x0000000000007941 */ /* 0x000fea0003800000 */
.L_x_2724:
[----:B------:R-:W-:Y:S01]  /*e6c0*/  BAR.SYNC.DEFER_BLOCKING 0x0 ;  /* 0x0000000000007b1d */ /* 0x000fe20000010000 */
[----:B------:R-:W-:Y:S01]  /*e6d0*/  IMAD.MOV.U32 R10, RZ, RZ, RZ ;  /* 0x000000ffff0a7224 */ /* 0x000fe200078e00ff */
[----:B------:R-:W-:-:S04]  /*e6e0*/  CS2R R8, SRZ ;  /* 0x0000000000087805 */ /* 0x000fc8000001ff00 */
[----:B------:R-:W-:Y:S01]  /*e6f0*/  BSSY B0, `(.L_x_2727) ;  /* 0x0000136000007945 */ /* 0x000fe20003800000 */
[----:B------:R-:W-:Y:S05]  /*e700*/  @P2 BRA `(.L_x_2728) ;  /* 0x0000134000002947 */ /* 0x000fea0003800000 */
[----:B--2---:R-:W-:Y:S01]  /*e710*/  IADD3 R26, R13, UR6, RZ ;  /* 0x000000060d1a7c10 */ /* 0x004fe2000fffe0ff */
[----:B------:R-:W-:Y:S01]  /*e720*/  IMAD.U32 R17, RZ, RZ, UR39 ;  /* 0x00000027ff117e24 */ /* 0x000fe2000f8e00ff */
[----:B------:R-:W-:Y:S01]  /*e730*/  BSSY B1, `(.L_x_2729) ;  /* 0x0000077000017945 */ /* 0x000fe20003800000 */
[----:B------:R-:W-:Y:S02]  /*e740*/  CS2R R10, SRZ ;  /* 0x00000000000a7805 */ /* 0x000fe4000001ff00 */
[----:B------:R-:W-:Y:S01]  /*e750*/  IMAD R21, R26, 0xc0, RZ ;  /* 0x000000c01a157824 */ /* 0x000fe200078e02ff */
[----:B------:R-:W-:-:S04]  /*e760*/  IMNMX R17, R17, c[0x0][0x1d4], PT ;  /* 0x0000750011117a17 */ /* 0x000fc80003800200 */
[----:B------:R-:W-:Y:S02]  /*e770*/  SHF.R.S32.HI R23, RZ, 0x1f, R21 ;  /* 0x0000001fff177819 */ /* 0x000fe40000011415 */
[----:B------:R-:W-:-:S04]  /*e780*/  IADD3 R8, P1, R14, R21, RZ ;  /* 0x000000150e087210 */ /* 0x000fc80007f3e0ff */
[----:B------:R-:W-:Y:S01]  /*e790*/  LEA R18, P3, R8, c[0x0][0x1a0], 0x2 ;  /* 0x0000680008127a11 */ /* 0x000fe200078610ff */
[----:B------:R-:W-:Y:S01]  /*e7a0*/  IMAD.X R9, R12, 0x1, R23, P1 ;  /* 0x000000010c097824 */ /* 0x000fe200008e0617 */
[----:B------:R-:W-:-:S04]  /*e7b0*/  ISETP.GE.AND P1, PT, R26, R17, PT ;  /* 0x000000111a00720c */ /* 0x000fc80003f26270 */
[----:B------:R-:W-:Y:S02]  /*e7c0*/  LEA.HI.X R19, R8, c[0x0][0x1a4], R9, 0x2, P3 ;  /* 0x0000690008137a11 */ /* 0x000fe400018f1409 */
[----:B------:R-:W-:-:S07]  /*e7d0*/  CS2R R8, SRZ ;  /* 0x0000000000087805 */ /* 0x000fce000001ff00 */
        /* <DEDUP_REMOVED lines=19> */
[----:B------:R-:W-:-:S05]  /*e910*/  IADD3 R21, P1, R45, R21, RZ ;  /* 0x000000152d157210 */ /* 0x000fca0007f3e0ff */
[----:B------:R-:W-:Y:S01]  /*e920*/  IMAD.X R10, R47, 0x1, R23, P1 ;  /* 0x000000012f0a7824 */ /* 0x000fe200008e0617 */
        /* <DEDUP_REMOVED lines=18> */
.L_x_2733:
[C---:B-12--5:R-:W-:Y:S01]  /*ea50*/  FFMA.FTZ R8, R21.reuse, R8, RZ ;  /* 0x0000000815087223 */ /* 0x066fe200000100ff */
[----:B------:R-:W-:Y:S01]  /*ea60*/  IADD3 R28, R26, 0x2, RZ ;  /* 0x000000021a1c7810 */ /* 0x000fe20007ffe0ff */
[C---:B------:R-:W-:Y:S02]  /*ea70*/  FFMA.FTZ R9, R21.reuse, R9, RZ ;  /* 0x0000000915097223 */ /* 0x040fe400000100ff */
[C---:B------:R-:W-:Y:S02]  /*ea80*/  FFMA.FTZ R10, R21.reuse, R10, RZ ;  /* 0x0000000a150a7223 */ /* 0x040fe400000100ff */
[----:B------:R-:W-:Y:S02]  /*ea90*/  FFMA.FTZ R11, R21, R11, RZ ;  /* 0x0000000b150b7223 */ /* 0x000fe400000100ff */
.L_x_2732:
[----:B------:R-:W-:Y:S05]  /*eaa0*/  BSYNC B2 ;  /* 0x0000000000027941 */ /* 0x000fea0003800000 */
.L_x_2731:
[----:B------:R-:W-:-:S13]  /*eab0*/  LOP3.LUT P1, RZ, R20, 0xfffffffe, RZ, 0xc0, !PT ;  /* 0xfffffffe14ff7812 */ /* 0x000fda000782c0ff */
[----:B------:R-:W-:Y:S05]  /*eac0*/  @!P1 BRA `(.L_x_2730) ;  /* 0x000003d000009947 */ /* 0x000fea0003800000 */
[C---:B------:R-:W-:Y:S01]  /*ead0*/  LEA R20, R28.reuse, 0x8, 0x2 ;  /* 0x000000081c147811 */ /* 0x040fe200078e10ff */
[----:B------:R-:W-:Y:S01]  /*eae0*/  IMAD R21, R28, 0xc0, RZ ;  /* 0x000000c01c157824 */ /* 0x000fe200078e02ff */
[----:B------:R-:W-:Y:S01]  /*eaf0*/  ISETP.NE.AND P1, PT, RZ, c[0x0][0x1ec], PT ;  /* 0x00007b00ff007a0c */ /* 0x000fe20003f25270 */
[----:B------:R-:W-:-:S03]  /*eb00*/  IMAD.U32 R27, RZ, RZ, UR6 ;  /* 0x00000006ff1b7e24 */ /* 0x000fc6000f8e00ff */
[----:B------:R-:W-:Y:S01]  /*eb10*/  SHF.R.S32.HI R23, RZ, 0x1f, R21 ;  /* 0x0000001fff177819 */ /* 0x000fe20000011415 */
[----:B------:R-:W-:Y:S01]  /*eb20*/  IMAD R20, R27, -0x4, R20 ;  /* 0xfffffffc1b147824 */ /* 0x000fe200078e0214 */
[-C--:B------:R-:W-:Y:S02]  /*eb30*/  IADD3 R27, P3, R45, R21.reuse, RZ ;  /* 0x000000152d1b7210 */ /* 0x080fe40007f7e0ff */
[----:B------:R-:W-:Y:S02]  /*eb40*/  IADD3 R31, P4, R14, R21, RZ ;  /* 0x000000150e1f7210 */ /* 0x000fe40007f9e0ff */
[----:B------:R-:W-:Y:S01]  /*eb50*/  LEA R22, P5, R27, c[0x0][0x1a0], 0x2 ;  /* 0x000068001b167a11 */ /* 0x000fe200078a10ff */
[----:B------:R-:W-:Y:S01]  /*eb60*/  IMAD.X R30, R47, 0x1, R23, P3 ;  /* 0x000000012f1e7824 */ /* 0x000fe200018e0617 */
[----:B------:R-:W-:Y:S02]  /*eb70*/  IADD3.X R32, R12, R23, RZ, P4, !PT ;  /* 0x000000170c207210 */ /* 0x000fe400027fe4ff */
[----:B------:R-:W-:-:S02]  /*eb80*/  LEA R29, P4, R31, c[0x0][0x1a0], 0x2 ;  /* 0x000068001f1d7a11 */ /* 0x000fc400078810ff */
[----:B------:R-:W-:Y:S02]  /*eb90*/  LEA.HI.X R23, R27, c[0x0][0x1a4], R30, 0x2, P5 ;  /* 0x000069001b177a11 */ /* 0x000fe400028f141e */
[----:B------:R-:W-:Y:S02]  /*eba0*/  LEA.HI.X R21, R31, c[0x0][0x1a4], R32, 0x2, P4 ;  /* 0x000069001f157a11 */ /* 0x000fe400020f1420 */
[----:B------:R-:W-:Y:S02]  /*ebb0*/  IADD3 R27, R20, 0x820, RZ ;  /* 0x00000820141b7810 */ /* 0x000fe40007ffe0ff */
.L_x_2736:
[----:B------:R1:W5:Y:S01]  /*ebc0*/  LDG.E.128 R32, [R22.64] ;  /* 0x0000002416207981 */ /* 0x000362000c1e1d00 */
[----:B------:R-:W-:Y:S01]  /*ebd0*/  ISETP.NE.AND P3, PT, R2, RZ, PT ;  /* 0x000000ff0200720c */ /* 0x000fe20003f65270 */
[----:B------:R-:W-:Y:S01]  /*ebe0*/  IMAD.MOV.U32 R20, RZ, RZ, R29 ;  /* 0x000000ffff147224 */ /* 0x000fe200078e001d */
[----:B------:R-:W-:Y:S11]  /*ebf0*/  @P1 BRA `(.L_x_2734) ;  /* 0x000000b000001947 */ /* 0x000ff60003800000 */
        /* <DEDUP_REMOVED lines=11> */
.L_x_2734:
[----:B------:R3:W5:Y:S04]  /*ecb0*/  LDG.E.128 R36, [R22.64+0x600] ;  /* 0x0006002416247981 */ /* 0x000768000c1e1d00 */
[----:B------:R-:W4:Y:S02]  /*ecc0*/  LDS R29, [R27+-0x8] ;  /* 0xfffff8001b1d7984 */ /* 0x000f240000000800 */
[C---:B--2-45:R-:W-:Y:S02]  /*ecd0*/  FFMA.FTZ R32, R29.reuse, R32, R8 ;  /* 0x000000201d207223 */ /* 0x074fe40000010008 */
[C---:B------:R-:W-:Y:S02]  /*ece0*/  FFMA.FTZ R30, R29.reuse, R33, R9 ;  /* 0x000000211d1e7223 */ /* 0x040fe40000010009 */
[----:B------:R-:W-:-:S02]  /*ecf0*/  FFMA.FTZ R34, R29, R34, R10 ;  /* 0x000000221d227223 */ /* 0x000fc4000001000a */
        /* <DEDUP_REMOVED lines=13> */
.L_x_2735:
[----:B---3--:R3:W4:Y:S01]  /*edd0*/  LDS R11, [R27] ;  /* 0x000000001b0b7984 */ /* 0x0087220000000800 */
[----:B------:R-:W-:Y:S02]  /*ede0*/  IADD3 R29, P3, R20, 0xc00, RZ ;  /* 0x00000c00141d7810 */ /* 0x000fe40007f7e0ff */
[----:B------:R-:W-:Y:S02]  /*edf0*/  IADD3 R28, R28, 0x4, RZ ;  /* 0x000000041c1c7810 */ /* 0x000fe40007ffe0ff */
[----:B-1----:R-:W-:Y:S01]  /*ee00*/  IADD3 R22, P4, R22, 0xc00, RZ ;  /* 0x00000c0016167810 */ /* 0x002fe20007f9e0ff */
[----:B--2---:R-:W-:Y:S01]  /*ee10*/  IMAD.X R21, RZ, RZ, R21, P3 ;  /* 0x000000ffff157224 */ /* 0x004fe200018e0615 */
[----:B------:R-:W-:Y:S02]  /*ee20*/  ISETP.GE.AND P3, PT, R28, R17, PT ;  /* 0x000000111c00720c */ /* 0x000fe40003f66270 */
[----:B---3--:R-:W-:Y:S01]  /*ee30*/  IADD3 R27, R27, 0x10, RZ ;  /* 0x000000101b1b7810 */ /* 0x008fe20007ffe0ff */
[----:B------:R-:W-:-:S02]  /*ee40*/  IMAD.X R23, RZ, RZ, R23, P4 ;  /* 0x000000ffff177224 */ /* 0x000fc400020e0617 */
[C---:B----4-:R-:W-:Y:S02]  /*ee50*/  FFMA.FTZ R8, R11.reuse, R36, R32 ;  /* 0x000000240b087223 */ /* 0x050fe40000010020 */
[C---:B------:R-:W-:Y:S02]  /*ee60*/  FFMA.FTZ R9, R11.reuse, R37, R30 ;  /* 0x000000250b097223 */ /* 0x040fe4000001001e */
[C---:B------:R-:W-:Y:S02]  /*ee70*/  FFMA.FTZ R10, R11.reuse, R38, R34 ;  /* 0x000000260b0a7223 */ /* 0x040fe40000010022 */
[----:B------:R-:W-:Y:S02]  /*ee80*/  FFMA.FTZ R11, R11, R39, R40 ;  /* 0x000000270b0b7223 */ /* 0x000fe40000010028 */
[----:B------:R-:W-:Y:S05]  /*ee90*/  @!P3 BRA `(.L_x_2736) ;  /* 0xfffffd200000b947 */ /* 0x000fea000383ffff */
.L_x_2730:
[----:B------:R-:W-:Y:S05]  /*eea0*/  BSYNC B1 ;  /* 0x0000000000017941 */ /* 0x000fea0003800000 */
.L_x_2729:
[----:B------:R-:W-:-:S13]  /*eeb0*/  ISETP.GE.AND P1, PT, R26, UR39, PT ;  /* 0x000000271a007c0c */ /* 0x000fda000bf26270 */
[----:B------:R-:W-:Y:S05]  /*eec0*/  @P1 BRA `(.L_x_2728) ;  /* 0x00000b8000001947 */ /* 0x000fea0003800000 */
[----:B------:R-:W-:Y:S01]  /*eed0*/  MOV R20, UR38 ;  /* 0x0000002600147c02 */ /* 0x000fe20008000f00 */
[----:B------:R-:W-:Y:S01]  /*eee0*/  IMAD R21, R16, c[0x0][0x1d8], R49 ;  /* 0x0000760010157a24 */ /* 0x000fe200078e0231 */
[----:B------:R-:W-:Y:S01]  /*eef0*/  BSSY B1, `(.L_x_2737) ;  /* 0x000003c000017945 */ /* 0x000fe20003800000 */
[----:B------:R-:W-:Y:S01]  /*ef00*/  IMAD.MOV.U32 R22, RZ, RZ, 0x4 ;  /* 0x00000004ff167424 */ /* 0x000fe200078e00ff */
[----:B------:R-:W-:Y:S01]  /*ef10*/  IADD3 R17, -R13, -0x2, R20 ;  /* 0xfffffffe0d117810 */ /* 0x000fe20007ffe114 */
[----:B------:R-:W-:-:S03]  /*ef20*/  IMAD R21, R21, 0xc0, R0 ;  /* 0x000000c015157824 */ /* 0x000fc600078e0200 */
[----:B------:R-:W-:Y:S01]  /*ef30*/  IADD3 R17, R17, -UR6, RZ ;  /* 0x8000000611117c10 */ /* 0x000fe2000fffe0ff */
[----:B------:R-:W-:-:S03]  /*ef40*/  IMAD.WIDE R22, R21, R22, c[0x0][0x238] ;  /* 0x00008e0015167625 */ /* 0x000fc600078e0216 */
        /* <DEDUP_REMOVED lines=48> */
.L_x_2741:
[C---:B-12--5:R-:W-:Y:S02]  /*f250*/  FFMA.FTZ R8, R24.reuse, R28, R8 ;  /* 0x0000001c18087223 */ /* 0x066fe40000010008 */
[C---:B------:R-:W-:Y:S02]  /*f260*/  FFMA.FTZ R9, R24.reuse, R29, R9 ;  /* 0x0000001d18097223 */ /* 0x040fe40000010009 */
[C---:B------:R-:W-:Y:S02]  /*f270*/  FFMA.FTZ R10, R24.reuse, R30, R10 ;  /* 0x0000001e180a7223 */ /* 0x040fe4000001000a */
[----:B------:R-:W-:Y:S02]  /*f280*/  FFMA.FTZ R11, R24, R31, R11 ;  /* 0x0000001f180b7223 */ /* 0x000fe4000001000b */
.L_x_2740:
[----:B------:R-:W-:Y:S05]  /*f290*/  BSYNC B2 ;  /* 0x0000000000027941 */ /* 0x000fea0003800000 */
.L_x_2739:
[----:B------:R-:W-:Y:S02]  /*f2a0*/  IADD3 R26, R26, 0x2, RZ ;  /* 0x000000021a1a7810 */ /* 0x000fe40007ffe0ff */
.L_x_2738:
[----:B------:R-:W-:Y:S05]  /*f2b0*/  BSYNC B1 ;  /* 0x0000000000017941 */ /* 0x000fea0003800000 */
.L_x_2737:
[----:B------:R-:W-:-:S13]  /*f2c0*/  LOP3.LUT P1, RZ, R17, 0xfffffffe, RZ, 0xc0, !PT ;  /* 0xfffffffe11ff7812 */ /* 0x000fda000782c0ff */
[----:B------:R-:W-:Y:S05]  /*f2d0*/  @!P1 BRA `(.L_x_2728) ;  /* 0x0000077000009947 */ /* 0x000fea0003800000 */
[----:B------:R-:W-:Y:S01]  /*f2e0*/  USHF.L.U32 UR4, UR6, 0x2, URZ ;  /* 0x0000000206047899 */ /* 0x000fe2000800063f */
[----:B------:R-:W-:Y:S01]  /*f2f0*/  IMAD.MOV.U32 R17, RZ, RZ, 0xc0 ;  /* 0x000000c0ff117424 */ /* 0x000fe200078e00ff */
[----:B------:R-:W-:-:S03]  /*f300*/  HFMA2.MMA R24, -RZ, RZ, 0, 0 ;  /* 0x00000000ff187435 */ /* 0x000fc600000001ff */
[C---:B------:R-:W-:Y:S01]  /*f310*/  IMAD R17, R26.reuse, R17, 0x180 ;  /* 0x000001801a117424 */ /* 0x040fe200078e0211 */
[----:B------:R-:W-:-:S04]  /*f320*/  LEA R27, R26, -UR4, 0x2 ;  /* 0x800000041a1b7c11 */ /* 0x000fc8000f8e10ff */
.L_x_2748:
        /* <DEDUP_REMOVED lines=28> */
[----:B------:R-:W-:Y:S02]  /*f4f0*/  @!P1 IMAD.IADD R18, R18, 0x1, -R25 ;  /* 0x0000000112129824 */ /* 0x000fe400078e0a19 */
[----:B------:R1:W2:Y:S02]  /*f500*/  LDS R25, [R40+0x820] ;  /* 0x0008200028197984 */ /* 0x0002a40000000800 */
        /* <DEDUP_REMOVED lines=22> */
.L_x_2744:
[C---:B-12--5:R-:W-:Y:S02]  /*f670*/  FFMA.FTZ R8, R25.reuse, R28, R8 ;  /* 0x0000001c19087223 */ /* 0x066fe40000010008 */
[C---:B------:R-:W-:Y:S02]  /*f680*/  FFMA.FTZ R9, R25.reuse, R29, R9 ;  /* 0x0000001d19097223 */ /* 0x040fe40000010009 */
[C---:B------:R-:W-:Y:S02]  /*f690*/  FFMA.FTZ R10, R25.reuse, R30, R10 ;  /* 0x0000001e190a7223 */ /* 0x040fe4000001000a */
[----:B------:R-:W-:Y:S02]  /*f6a0*/  FFMA.FTZ R11, R25, R31, R11 ;  /* 0x0000001f190b7223 */ /* 0x000fe4000001000b */
.L_x_2743:
[----:B------:R-:W-:Y:S05]  /*f6b0*/  BSYNC B1 ;  /* 0x0000000000017941 */ /* 0x000fea0003800000 */
.L_x_2742:
        /* <DEDUP_REMOVED lines=24> */
[----:B------:R1:W2:Y:S03]  /*f840*/  LDS R25, [R40+0x828] ;  /* 0x0008280028197984 */ /* 0x0002a60000000800 */
        /* <DEDUP_REMOVED lines=21> */
[----:B------:R1:W-:Y:S02]  /*f9a0*/  STG.E.128 [R20.64+0x600], R28 ;  /* 0x0006001c14007986 */ /* 0x0003e4000c101d24 */
.L_x_2747:
[C---:B-12--5:R-:W-:Y:S02]  /*f9b0*/  FFMA.FTZ R8, R25.reuse, R28, R8 ;  /* 0x0000001c19087223 */ /* 0x066fe40000010008 */
[C---:B------:R-:W-:Y:S02]  /*f9c0*/  FFMA.FTZ R9, R25.reuse, R29, R9 ;  /* 0x0000001d19097223 */ /* 0x040fe40000010009 */
[C---:B------:R-:W-:Y:S02]  /*f9d0*/  FFMA.FTZ R10, R25.reuse, R30, R10 ;  /* 0x0000001e190a7223 */ /* 0x040fe4000001000a */
[----:B------:R-:W-:Y:S02]  /*f9e0*/  FFMA.FTZ R11, R25, R31, R11 ;  /* 0x0000001f190b7223 */ /* 0x000fe4000001000b */
.L_x_2746:
[----:B------:R-:W-:Y:S05]  /*f9f0*/  BSYNC B1 ;  /* 0x0000000000017941 */ /* 0x000fea0003800000 */
.L_x_2745:
[----:B------:R-:W-:Y:S02]  /*fa00*/  IADD3 R26, R26, 0x4, RZ ;  /* 0x000000041a1a7810 */ /* 0x000fe40007ffe0ff */
[----:B------:R-:W-:Y:S02]  /*fa10*/  IADD3 R24, R24, 0x10, RZ ;  /* 0x0000001018187810 */ /* 0x000fe40007ffe0ff */
[----:B------:R-:W-:-:S02]  /*fa20*/  ISETP.GE.AND P1, PT, R26, UR39, PT ;  /* 0x000000271a007c0c */ /* 0x000fc4000bf26270 */
[----:B------:R-:W-:-:S11]  /*fa30*/  IADD3 R17, R17, 0x300, RZ ;  /* 0x0000030011117810 */ /* 0x000fd60007ffe0ff */
[----:B------:R-:W-:Y:S05]  /*fa40*/  @!P1 BRA `(.L_x_2748) ;  /* 0xfffff8e000009947 */ /* 0x000fea000383ffff */
.L_x_2728:
[----:B------:R-:W-:Y:S05]  /*fa50*/  BSYNC B0 ;  /* 0x0000000000007941 */ /* 0x000fea0003800000 */
.L_x_2727:
[----:B------:R-:W-:Y:S01]  /*fa60*/  ISETP.GT.OR P0, PT, R15, 0x2f, P0 ;  /* 0x0000002f0f00780c */ /* 0x000fe20000704670 */
[----:B------:R-:W-:-:S12]  /*fa70*/  BSSY B0, `(.L_x_2749) ;  /* 0x0000028000007945 */ /* 0x000fd80003800000 */
[----:B------:R-:W-:Y:S05]  /*fa80*/  @P0 BRA `(.L_x_2750) ;  /* 0x0000026000000947 */ /* 0x000fea0003800000 */
[----:B0-----:R-:W-:Y:S02]  /*fa90*/  IMAD.MOV.U32 R15, RZ, RZ, 0xc0 ;  /* 0x000000c0ff0f7424 */ /* 0x001fe400078e00ff */
[----:B------:R-:W-:-:S04]  /*faa0*/  IMAD.U32 R18, RZ, RZ, UR38 ;  /* 0x00000026ff127e24 */ /* 0x000fc8000f8e00ff */
        /* <DEDUP_REMOVED lines=8> */
[----:B------:R-:W-:-:S06]  /*fb30*/  IMAD.U32 R15, RZ, RZ, UR4 ;  /* 0x00000004ff0f7e24 */ /* 0x000fcc000f8e00ff */
[----:B------:R-:W1:Y:S02]  /*fb40*/  LDS R15, [R15.X4+0x820] ;  /* 0x000820000f0f7984 */ /* 0x000e640000004800 */
        /* <DEDUP_REMOVED lines=13> */
[----:B--2---:R-:W-:-:S04]  /*fc20*/  MOV R25, UR4 ;  /* 0x0000000400197c02 */ /* 0x004fc80008000f00 */
        /* <DEDUP_REMOVED lines=8> */
.L_x_2751:
[C---:B01---5:R-:W-:Y:S02]  /*fcb0*/  FFMA.FTZ R8, R15.reuse, R20, R8 ;  /* 0x000000140f087223 */ /* 0x063fe40000010008 */
[C---:B------:R-:W-:Y:S02]  /*fcc0*/  FFMA.FTZ R9, R15.reuse, R21, R9 ;  /* 0x000000150f097223 */ /* 0x040fe40000010009 */
[C---:B------:R-:W-:Y:S02]  /*fcd0*/  FFMA.FTZ R10, R15.reuse, R22, R10 ;  /* 0x000000160f0a7223 */ /* 0x040fe4000001000a */
[----:B------:R-:W-:Y:S02]  /*fce0*/  FFMA.FTZ R11, R15, R23, R11 ;  /* 0x000000170f0b7223 */ /* 0x000fe4000001000b */
.L_x_2750:
[----:B------:R-:W-:Y:S05]  /*fcf0*/  BSYNC B0 ;  /* 0x0000000000007941 */ /* 0x000fea0003800000 */
.L_x_2749:
        /* <DEDUP_REMOVED lines=18> */
.L_x_2752:
[----:B------:R-:W-:Y:S05]  /*fe20*/  @P0 EXIT ;  /* 0x000000000000094d */ /* 0x000fea0003800000 */
[----:B------:R-:W-:-:S05]  /*fe30*/  IMAD.MOV.U32 R2, RZ, RZ, c[0x0][0x258] ;  /* 0x00009600ff027624 */ /* 0x000fca00078e00ff */
[----:B------:R-:W-:-:S13]  /*fe40*/  ISETP.NE.AND P0, PT, R2, 0x2, PT ;  /* 0x000000020200780c */ /* 0x000fda0003f05270 */
[----:B------:R-:W-:Y:S02]  /*fe50*/  @P0 IMAD.MOV.U32 R5, RZ, RZ, 0x4 ;  /* 0x00000004ff050424 */ /* 0x000fe400078e00ff */
[----:B------:R-:W-:-:S04]  /*fe60*/  @P0 IMAD R4, R3, 0xc0, R0 ;  /* 0x000000c003040824 */ /* 0x000fc800078e0200 */
[----:B------:R-:W-:-:S05]  /*fe70*/  @P0 IMAD.WIDE R4, R4, R5, c[0x0][0x160] ;  /* 0x0000580004040625 */ /* 0x000fca00078e0205 */
[----:B------:R0:W-:Y:S01]  /*fe80*/  @P0 STG.E.128 [R4.64], R8 ;  /* 0x0000000804000986 */ /* 0x0001e2000c101d24 */
[----:B------:R-:W-:Y:S05]  /*fe90*/  @P0 EXIT ;  /* 0x000000000000094d */ /* 0x000fea0003800000 */
[----:B0-----:R-:W-:Y:S02]  /*fea0*/  IMAD.MOV.U32 R4, RZ, RZ, c[0x0][0x250] ;  /* 0x00009400ff047624 */ /* 0x001fe400078e00ff */
[----:B------:R-:W-:-:S05]  /*feb0*/  IMAD.MOV.U32 R5, RZ, RZ, c[0x0][0x254] ;  /* 0x00009500ff057624 */ /* 0x000fca00078e00ff */
[----:B------:R-:W3:Y:S01]  /*fec0*/  LDG.E R4, [R4.64] ;  /* 0x0000002404047981 */ /* 0x000ee2000c1e1900 */
[----:B------:R-:W-:Y:S02]  /*fed0*/  IMAD R3, R3, 0xc0, R0 ;  /* 0x000000c003037824 */ /* 0x000fe400078e0200 */
[C---:B---3--:R-:W-:Y:S02]  /*fee0*/  FMUL.FTZ R8, R4.reuse, R8 ;  /* 0x0000000804087220 */ /* 0x048fe40000410000 */
[C---:B------:R-:W-:Y:S02]  /*fef0*/  FMUL.FTZ R9, R4.reuse, R9 ;  /* 0x0000000904097220 */ /* 0x040fe40000410000 */
[C---:B------:R-:W-:Y:S02]  /*ff00*/  FMUL.FTZ R10, R4.reuse, R10 ;  /* 0x0000000a040a7220 */ /* 0x040fe40000410000 */
[----:B------:R-:W0:Y:S01]  /*ff10*/  F2I.S8.NTZ R8, R8 ;  /* 0x0000000800087305 */ /* 0x000e220000202100 */
[----:B------:R-:W-:-:S07]  /*ff20*/  FMUL.FTZ R11, R4, R11 ;  /* 0x0000000b040b7220 */ /* 0x000fce0000410000 */
[----:B------:R-:W1:Y:S08]  /*ff30*/  F2I.S8.NTZ R9, R9 ;  /* 0x0000000900097305 */ /* 0x000e700000202100 */
[----:B------:R-:W3:Y:S01]  /*ff40*/  F2I.S8.NTZ R10, R10 ;  /* 0x0000000a000a7305 */ /* 0x000ee20000202100 */
[----:B0-----:R-:W-:-:S04]  /*ff50*/  PRMT R2, R8, 0x8880, RZ ;  /* 0x0000888008027816 */ /* 0x001fc800000000ff */
[----:B------:R-:W-:-:S03]  /*ff60*/  PRMT R2, R2, 0x7710, RZ ;  /* 0x0000771002027816 */ /* 0x000fc600000000ff */
[----:B------:R-:W0:Y:S01]  /*ff70*/  F2I.S8.NTZ R11, R11 ;  /* 0x0000000b000b7305 */ /* 0x000e220000202100 */
[----:B-1----:R-:W-:Y:S02]  /*ff80*/  PRMT R6, R9, 0x8880, RZ ;  /* 0x0000888009067816 */ /* 0x002fe400000000ff */
        /* <DEDUP_REMOVED lines=13> */
.L_x_2691:
[----:B0-----:R-:W-:Y:S01]  /*10060*/  HFMA2.MMA R242, -RZ, RZ, 0, 5.9604644775390625e-08 ;  /* 0x00000001fff27435 */ /* 0x001fe200000001ff */
[----:B------:R-:W-:Y:S01]  /*10070*/  IMAD.MOV.U32 R9, RZ, RZ, -0x1 ;  /* 0xffffffffff097424 */ /* 0x000fe200078e00ff */
[----:B------:R-:W-:-:S04]  /*10080*/  MOV R8, 0x100a0 ;  /* 0x000100a000087802 */ /* 0x000fc80000000f00 */
[----:B--2--5:R-:W-:Y:S05]  /*10090*/  CALL.REL.NOINC `($__internal_8_$__cuda_sm70_shflsync_bfly_p) ;  /* 0x0000017000007944 */ /* 0x024fea0003c00000 */
[----:B------:R-:W-:Y:S05]  /*100a0*/  BRA `(.L_x_2753) ;  /* 0xffffd11000007947 */ /* 0x000fea000383ffff */
.L_x_2695:
[----:B0-----:R-:W-:Y:S01]  /*100b0*/  IMAD.MOV.U32 R7, RZ, RZ, R17 ;  /* 0x000000ffff077224 */ /* 0x001fe200078e0011 */
[----:B------:R-:W-:Y:S01]  /*100c0*/  MOV R8, 0x10100 ;  /* 0x0001010000087802 */ /* 0x000fe20000000f00 */
[----:B------:R-:W-:Y:S02]  /*100d0*/  IMAD.MOV.U32 R242, RZ, RZ, 0x10 ;  /* 0x00000010fff27424 */ /* 0x000fe400078e00ff */
[----:B------:R-:W-:Y:S02]  /*100e0*/  IMAD.MOV.U32 R9, RZ, RZ, -0x1 ;  /* 0xffffffffff097424 */ /* 0x000fe400078e00ff */
[----:B--2---:R-:W-:Y:S05]  /*100f0*/  CALL.REL.NOINC `($__internal_8_$__cuda_sm70_shflsync_bfly_p) ;  /* 0x0000011000007944 */ /* 0x004fea0003c00000 */
[----:B------:R-:W-:Y:S05]  /*10100*/  BRA `(.L_x_2754) ;  /* 0xffffd34000007947 */ /* 0x000fea000383ffff */
.L_x_2696:
[----:B0-----:R-:W-:Y:S01]  /*10110*/  MOV R7, R17 ;  /* 0x0000001100077202 */ /* 0x001fe20000000f00 */
[----:B------:R-:W-:Y:S01]  /*10120*/  IMAD.MOV.U32 R242, RZ, RZ, 0x8 ;  /* 0x00000008fff27424 */ /* 0x000fe200078e00ff */
[----:B------:R-:W-:Y:S01]  /*10130*/  MOV R8, 0x10160 ;  /* 0x0001016000087802 */ /* 0x000fe20000000f00 */
[----:B------:R-:W-:-:S02]  /*10140*/  IMAD.MOV.U32 R9, RZ, RZ, -0x1 ;  /* 0xffffffffff097424 */ /* 0x000fc400078e00ff */
[----:B--2---:R-:W-:Y:S05]  /*10150*/  CALL.REL.NOINC `($__internal_8_$__cuda_sm70_shflsync_bfly_p) ;  /* 0x000000b000007944 */ /* 0x004fea0003c00000 */
[----:B------:R-:W-:Y:S01]  /*10160*/  FMNMX.FTZ R7, R17, R242, !PT ;  /* 0x000000f211077209 */ /* 0x000fe20007810000 */
[----:B------:R-:W-:Y:S01]  /*10170*/  IMAD.MOV.U32 R242, RZ, RZ, 0x4 ;  /* 0x00000004fff27424 */ /* 0x000fe200078e00ff */
[----:B------:R-:W-:Y:S01]  /*10180*/  MOV R8, 0x101b0 ;  /* 0x000101b000087802 */ /* 0x000fe20000000f00 */
[----:B------:R-:W-:-:S02]  /*10190*/  IMAD.MOV.U32 R9, RZ, RZ, -0x1 ;  /* 0xffffffffff097424 */ /* 0x000fc400078e00ff */
[----:B------:R-:W-:Y:S05]  /*101a0*/  CALL.REL.NOINC `($__internal_8_$__cuda_sm70_shflsync_bfly_p) ;  /* 0x0000006000007944 */ /* 0x000fea0003c00000 */
[----:B------:R-:W-:Y:S01]  /*101b0*/  FMNMX.FTZ R7, R7, R242, !PT ;  /* 0x000000f207077209 */ /* 0x000fe20007810000 */
[----:B------:R-:W-:Y:S01]  /*101c0*/  HFMA2.MMA R242, -RZ, RZ, 0, 1.1920928955078125e-07 ;  /* 0x00000002fff27435 */ /* 0x000fe200000001ff */
[----:B------:R-:W-:Y:S01]  /*101d0*/  IMAD.MOV.U32 R9, RZ, RZ, -0x1 ;  /* 0xffffffffff097424 */ /* 0x000fe200078e00ff */
[----:B------:R-:W-:-:S04]  /*101e0*/  MOV R8, 0x10200 ;  /* 0x0001020000087802 */ /* 0x000fc80000000f00 */
[----:B------:R-:W-:Y:S05]  /*101f0*/  CALL.REL.NOINC `($__internal_8_$__cuda_sm70_shflsync_bfly_p) ;  /* 0x0000001000007944 */ /* 0x000fea0003c00000 */
[----:B------:R-:W-:Y:S05]  /*10200*/  BRA `(.L_x_2755) ;  /* 0xffffd2b000007947 */ /* 0x000fea000383ffff */
        .weak           $__internal_8_$__cuda_sm70_shflsync_bfly_p
        .type           $__internal_8_$__cuda_sm70_shflsync_bfly_p,@function
        .size           $__internal_8_$__cuda_sm70_shflsync_bfly_p,(.L_x_4314 - $__internal_8_$__cuda_sm70_shflsync_bfly_p)
$__internal_8_$__cuda_sm70_shflsync_bfly_p:
[----:B------:R-:W-:Y:S01]  /*10210*/  IMAD.MOV.U32 R243, RZ, RZ, 0x1f ;  /* 0x0000001ffff37424 */ /* 0x000fe200078e00ff */
[----:B------:R-:W-:Y:S04]  /*10220*/  WARPSYNC R9 ;  /* 0x0000000900007348 */ /* 0x000fe80003800000 */
[----:B------:R0:W1:Y:S04]  /*10230*/  SHFL.BFLY PT, R242, R7, R242, R243 ;  /* 0x0c0000f207f27389 */ /* 0x00006800000e00f3 */
[----:B0-----:R-:W0:Y:S01]  /*10240*/  S2R R243, SR_TID.X ;  /* 0x0000000000f37919 */ /* 0x001e220000002100 */
[----:B------:R-:W-:Y:S01]  /*10250*/  IMAD.MOV.U32 R9, RZ, RZ, 0x0 ;  /* 0x00000000ff097424 */ /* 0x000fe200078e00ff */
[----:B0-----:R-:W-:-:S03]  /*10260*/  LOP3.LUT R243, R243, 0x1, RZ, 0xc0, !PT ;  /* 0x00000001f3f37812 */ /* 0x001fc600078ec0ff */
[----:B-1----:R-:W-:Y:S05]  /*10270*/  RET.REL.NODEC R8 `(_ZN4mmha33masked_multihead_attention_kernelIfLi192ELi256ELi2ELi64ELi128ELb1ELb0EEEv26Multihead_attention_paramsIT_XT5_EE) ;  /* 0xfffefd8008007950 */ /* 0x002fea0003c3ffff */
.L_x_2756:
        /* <DEDUP_REMOVED lines=16> */
.L_x_4314:


//--------------------- .text._ZN4mmha33masked_multihead_attention_kernelIfLi192ELi256ELi4ELi64ELi64ELb1ELb0EEEv26Multihead_attention_paramsIT_XT5_EE --------------------------
	.section	.text._ZN4mmha33masked_multihead_attention_kernelIfLi192ELi256ELi4ELi64ELi64ELb1ELb0EEEv26Multihead_attention_paramsIT_XT5_EE,"ax",@progbits
	.sectioninfo	@"SHI_REGISTERS=244"
	.align	128
        .global         _ZN4mmha33masked_multihead_attention_kernelIfLi192ELi256ELi4ELi64ELi64ELb1ELb0EEEv26Multihead_attention_paramsIT_XT5_EE
        .type           _ZN4mmha33masked_multihead_attention_kernelIfLi192ELi256ELi4ELi64ELi64ELb1ELb0EEEv26Multihead_attention_paramsIT_XT5_EE,@function
        .size           _ZN4mmha33masked_multihead_attention_kernelIfLi192ELi256ELi4ELi64ELi64ELb1ELb0EEEv26Multihead_attention_paramsIT_XT5_EE,(.L_x_4315 - _ZN4mmha33masked_multihead_attention_kernelIfLi192ELi256ELi4ELi64ELi64ELb1ELb0EEEv26Multihead_attention_paramsIT_XT5_EE)
        .other          _ZN4mmha33masked_multihead_attention_kernelIfLi192ELi256ELi4ELi64ELi64ELb1ELb0EEEv26Multihead_attention_paramsIT_XT5_EE,@"STO_CUDA_ENTRY STV_DEFAULT"
_ZN4mmha33masked_multihead_attention_kernelIfLi192ELi256ELi4ELi64ELi64ELb1ELb0EEEv26Multihead_attention_paramsIT_XT5_EE:
.text._ZN4mmha33masked_multihead_attention_kernelIfLi192ELi256ELi4ELi64ELi64ELb1ELb0EEEv26Multihead_attention_paramsIT_XT5_EE:
        /* <DEDUP_REMOVED lines=11> */
.L_x_2757:
        /* <DEDUP_REMOVED lines=29> */
[----:B------:R-:W-:-:S06]  /*0280*/  @P1 IADD3 R27, R27, 0x1, RZ ;  /* 0x000000011b1b1810 */ /* 0x000fcc0007ffe0ff */
[----:B------:R-:W-:Y:S01]  /*0290*/  @!P3 IMAD.MOV R27, RZ, RZ, -R27 ;  /* 0x000000ffff1bb224 */ /* 0x000fe200078e0a1b */
[----:B------:R-:W-:-:S05]  /*02a0*/  @!P2 LOP3.LUT R27, RZ, c[0x0][0x1d0], RZ, 0x33, !PT ;  /* 0x00007400ff1baa12 */ /* 0x000fca00078e33ff */
[----:B------:R-:W-:-:S05]  /*02b0*/  @P4 IMAD.WIDE R6, R27, R15, c[0x0][0x240] ;  /* 0x000090001b064625 */ /* 0x000fca00078e020f */
[----:B------:R-:W3:Y:S04]  /*02c0*/  @P4 LDG.E R26, [R6.64] ;  /* 0x00000024061a4981 */ /* 0x000ee8000c1e1900 */
[----:B------:R-:W1:Y:S01]  /*02d0*/  S2R R23, SR_CTAID.X ;  /* 0x0000000000177919 */ /* 0x000e620000002500 */
[----:B------:R-:W-:Y:S02]  /*02e0*/  ISETP.NE.U32.AND P2, PT, RZ, c[0x0][0x1f8], PT ;  /* 0x00007e00ff007a0c */ /* 0x000fe40003f45070 */
[C---:B0-----:R-:W-:Y:S02]  /*02f0*/  ISETP.GT.AND P0, PT, R24.reuse, 0x2f, PT ;  /* 0x0000002f1800780c */ /* 0x041fe40003f04270 */
[C---:B------:R-:W-:Y:S02]  /*0300*/  ISETP.LT.AND P3, PT, R24.reuse, 0x40, P4 ;  /* 0x000000401800780c */ /* 0x040fe40002761270 */
[----:B------:R-:W-:Y:S01]  /*0310*/  ISETP.NE.AND.EX P2, PT, RZ, c[0x0][0x1fc], PT, P2 ;  /* 0x00007f00ff007a0c */ /* 0x000fe20003f45320 */
[----:B------:R-:W-:Y:S01]  /*0320*/  IMAD.SHL.U32 R18, R24, 0x4, RZ ;  /* 0x0000000418127824 */ /* 0x000fe200078e00ff */
[----:B------:R-:W-:Y:S01]  /*0330*/  SHF.R.S32.HI R9, RZ, 0x1f, R28 ;  /* 0x0000001fff097819 */ /* 0x000fe2000001141c */
[----:B-1----:R-:W-:-:S04]  /*0340*/  IMAD R19, R28, c[0x0][0x1d8], R23 ;  /* 0x000076001c137a24 */ /* 0x002fc800078e0217 */
[----:B------:R-:W-:-:S06]  /*0350*/  IMAD R151, R19, 0xc0, RZ ;  /* 0x000000c013977824 */ /* 0x000fcc00078e02ff */
[C---:B------:R-:W-:Y:S01]  /*0360*/  @P2 LEA R10, P4, R28.reuse, c[0x0][0x1f8], 0x2 ;  /* 0x00007e001c0a2a11 */ /* 0x040fe200078810ff */
[----:B------:R-:W-:Y:S01]  /*0370*/  IMAD.IADD R30, R151, 0x1, R18 ;  /* 0x00000001971e7824 */ /* 0x000fe200078e0212 */
[----:B------:R-:W-:Y:S01]  /*0380*/  CS2R R32, SRZ ;  /* 0x0000000000207805 */ /* 0x000fe2000001ff00 */
[----:B------:R-:W-:Y:S01]  /*0390*/  CS2R R34, SRZ ;  /* 0x0000000000227805 */ /* 0x000fe2000001ff00 */
[----:B------:R-:W-:Y:S02]  /*03a0*/  @P2 LEA.HI.X R11, R28, c[0x0][0x1fc], R9, 0x2, P4 ;  /* 0x00007f001c0b2a11 */ /* 0x000fe400020f1409 */
[----:B------:R-:W-:-:S04]  /*03b0*/  IABS R21, c[0x0][0x1d4] ;  /* 0x0000750000157a13 */ /* 0x000fc80000000000 */
[----:B------:R-:W0:Y:S01]  /*03c0*/  I2F.RP R0, R21 ;  /* 0x0000001500007306 */ /* 0x000e220000209400 */
[----:B--2---:R-:W-:-:S05]  /*03d0*/  IADD3 R17, R25, -0x1, RZ ;  /* 0xffffffff19117810 */ /* 0x004fca0007ffe0ff */
        /* <DEDUP_REMOVED lines=8> */
[----:B0-----:R-:W0:Y:S01]  /*0460*/  MUFU.RCP R0, R0 ;  /* 0x0000000000007308 */ /* 0x001e220000001000 */
[----:B------:R-:W-:-:S04]  /*0470*/  ISETP.EQ.U32.AND P1, PT, RZ, c[0x0][0x170], PT ;  /* 0x00005c00ff007a0c */ /* 0x000fc80003f22070 */
[----:B------:R-:W-:Y:S01]  /*0480*/  ISETP.EQ.OR.EX P1, PT, RZ, c[0x0][0x174], P0, P1 ;  /* 0x00005d00ff007a0c */ /* 0x000fe20000722710 */
[----:B------:R-:W-:Y:S01]  /*0490*/  IMAD R3, R23, 0xc0, RZ ;  /* 0x000000c017037824 */ /* 0x000fe200078e02ff */
[----:B0-----:R-:W-:-:S04]  /*04a0*/  IADD3 R12, R0, 0xffffffe, RZ ;  /* 0x0ffffffe000c7810 */ /* 0x001fc80007ffe0ff */
[----:B------:R0:W2:Y:S01]  /*04b0*/  F2I.FTZ.U32.TRUNC.NTZ R13, R12 ;  /* 0x0000000c000d7305 */ /* 0x0000a2000021f000 */
[----:B------:R-:W-:Y:S02]  /*04c0*/  IMAD.MOV.U32 R22, RZ, RZ, RZ ;  /* 0x000000ffff167224 */ /* 0x000fe400078e00ff */
[----:B------:R-:W-:Y:S01]  /*04d0*/  IMAD.IADD R14, R3, 0x1, R18 ;  /* 0x00000001030e7824 */ /* 0x000fe200078e0212 */
[----:B------:R-:W-:Y:S01]  /*04e0*/  CS2R R40, SRZ ;  /* 0x0000000000287805 */ /* 0x000fe2000001ff00 */
[----:B------:R-:W-:Y:S02]  /*04f0*/  CS2R R42, SRZ ;  /* 0x00000000002a7805 */ /* 0x000fe4000001ff00 */
[----:B------:R-:W-:Y:S01]  /*0500*/  @!P1 IMAD.WIDE R6, R14, R15, c[0x0][0x170] ;  /* 0x00005c000e069625 */ /* 0x000fe200078e020f */
[----:B------:R2:W5:Y:S03]  /*0510*/  @P2 LDG.E R22, [R10.64] ;  /* 0x000000240a162981 */ /* 0x000566000c1e1900 */
[----:B0-----:R-:W-:Y:S01]  /*0520*/  IMAD.MOV.U32 R12, RZ, RZ, RZ ;  /* 0x000000ffff0c7224 */ /* 0x001fe200078e00ff */
[----:B------:R0:W5:Y:S01]  /*0530*/  @!P1 LDG.E.128 R40, [R6.64] ;  /* 0x0000002406289981 */ /* 0x000162000c1e1d00 */
[----:B--2---:R-:W-:-:S04]  /*0540*/  IMAD.MOV R10, RZ, RZ, -R13 ;  /* 0x000000ffff0a7224 */ /* 0x004fc800078e0a0d */
[----:B0-----:R-:W-:Y:S01]  /*0550*/  IMAD R7, R10, R21, RZ ;  /* 0x000000150a077224 */ /* 0x001fe200078e02ff */
[----:B------:R-:W-:-:S03]  /*0560*/  IABS R16, R17 ;  /* 0x0000001100107213 */ /* 0x000fc60000000000 */
[----:B------:R-:W-:-:S06]  /*0570*/  IMAD.HI.U32 R13, R13, R7, R12 ;  /* 0x000000070d0d7227 */ /* 0x000fcc00078e000c */
[----:B------:R-:W-:-:S04]  /*0580*/  IMAD.HI.U32 R13, R13, R16, RZ ;  /* 0x000000100d0d7227 */ /* 0x000fc800078e00ff */
[----:B------:R-:W-:-:S04]  /*0590*/  IMAD.MOV R13, RZ, RZ, -R13 ;  /* 0x000000ffff0d7224 */ /* 0x000fc800078e0a0d */
[----:B------:R-:W-:-:S05]  /*05a0*/  IMAD R16, R21, R13, R16 ;  /* 0x0000000d15107224 */ /* 0x000fca00078e0210 */
[----:B------:R-:W-:Y:S01]  /*05b0*/  ISETP.GT.U32.AND P1, PT, R21, R16, PT ;  /* 0x000000101500720c */ /* 0x000fe20003f24070 */
[----:B------:R-:W-:Y:S01]  /*05c0*/  IMAD R0, R28, c[0x0][0x1c8], R3 ;  /* 0x000072001c007a24 */ /* 0x000fe200078e0203 */
[----:B------:R-:W-:Y:S01]  /*05d0*/  BSSY B0, `(.L_x_2758) ;  /* 0x0000020000007945 */ /* 0x000fe20003800000 */
[----:B------:R-:W-:Y:S01]  /*05e0*/  ISETP.NE.AND P5, PT, RZ, c[0x0][0x1ec], PT ;  /* 0x00007b00ff007a0c */ /* 0x000fe20003fa5270 */
[----:B------:R-:W-:Y:S01]  /*05f0*/  CS2R R46, SRZ ;  /* 0x00000000002e7805 */ /* 0x000fe2000001ff00 */
[----:B------:R-:W-:-:S08]  /*0600*/  CS2R R44, SRZ ;  /* 0x00000000002c7805 */ /* 0x000fd0000001ff00 */
        /* <DEDUP_REMOVED lines=11> */
[----:B------:R-:W-:Y:S02]  /*06c0*/  @!P1 IMAD.MOV.U32 R4, RZ, RZ, c[0x0][0x248] ;  /* 0x00009200ff049624 */ /* 0x000fe400078e00ff */
        /* <DEDUP_REMOVED lines=16> */
.L_x_2759:
[----:B01----:R-:W-:Y:S05]  /*07d0*/  BSYNC B0 ;  /* 0x0000000000007941 */ /* 0x003fea0003800000 */
.L_x_2758:
        /* <DEDUP_REMOVED lines=11> */
.L_x_2761:
[----:B------:R-:W-:Y:S05]  /*0890*/  BSYNC B0 ;  /* 0x0000000000007941 */ /* 0x000fea0003800000 */
.L_x_2760:
[----:B------:R-:W-:Y:S01]  /*08a0*/  ISETP.GE.AND P0, PT, R17, RZ, PT ;  /* 0x000000ff1100720c */ /* 0x000fe20003f06270 */
[----:B------:R-:W-:Y:S01]  /*08b0*/  @!P2 IMAD.IADD R16, R16, 0x1, -R21 ;  /* 0x000000011010a824 */ /* 0x000fe200078e0a15 */
[----:B------:R-:W-:Y:S01]  /*08c0*/  ISETP.NE.AND P1, PT, RZ, c[0x0][0x1d4], PT ;  /* 0x00007500ff007a0c */ /* 0x000fe20003f25270 */
[----:B------:R-:W-:Y:S01]  /*08d0*/  ULDC.U8 UR4, c[0x0][0x1e4] ;  /* 0x0000790000047ab9 */ /* 0x000fe20000000000 */
[----:B------:R-:W-:Y:S01]  /*08e0*/  ISETP.LT.AND P2, PT, RZ, c[0x0][0x1e0], PT ;  /* 0x00007800ff007a0c */ /* 0x000fe20003f41270 */
[----:B-----5:R-:W-:Y:S02]  /*08f0*/  @!P5 FADD.FTZ R32, R32, R36 ;  /* 0x000000242020d221 */ /* 0x020fe40000010000 */
[----:B------:R-:W-:Y:S02]  /*0900*/  @!P5 FADD.FTZ R33, R33, R37 ;  /* 0x000000252121d221 */ /* 0x000fe40000010000 */
[----:B------:R-:W-:Y:S02]  /*0910*/  @!P5 FADD.FTZ R34, R34, R38 ;  /* 0x000000262222d221 */ /* 0x000fe40000010000 */
[----:B------:R-:W-:-:S02]  /*0920*/  @!P5 FADD.FTZ R35, R35, R39 ;  /* 0x000000272323d221 */ /* 0x000fc40000010000 */
[----:B------:R-:W-:Y:S01]  /*0930*/  @!P0 IMAD.MOV R16, RZ, RZ, -R16 ;  /* 0x000000ffff108224 */ /* 0x000fe200078e0a10 */
[----:B------:R-:W-:Y:S01]  /*0940*/  ISETP.GE.AND P0, PT, R24, 0x40, PT ;  /* 0x000000401800780c */ /* 0x000fe20003f06270 */
[----:B------:R-:W-:Y:S01]  /*0950*/  IMAD R124, R27, c[0x0][0x1d8], RZ ;  /* 0x000076001b7c7a24 */ /* 0x000fe200078e02ff */
[----:B------:R-:W-:Y:S01]  /*0960*/  @!P1 LOP3.LUT R16, RZ, c[0x0][0x1d4], RZ, 0x33, !PT ;  /* 0x00007500ff109a12 */ /* 0x000fe200078e33ff */
[----:B------:R-:W-:Y:S01]  /*0970*/  @P3 FMUL.FTZ R32, R32, R48 ;  /* 0x0000003020203220 */ /* 0x000fe20000410000 */
[----:B------:R-:W-:Y:S01]  /*0980*/  ISETP.NE.AND P1, PT, RZ, UR4, PT ;  /* 0x00000004ff007c0c */ /* 0x000fe2000bf25270 */
[----:B------:R-:W-:Y:S02]  /*0990*/  @P3 FMUL.FTZ R33, R33, R49 ;  /* 0x0000003121213220 */ /* 0x000fe40000410000 */
[----:B------:R-:W-:Y:S02]  /*09a0*/  @P3 FMUL.FTZ R34, R34, R50 ;  /* 0x0000003222223220 */ /* 0x000fe40000410000 */
[----:B------:R-:W-:-:S02]  /*09b0*/  @P3 FMUL.FTZ R35, R35, R51 ;  /* 0x0000003323233220 */ /* 0x000fc40000410000 */
[----:B------:R-:W-:Y:S02]  /*09c0*/  FADD.FTZ R40, R40, R44 ;  /* 0x0000002c28287221 */ /* 0x000fe40000010000 */
[----:B------:R-:W-:Y:S02]  /*09d0*/  FADD.FTZ R41, R41, R45 ;  /* 0x0000002d29297221 */ /* 0x000fe40000010000 */
        /* <DEDUP_REMOVED lines=60> */
.L_x_2764:
        /* <DEDUP_REMOVED lines=9> */
.L_x_2765:
        /* <DEDUP_REMOVED lines=54> */
.L_x_2769:
        /* <DEDUP_REMOVED lines=51> */
.L_x_2772:
[----:B0-----:R-:W-:Y:S05]  /*14c0*/  BSYNC B2 ;  /* 0x0000000000027941 */ /* 0x001fea0003800000 */
.L_x_2771:
[----:B----4-:R0:W-:Y:S04]  /*14d0*/  STS [R29], R32 ;  /* 0x000000201d007388 */ /* 0x0101e80000000800 */
[----:B---3--:R0:W-:Y:S04]  /*14e0*/  STS [R29+0x4], R34 ;  /* 0x000004221d007388 */ /* 0x0081e80000000800 */
[----:B--2---:R0:W-:Y:S04]  /*14f0*/  STS [R44], R33 ;  /* 0x000000212c007388 */ /* 0x0041e80000000800 */
[----:B-1----:R0:W-:Y:S02]  /*1500*/  STS [R44+0x4], R35 ;  /* 0x000004232c007388 */ /* 0x0021e40000000800 */
.L_x_2770:
[----:B------:R-:W-:Y:S05]  /*1510*/  BSYNC B1 ;  /* 0x0000000000017941 */ /* 0x000fea0003800000 */
.L_x_2768:
[----:B-1----:R1:W-:Y:S04]  /*1520*/  STS [R21], R40 ;  /* 0x0000002815007388 */ /* 0x0023e80000000800 */
[----:B--2---:R1:W-:Y:S04]  /*1530*/  STS [R21+0x4], R42 ;  /* 0x0000042a15007388 */ /* 0x0043e80000000800 */
[----:B---3--:R1:W-:Y:S04]  /*1540*/  STS [R20], R41 ;  /* 0x0000002914007388 */ /* 0x0083e80000000800 */
[----:B----4-:R1:W-:Y:S02]  /*1550*/  STS [R20+0x4], R43 ;  /* 0x0000042b14007388 */ /* 0x0103e40000000800 */
.L_x_2767:
[----:B------:R-:W-:Y:S05]  /*1560*/  BSYNC B0 ;  /* 0x0000000000007941 */ /* 0x000fea0003800000 */
.L_x_2766:
[----:B------:R-:W-:Y:S06]  /*1570*/  BAR.SYNC.DEFER_BLOCKING 0x0 ;  /* 0x0000000000007b1d */ /* 0x000fec0000010000 */
[----:B------:R-:W-:Y:S01]  /*1580*/  BSSY B0, `(.L_x_2773) ;  /* 0x0000005000007945 */ /* 0x000fe20003800000 */
[----:B------:R-:W-:Y:S05]  /*1590*/  @!P6 BRA `(.L_x_2774) ;  /* 0x000000300000e947 */ /* 0x000fea0003800000 */
[----:B------:R-:W-:Y:S01]  /*15a0*/  ISETP.NE.AND P0, PT, RZ, c[0x0][0x1ec], PT ;  /* 0x00007b00ff007a0c */ /* 0x000fe20003f05270 */
[----:B01----:R0:W1:-:S12]  /*15b0*/  LDS.128 R40, [R14] ;  /* 0x000000000e287984 */ /* 0x0030580000000c00 */
[----:B------:R0:W2:Y:S02]  /*15c0*/  @!P0 LDS.128 R32, [R15] ;  /* 0x000000000f208984 */ /* 0x0000a40000000c00 */
.L_x_2774:
[----:B------:R-:W-:Y:S05]  /*15d0*/  BSYNC B0 ;  /* 0x0000000000007941 */ /* 0x000fea0003800000 */
.L_x_2773:
[----:B------:R-:W-:Y:S06]  /*15e0*/  BAR.SYNC.DEFER_BLOCKING 0x0 ;  /* 0x0000000000007b1d */ /* 0x000fec0000010000 */
[----:B------:R-:W-:Y:S05]  /*15f0*/  BRA `(.L_x_2763) ;  /* 0x000004c000007947 */ /* 0x000fea0003800000 */
.L_x_2762:
        /* <DEDUP_REMOVED lines=35> */
.L_x_2775:
        /* <DEDUP_REMOVED lines=40> */
.L_x_2776:
[----:B------:R-:W-:Y:S05]  /*1ab0*/  BSYNC B0 ;  /* 0x0000000000007941 */ /* 0x000fea0003800000 */
.L_x_2763:
[----:B------:R-:W-:Y:S01]  /*1ac0*/  ISETP.GT.AND P0, PT, R24, 0x3f, PT ;  /* 0x0000003f1800780c */ /* 0x000fe20003f04270 */
[----:B------:R-:W-:Y:S01]  /*1ad0*/  BSSY B0, `(.L_x_2777) ;  /* 0x0000010000007945 */ /* 0x000fe20003800000 */
[----:B------:R-:W-:-:S11]  /*1ae0*/  IMAD.MOV.U32 R0, RZ, RZ, RZ ;  /* 0x000000ffff007224 */ /* 0x000fd600078e00ff */
[----:B------:R-:W-:Y:S05]  /*1af0*/  @P0 BRA `(.L_x_2778) ;  /* 0x000000d000000947 */ /* 0x000fea0003800000 */
[----:B------:R-:W-:Y:S01]  /*1b00*/  ISETP.NE.AND P1, PT, RZ, c[0x0][0x1ec], PT ;  /* 0x00007b00ff007a0c */ /* 0x000fe20003f25270 */
[----:B-1----:R1:W-:Y:S01]  /*1b10*/  STS.128 [R24.X16+0x10], R40 ;  /* 0x0000102818007388 */ /* 0x0023e2000000cc00 */
[----:B--2---:R-:W-:Y:S02]  /*1b20*/  FMUL.FTZ R0, R40, R32 ;  /* 0x0000002028007220 */ /* 0x004fe40000410000 */
[----:B------:R-:W-:-:S09]  /*1b30*/  ISETP.GT.OR P0, PT, R24, 0x2f, P1 ;  /* 0x0000002f1800780c */ /* 0x000fd20000f04670 */
[----:B------:R1:W-:Y:S04]  /*1b40*/  @!P1 STS.128 [R24.X16+0x410], R36 ;  /* 0x0004102418009388 */ /* 0x0003e8000000cc00 */
[----:B------:R-:W-:Y:S02]  /*1b50*/  @!P0 IMAD.SHL.U32 R3, R16, 0x4, RZ ;  /* 0x0000000410038824 */ /* 0x000fe400078e00ff */
[----:B------:R-:W-:Y:S02]  /*1b60*/  @!P0 IMAD.MOV.U32 R4, RZ, RZ, 0x4 ;  /* 0x00000004ff048424 */ /* 0x000fe400078e00ff */
[----:B------:R-:W-:-:S04]  /*1b70*/  @!P0 IMAD R3, R30, c[0x0][0x1d4], R3 ;  /* 0x000075001e038a24 */ /* 0x000fc800078e0203 */
[----:B------:R-:W-:-:S04]  /*1b80*/  @!P0 IMAD.WIDE R4, R3, R4, c[0x0][0x198] ;  /* 0x0000660003048625 */ /* 0x000fc800078e0204 */
[----:B------:R-:W-:Y:S01]  /*1b90*/  FFMA.FTZ R3, R41, R33, R0 ;  /* 0x0000002129037223 */ /* 0x000fe20000010000 */
[----:B------:R1:W-:Y:S03]  /*1ba0*/  @!P0 STG.E.128 [R4.64], R32 ;  /* 0x0000002004008986 */ /* 0x0003e6000c101d24 */
[----:B------:R-:W-:-:S04]  /*1bb0*/  FFMA.FTZ R0, R42, R34, R3 ;  /* 0x000000222a007223 */ /* 0x000fc80000010003 */
[----:B------:R-:W-:Y:S02]  /*1bc0*/  FFMA.FTZ R0, R43, R35, R0 ;  /* 0x000000232b007223 */ /* 0x000fe40000010000 */
.L_x_2778:
[----:B------:R-:W-:Y:S05]  /*1bd0*/  BSYNC B0 ;  /* 0x0000000000007941 */ /* 0x000fea0003800000 */
.L_x_2777:
        /* <DEDUP_REMOVED lines=38> */
.L_x_2781:
[----:B------:R1:W-:Y:S02]  /*1e40*/  STS [R8.X4+0x810], R3 ;  /* 0x0008100308007388 */ /* 0x0003e40000004800 */
.L_x_2780:
[----:B------:R-:W-:Y:S05]  /*1e50*/  BSYNC B0 ;  /* 0x0000000000007941 */ /* 0x000fea0003800000 */
.L_x_2779:
[----:B------:R-:W-:Y:S01]  /*1e60*/  BAR.SYNC.DEFER_BLOCKING 0x0 ;  /* 0x0000000000007b1d */ /* 0x000fe20000010000 */
[----:B-1----:R-:W-:Y:S02]  /*1e70*/  SHF.R.S32.HI R5, RZ, 0x1f, R24 ;  /* 0x0000001fff057819 */ /* 0x002fe40000011418 */
        /* <DEDUP_REMOVED lines=12> */
[----:B------:R1:W3:Y:S04]  /*1f40*/  LDS R5, [R0.X4+0x10] ;  /* 0x0000100000057984 */ /* 0x0002e80000004800 */
        /* <DEDUP_REMOVED lines=129> */
.L_x_2782:
[----:B-1234-:R-:W-:Y:S01]  /*2760*/  BSSY B0, `(.L_x_2783) ;  /* 0x000079b000007945 */ /* 0x01efe20003800000 */
[----:B------:R-:W-:Y:S05]  /*2770*/  @P0 BRA `(.L_x_2784) ;  /* 0x0000799000000947 */ /* 0x000fea0003800000 */
[----:B------:R-:W-:Y:S02]  /*2780*/  IMAD R125, R124, 0xc0, RZ ;  /* 0x000000c07c7d7824 */ /* 0x000fe400078e02ff */
[----:B------:R-:W-:-:S02]  /*2790*/  IMAD R127, R26, c[0x0][0x1d8], R23 ;  /* 0x000076001a7f7a24 */ /* 0x000fc400078e0217 */
[--C-:B------:R-:W-:Y:S02]  /*27a0*/  IMAD R151, R151, c[0x0][0x1d4], R0.reuse ;  /* 0x0000750097977a24 */ /* 0x100fe400078e0200 */
[--C-:B------:R-:W-:Y:S02]  /*27b0*/  IMAD R152, R125, c[0x0][0x1d4], R0.reuse ;  /* 0x000075007d987a24 */ /* 0x100fe400078e0200 */
[----:B------:R-:W-:Y:S01]  /*27c0*/  IMAD R0, R127, 0xc0, R0 ;  /* 0x000000c07f007824 */ /* 0x000fe200078e0200 */
[----:B------:R-:W-:Y:S01]  /*27d0*/  SHF.R.S32.HI R156, RZ, 0x1f, R151 ;  /* 0x0000001fff9c7819 */ /* 0x000fe20000011497 */
[----:B------:R-:W-:Y:S01]  /*27e0*/  IMAD.MOV.U32 R155, RZ, RZ, c[0x0][0x1e8] ;  /* 0x00007a00ff9b7624 */ /* 0x000fe200078e00ff */
[----:B------:R-:W-:Y:S01]  /*27f0*/  SHF.R.S32.HI R157, RZ, 0x1f, R152 ;  /* 0x0000001fff9d7819 */ /* 0x000fe20000011498 */
[----:B------:R-:W-:Y:S01]  /*2800*/  IMAD.MOV.U32 R127, RZ, RZ, 0x4 ;  /* 0x00000004ff7f7424 */ /* 0x000fe200078e00ff */
[C---:B------:R-:W-:Y:S01]  /*2810*/  IADD3 R126, R0.reuse, 0x4, RZ ;  /* 0x00000004007e7810 */ /* 0x040fe20007ffe0ff */
[----:B------:R-:W-:Y:S01]  /*2820*/  IMAD.MOV.U32 R153, RZ, RZ, 0xc0 ;  /* 0x000000c0ff997424 */ /* 0x000fe200078e00ff */
[----:B------:R-:W-:Y:S01]  /*2830*/  IADD3 R155, R155, c[0x0][0x210], RZ ;  /* 0x000084009b9b7a10 */ /* 0x000fe20007ffe0ff */
[----:B------:R-:W-:-:S04]  /*2840*/  IMAD.WIDE R124, R0, R127, c[0x0][0x230] ;  /* 0x00008c00007c7625 */ /* 0x000fc800078e027f */
[----:B------:R-:W-:Y:S02]  /*2850*/  IMAD R153, R153, c[0x0][0x1d4], RZ ;  /* 0x0000750099997a24 */ /* 0x000fe400078e02ff */
[----:B------:R-:W-:-:S04]  /*2860*/  IMAD.WIDE R126, R126, R127, c[0x0][0x230] ;  /* 0x00008c007e7e7625 */ /* 0x000fc800078e027f */
.L_x_3045:
        /* <DEDUP_REMOVED lines=43> */
.L_x_2788:
[----:B------:R-:W-:Y:S05]  /*2b20*/  BSYNC B2 ;  /* 0x0000000000027941 */ /* 0x000fea0003800000 */
.L_x_2787:
[----:B------:R-:W-:Y:S02]  /*2b30*/  ULDC UR4, c[0x0][0x1ec] ;  /* 0x00007b0000047ab9 */ /* 0x000fe40000000800 */
[----:B------:R-:W-:-:S06]  /*2b40*/  UISETP.NE.AND UP0, UPT, URZ, UR4, UPT ;  /* 0x000000043f00728c */ /* 0x000fcc000bf05270 */
[----:B------:R-:W-:-:S13]  /*2b50*/  PLOP3.LUT P2, PT, PT, PT, UP0, 0x80, 0x0 ;  /* 0x000000000000781c */ /* 0x000fda0003f4f008 */
[----:B------:R-:W-:Y:S05]  /*2b60*/  @P2 BRA `(.L_x_2786) ;  /* 0x0000009000002947 */ /* 0x000fea0003800000 */
[----:B------:R-:W-:-:S13]  /*2b70*/  ISETP.NE.AND P5, PT, R2, RZ, PT ;  /* 0x000000ff0200720c */ /* 0x000fda0003fa5270 */
[----:B-1----:R-:W2:Y:S01]  /*2b80*/  @P5 LDG.E R161, [R124.64] ;  /* 0x000000247ca15981 */ /* 0x002ea2000c1e1900 */
[----:B------:R-:W-:Y:S01]  /*2b90*/  @!P3 IADD3 R129, P4, R151, R208, RZ ;  /* 0x000000d09781b210 */ /* 0x000fe20007f9e0ff */
[----:B-----5:R-:W-:-:S03]  /*2ba0*/  FADD.FTZ R160, R81, R160 ;  /* 0x000000a051a07221 */ /* 0x020fc60000010000 */
[----:B------:R-:W-:Y:S02]  /*2bb0*/  @!P3 LEA.HI.X.SX32 R208, R208, R156, 0x1, P4 ;  /* 0x0000009cd0d0b211 */ /* 0x000fe400020f0eff */
[----:B------:R-:W-:-:S04]  /*2bc0*/  @!P3 LEA R128, P4, R129, c[0x0][0x198], 0x2 ;  /* 0x000066008180ba11 */ /* 0x000fc800078810ff */
[----:B------:R-:W-:Y:S01]  /*2bd0*/  @!P3 LEA.HI.X R129, R129, c[0x0][0x19c], R208, 0x2, P4 ;  /* 0x000067008181ba11 */ /* 0x000fe200020f14d0 */
[----:B--2---:R-:W-:-:S05]  /*2be0*/  @P5 FMUL.FTZ R160, R160, R161 ;  /* 0x000000a1a0a05220 */ /* 0x004fca0000410000 */
[----:B------:R1:W-:Y:S03]  /*2bf0*/  @!P3 STG.E [R128.64], R160 ;  /* 0x000000a08000b986 */ /* 0x0003e6000c101924 */
.L_x_2786:
[----:B------:R-:W-:Y:S05]  /*2c00*/  BSYNC B1 ;  /* 0x0000000000017941 */ /* 0x000fea0003800000 */
.L_x_2785:
[----:B------:R-:W-:Y:S01]  /*2c10*/  BSSY B1, `(.L_x_2789) ;  /* 0x000001e000017945 */ /* 0x000fe20003800000 */
[----:B------:R-:W-:Y:S05]  /*2c20*/  @P1 BRA `(.L_x_2790) ;  /* 0x000001c000001947 */ /* 0x000fea0003800000 */
[----:B-1----:R-:W-:Y:S01]  /*2c30*/  IADD3 R128, R158, c[0x0][0x1d4], RZ ;  /* 0x000075009e807a10 */ /* 0x002fe20007ffe0ff */
        /* <DEDUP_REMOVED lines=10> */
.L_x_2792:
[----:B------:R-:W-:Y:S05]  /*2ce0*/  BSYNC B2 ;  /* 0x0000000000027941 */ /* 0x000fea0003800000 */
.L_x_2791:
[----:B------:R-:W-:Y:S02]  /*2cf0*/  ULDC UR4, c[0x0][0x1ec] ;  /* 0x00007b0000047ab9 */ /* 0x000fe40000000800 */
[----:B------:R-:W-:-:S06]  /*2d00*/  UISETP.NE.AND UP0, UPT, URZ, UR4, UPT ;  /* 0x000000043f00728c */ /* 0x000fcc000bf05270 */
[----:B------:R-:W-:-:S13]  /*2d10*/  PLOP3.LUT P2, PT, PT, PT, UP0, 0x80, 0x0 ;  /* 0x000000000000781c */ /* 0x000fda0003f4f008 */
[----:B------:R-:W-:Y:S05]  /*2d20*/  @P2 BRA `(.L_x_2790) ;  /* 0x000000c000002947 */ /* 0x000fea0003800000 */
[----:B------:R-:W-:-:S13]  /*2d30*/  ISETP.NE.AND P5, PT, R2, RZ, PT ;  /* 0x000000ff0200720c */ /* 0x000fda0003fa5270 */
[----:B------:R-:W2:Y:S01]  /*2d40*/  @P5 LDG.E R208, [R126.64] ;  /* 0x000000247ed05981 */ /* 0x000ea2000c1e1900 */
[----:B-1----:R-:W-:Y:S01]  /*2d50*/  @!P3 IADD3 R129, P4, R151, R210, RZ ;  /* 0x000000d29781b210 */ /* 0x002fe20007f9e0ff */
[----:B-----5:R-:W-:-:S03]  /*2d60*/  FADD.FTZ R159, R82, R159 ;  /* 0x0000009f529f7221 */ /* 0x020fc60000010000 */
[----:B------:R-:W-:Y:S01]  /*2d70*/  @!P3 LEA.HI.X.SX32 R210, R210, R156, 0x1, P4 ;  /* 0x0000009cd2d2b211 */ /* 0x000fe200020f0eff */
[----:B------:R-:W-:Y:S01]  /*2d80*/  IMAD.MOV.U32 R161, RZ, RZ, R159 ;  /* 0x000000ffffa17224 */ /* 0x000fe200078e009f */
[----:B------:R-:W-:-:S04]  /*2d90*/  @!P3 LEA R128, P4, R129, c[0x0][0x198], 0x2 ;  /* 0x000066008180ba11 */ /* 0x000fc800078810ff */
[----:B------:R-:W-:Y:S01]  /*2da0*/  @!P3 LEA.HI.X R129, R129, c[0x0][0x19c], R210, 0x2, P4 ;  /* 0x000067008181ba11 */ /* 0x000fe200020f14d2 */
[----:B--2---:R-:W-:-:S04]  /*2db0*/  @P5 FMUL.FTZ R161, R159, R208 ;  /* 0x000000d09fa15220 */ /* 0x004fc80000410000 */
[--C-:B------:R-:W-:Y:S01]  /*2dc0*/  IMAD.MOV.U32 R159, RZ, RZ, R161.reuse ;  /* 0x000000ffff9f7224 */ /* 0x100fe200078e00a1 */
[----:B------:R1:W-:Y:S01]  /*2dd0*/  @!P3 STG.E [R128.64], R161 ;  /* 0x000000a18000b986 */ /* 0x0003e2000c101924 */
[----:B------:R-:W-:-:S03]  /*2de0*/  @!P3 IMAD.MOV.U32 R159, RZ, RZ, R161 ;  /* 0x000000ffff9fb224 */ /* 0x000fc600078e00a1 */
.L_x_2790:
[----:B------:R-:W-:Y:S05]  /*2df0*/  BSYNC B1 ;  /* 0x0000000000017941 */ /* 0x000fea0003800000 */
.L_x_2789:
        /* <DEDUP_REMOVED lines=14> */
.L_x_2796:
[----:B------:R-:W-:Y:S05]  /*2ee0*/  BSYNC B2 ;  /* 0x0000000000027941 */ /* 0x000fea0003800000 */
.L_x_2795:
[----:B------:R-:W-:Y:S02]  /*2ef0*/  ULDC UR4, c[0x0][0x1ec] ;  /* 0x00007b0000047ab9 */ /* 0x000fe40000000800 */
[----:B------:R-:W-:-:S06]  /*2f00*/  UISETP.NE.AND UP0, UPT, URZ, UR4, UPT ;  /* 0x000000043f00728c */ /* 0x000fcc000bf05270 */
[----:B------:R-:W-:-:S13]  /*2f10*/  PLOP3.LUT P2, PT, PT, PT, UP0, 0x80, 0x0 ;  /* 0x000000000000781c */ /* 0x000fda0003f4f008 */
[----:B------:R-:W-:Y:S05]  /*2f20*/  @P2 BRA `(.L_x_2794) ;  /* 0x0000009000002947 */ /* 0x000fea0003800000 */
[----:B------:R-:W-:-:S13]  /*2f30*/  ISETP.NE.AND P5, PT, R2, RZ, PT ;  /* 0x000000ff0200720c */ /* 0x000fda0003fa5270 */
[----:B------:R-:W2:Y:S01]  /*2f40*/  @P5 LDG.E R161, [R126.64+0x10] ;  /* 0x000010247ea15981 */ /* 0x000ea2000c1e1900 */
[----:B-1----:R-:W-:Y:S01]  /*2f50*/  @!P3 IADD3 R129, P4, R151, R208, RZ ;  /* 0x000000d09781b210 */ /* 0x002fe20007f9e0ff */
[----:B-----5:R-:W-:-:S03]  /*2f60*/  FADD.FTZ R162, R83, R162 ;  /* 0x000000a253a27221 */ /* 0x020fc60000010000 */
[----:B------:R-:W-:Y:S02]  /*2f70*/  @!P3 LEA.HI.X.SX32 R208, R208, R156, 0x1, P4 ;  /* 0x0000009cd0d0b211 */ /* 0x000fe400020f0eff */
[----:B------:R-:W-:-:S04]  /*2f80*/  @!P3 LEA R128, P4, R129, c[0x0][0x198], 0x2 ;  /* 0x000066008180ba11 */ /* 0x000fc800078810ff */
[----:B------:R-:W-:Y:S01]  /*2f90*/  @!P3 LEA.HI.X R129, R129, c[0x0][0x19c], R208, 0x2, P4 ;  /* 0x000067008181ba11 */ /* 0x000fe200020f14d0 */
[----:B--2---:R-:W-:-:S05]  /*2fa0*/  @P5 FMUL.FTZ R162, R162, R161 ;  /* 0x000000a1a2a25220 */ /* 0x004fca0000410000 */
[----:B------:R1:W-:Y:S03]  /*2fb0*/  @!P3 STG.E [R128.64], R162 ;  /* 0x000000a28000b986 */ /* 0x0003e6000c101924 */
.L_x_2794:
[----:B------:R-:W-:Y:S05]  /*2fc0*/  BSYNC B1 ;  /* 0x0000000000017941 */ /* 0x000fea0003800000 */
.L_x_2793:
[----:B------:R-:W-:Y:S01]  /*2fd0*/  BSSY B1, `(.L_x_2797) ;  /* 0x000001c000017945 */ /* 0x000fe20003800000 */
[----:B-1----:R-:W-:Y:S01]  /*2fe0*/  IMAD.MOV.U32 R161, RZ, RZ, c[0x0][0x1d4] ;  /* 0x00007500ffa17624 */ /* 0x002fe200078e00ff */
[----:B------:R-:W-:Y:S05]  /*2ff0*/  @P1 BRA `(.L_x_2798) ;  /* 0x0000019000001947 */ /* 0x000fea0003800000 */
[----:B------:R-:W-:Y:S01]  /*3000*/  IMAD R128, R161, 0x3, R158 ;  /* 0x00000003a1807824 */ /* 0x000fe200078e029e */
        /* <DEDUP_REMOVED lines=10> */
.L_x_2800:
[----:B------:R-:W-:Y:S05]  /*30b0*/  BSYNC B2 ;  /* 0x0000000000027941 */ /* 0x000fea0003800000 */
.L_x_2799:
[----:B------:R-:W-:Y:S02]  /*30c0*/  ULDC UR4, c[0x0][0x1ec] ;  /* 0x00007b0000047ab9 */ /* 0x000fe40000000800 */
[----:B------:R-:W-:-:S06]  /*30d0*/  UISETP.NE.AND UP0, UPT, URZ, UR4, UPT ;  /* 0x000000043f00728c */ /* 0x000fcc000bf05270 */
[----:B------:R-:W-:-:S13]  /*30e0*/  PLOP3.LUT P2, PT, PT, PT, UP0, 0x80, 0x0 ;  /* 0x000000000000781c */ /* 0x000fda0003f4f008 */
[----:B------:R-:W-:Y:S05]  /*30f0*/  @P2 BRA `(.L_x_2798) ;  /* 0x0000009000002947 */ /* 0x000fea0003800000 */
[----:B------:R-:W-:-:S13]  /*3100*/  ISETP.NE.AND P5, PT, R2, RZ, PT ;  /* 0x000000ff0200720c */ /* 0x000fda0003fa5270 */
[----:B------:R-:W2:Y:S01]  /*3110*/  @P5 LDG.E R208, [R126.64+0x20] ;  /* 0x000020247ed05981 */ /* 0x000ea2000c1e1900 */
[----:B-1----:R-:W-:Y:S01]  /*3120*/  @!P3 IADD3 R129, P4, R151, R210, RZ ;  /* 0x000000d29781b210 */ /* 0x002fe20007f9e0ff */
[----:B0----5:R-:W-:-:S03]  /*3130*/  FADD.FTZ R163, R84, R163 ;  /* 0x000000a354a37221 */ /* 0x021fc60000010000 */
[----:B------:R-:W-:Y:S02]  /*3140*/  @!P3 LEA.HI.X.SX32 R210, R210, R156, 0x1, P4 ;  /* 0x0000009cd2d2b211 */ /* 0x000fe400020f0eff */
[----:B------:R-:W-:-:S04]  /*3150*/  @!P3 LEA R128, P4, R129, c[0x0][0x198], 0x2 ;  /* 0x000066008180ba11 */ /* 0x000fc800078810ff */
[----:B------:R-:W-:Y:S01]  /*3160*/  @!P3 LEA.HI.X R129, R129, c[0x0][0x19c], R210, 0x2, P4 ;  /* 0x000067008181ba11 */ /* 0x000fe200020f14d2 */
[----:B--2---:R-:W-:-:S05]  /*3170*/  @P5 FMUL.FTZ R163, R163, R208 ;  /* 0x000000d0a3a35220 */ /* 0x004fca0000410000 */
[----:B------:R0:W-:Y:S03]  /*3180*/  @!P3 STG.E [R128.64], R163 ;  /* 0x000000a38000b986 */ /* 0x0001e6000c101924 */
.L_x_2798:
[----:B------:R-:W-:Y:S05]  /*3190*/  BSYNC B1 ;  /* 0x0000000000017941 */ /* 0x000fea0003800000 */
.L_x_2797:
[----:B------:R-:W-:Y:S01]  /*31a0*/  BSSY B1, `(.L_x_2801) ;  /* 0x000001b000017945 */ /* 0x000fe20003800000 */
[----:B------:R-:W-:Y:S05]  /*31b0*/  @P1 BRA `(.L_x_2802) ;  /* 0x0000019000001947 */ /* 0x000fea0003800000 */
[----:B01----:R-:W-:Y:S01]  /*31c0*/  IMAD R128, R161, 0x4, R158 ;  /* 0x00000004a1807824 */ /* 0x003fe200078e029e */
        /* <DEDUP_REMOVED lines=10> */
.L_x_2804:
[----:B------:R-:W-:Y:S05]  /*3270*/  BSYNC B2 ;  /* 0x0000000000027941 */ /* 0x000fea0003800000 */
.L_x_2803:
[----:B------:R-:W-:Y:S02]  /*3280*/  ULDC UR4, c[0x0][0x1ec] ;  /* 0x00007b0000047ab9 */ /* 0x000fe40000000800 */
[----:B------:R-:W-:-:S06]  /*3290*/  UISETP.NE.AND UP0, UPT, URZ, UR4, UPT ;  /* 0x000000043f00728c */ /* 0x000fcc000bf05270 */
[----:B------:R-:W-:-:S13]  /*32a0*/  PLOP3.LUT P2, PT, PT, PT, UP0, 0x80, 0x0 ;  /* 0x000000000000781c */ /* 0x000fda0003f4f008 */
[----:B------:R-:W-:Y:S05]  /*32b0*/  @P2 BRA `(.L_x_2802) ;  /* 0x0000009000002947 */ /* 0x000fea0003800000 */
[----:B------:R-:W-:-:S13]  /*32c0*/  ISETP.NE.AND P5, PT, R2, RZ, PT ;  /* 0x000000ff0200720c */ /* 0x000fda0003fa5270 */
[----:B------:R-:W2:Y:S01]  /*32d0*/  @P5 LDG.E R239, [R126.64+0x30] ;  /* 0x000030247eef5981 */ /* 0x000ea2000c1e1900 */
[----:B0-----:R-:W-:Y:S01]  /*32e0*/  @!P3 IADD3 R129, P4, R151, R208, RZ ;  /* 0x000000d09781b210 */ /* 0x001fe20007f9e0ff */
[----:B-----5:R-:W-:-:S03]  /*32f0*/  FADD.FTZ R164, R85, R164 ;  /* 0x000000a455a47221 */ /* 0x020fc60000010000 */
[----:B------:R-:W-:Y:S02]  /*3300*/  @!P3 LEA.HI.X.SX32 R208, R208, R156, 0x1, P4 ;  /* 0x0000009cd0d0b211 */ /* 0x000fe400020f0eff */
[----:B------:R-:W-:-:S04]  /*3310*/  @!P3 LEA R128, P4, R129, c[0x0][0x198], 0x2 ;  /* 0x000066008180ba11 */ /* 0x000fc800078810ff */
[----:B------:R-:W-:Y:S01]  /*3320*/  @!P3 LEA.HI.X R129, R129, c[0x0][0x19c], R208, 0x2, P4 ;  /* 0x000067008181ba11 */ /* 0x000fe200020f14d0 */
[----:B--2---:R-:W-:-:S05]  /*3330*/  @P5 FMUL.FTZ R164, R164, R239 ;  /* 0x000000efa4a45220 */ /* 0x004fca0000410000 */
[----:B------:R0:W-:Y:S03]  /*3340*/  @!P3 STG.E [R128.64], R164 ;  /* 0x000000a48000b986 */ /* 0x0001e6000c101924 */
.L_x_2802:
[----:B------:R-:W-:Y:S05]  /*3350*/  BSYNC B1 ;  /* 0x0000000000017941 */ /* 0x000fea0003800000 */
.L_x_2801:
        /* <DEDUP_REMOVED lines=13> */
.L_x_2808:
[----:B------:R-:W-:Y:S05]  /*3430*/  BSYNC B2 ;  /* 0x0000000000027941 */ /* 0x000fea0003800000 */
.L_x_2807:
        /* <DEDUP_REMOVED lines=13> */
.L_x_2806:
[----:B------:R-:W-:Y:S05]  /*3510*/  BSYNC B1 ;  /* 0x0000000000017941 */ /* 0x000fea0003800000 */
.L_x_2805:
        /* <DEDUP_REMOVED lines=13> */
.L_x_2812:
[----:B------:R-:W-:Y:S05]  /*35f0*/  BSYNC B2 ;  /* 0x0000000000027941 */ /* 0x000fea0003800000 */
.L_x_2811:
        /* <DEDUP_REMOVED lines=13> */
.L_x_2810:
[----:B------:R-:W-:Y:S05]  /*36d0*/  BSYNC B1 ;  /* 0x0000000000017941 */ /* 0x000fea0003800000 */
.L_x_2809:
        /* <DEDUP_REMOVED lines=13> */
.L_x_2816:
[----:B------:R-:W-:Y:S05]  /*37b0*/  BSYNC B2 ;  /* 0x0000000000027941 */ /* 0x000fea0003800000 */
.L_x_2815:
        /* <DEDUP_REMOVED lines=13> */
.L_x_2814:
[----:B------:R-:W-:Y:S05]  /*3890*/  BSYNC B1 ;  /* 0x0000000000017941 */ /* 0x000fea0003800000 */
.L_x_2813:
        /* <DEDUP_REMOVED lines=13> */
.L_x_2820:
[----:B------:R-:W-:Y:S05]  /*3970*/  BSYNC B2 ;  /* 0x0000000000027941 */ /* 0x000fea0003800000 */
.L_x_2819:
        /* <DEDUP_REMOVED lines=13> */
.L_x_2818:
[----:B------:R-:W-:Y:S05]  /*3a50*/  BSYNC B1 ;  /* 0x0000000000017941 */ /* 0x000fea0003800000 */
.L_x_2817:
        /* <DEDUP_REMOVED lines=13> */
.L_x_2824:
[----:B------:R-:W-:Y:S05]  /*3b30*/  BSYNC B2 ;  /* 0x0000000000027941 */ /* 0x000fea0003800000 */
.L_x_2823:
        /* <DEDUP_REMOVED lines=13> */
.L_x_2822:
[----:B------:R-:W-:Y:S05]  /*3c10*/  BSYNC B1 ;  /* 0x0000000000017941 */ /* 0x000fea0003800000 */
.L_x_2821:
        /* <DEDUP_REMOVED lines=13> */
.L_x_2828:
[----:B------:R-:W-:Y:S05]  /*3cf0*/  BSYNC B2 ;  /* 0x0000000000027941 */ /* 0x000fea0003800000 */
.L_x_2827:
        /* <DEDUP_REMOVED lines=13> */
.L_x_2826:
[----:B------:R-:W-:Y:S05]  /*3dd0*/  BSYNC B1 ;  /* 0x0000000000017941 */ /* 0x000fea0003800000 */
.L_x_2825:
        /* <DEDUP_REMOVED lines=13> */
.L_x_2832:
[----:B------:R-:W-:Y:S05]  /*3eb0*/  BSYNC B2 ;  /* 0x0000000000027941 */ /* 0x000fea0003800000 */
.L_x_2831:
        /* <DEDUP_REMOVED lines=13> */
.L_x_2830:
[----:B------:R-:W-:Y:S05]  /*3f90*/  BSYNC B1 ;  /* 0x0000000000017941 */ /* 0x000fea0003800000 */
.L_x_2829:
        /* <DEDUP_REMOVED lines=13> */
.L_x_2836:
[----:B------:R-:W-:Y:S05]  /*4070*/  BSYNC B2 ;  /* 0x0000000000027941 */ /* 0x000fea0003800000 */
.L_x_2835:
        /* <DEDUP_REMOVED lines=13> */
.L_x_2834:
[----:B------:R-:W-:Y:S05]  /*4150*/  BSYNC B1 ;  /* 0x0000000000017941 */ /* 0x000fea0003800000 */
.L_x_2833:
        /* <DEDUP_REMOVED lines=13> */
.L_x_2840:
[----:B------:R-:W-:Y:S05]  /*4230*/  BSYNC B2 ;  /* 0x0000000000027941 */ /* 0x000fea0003800000 */
.L_x_2839:
        /* <DEDUP_REMOVED lines=13> */
.L_x_2838:
[----:B------:R-:W-:Y:S05]  /*4310*/  BSYNC B1 ;  /* 0x0000000000017941 */ /* 0x000fea0003800000 */
.L_x_2837:
        /* <DEDUP_REMOVED lines=13> */
.L_x_2844:
[----:B------:R-:W-:Y:S05]  /*43f0*/  BSYNC B2 ;  /* 0x0000000000027941 */ /* 0x000fea0003800000 */
.L_x_2843:
        /* <DEDUP_REMOVED lines=13> */
.L_x_2842:
[----:B------:R-:W-:Y:S05]  /*44d0*/  BSYNC B1 ;  /* 0x0000000000017941 */ /* 0x000fea0003800000 */
.L_x_2841:
        /* <DEDUP_REMOVED lines=13> */
.L_x_2848:
[----:B------:R-:W-:Y:S05]  /*45b0*/  BSYNC B2 ;  /* 0x0000000000027941 */ /* 0x000fea0003800000 */
.L_x_2847:
        /* <DEDUP_REMOVED lines=13> */
.L_x_2846:
[----:B------:R-:W-:Y:S05]  /*4690*/  BSYNC B1 ;  /* 0x0000000000017941 */ /* 0x000fea0003800000 */
.L_x_2845:
        /* <DEDUP_REMOVED lines=13> */
.L_x_2852:
[----:B------:R-:W-:Y:S05]  /*4770*/  BSYNC B2 ;  /* 0x0000000000027941 */ /* 0x000fea0003800000 */
.L_x_2851:
        /* <DEDUP_REMOVED lines=13> */
.L_x_2850:
[----:B------:R-:W-:Y:S05]  /*4850*/  BSYNC B1 ;  /* 0x0000000000017941 */ /* 0x000fea0003800000 */
.L_x_2849:
        /* <DEDUP_REMOVED lines=13> */
.L_x_2856:
[----:B------:R-:W-:Y:S05]  /*4930*/  BSYNC B2 ;  /* 0x0000000000027941 */ /* 0x000fea0003800000 */
.L_x_2855:
        /* <DEDUP_REMOVED lines=13> */
.L_x_2854:
[----:B------:R-:W-:Y:S05]  /*4a10*/  BSYNC B1 ;  /* 0x0000000000017941 */ /* 0x000fea0003800000 */
.L_x_2853:
        /* <DEDUP_REMOVED lines=13> */
.L_x_2860:
[----:B------:R-:W-:Y:S05]  /*4af0*/  BSYNC B2 ;  /* 0x0000000000027941 */ /* 0x000fea0003800000 */
.L_x_2859:
        /* <DEDUP_REMOVED lines=13> */
.L_x_2858:
[----:B------:R-:W-:Y:S05]  /*4bd0*/  BSYNC B1 ;  /* 0x0000000000017941 */ /* 0x000fea0003800000 */
.L_x_2857:
        /* <DEDUP_REMOVED lines=13> */
.L_x_2864:
[----:B------:R-:W-:Y:S05]  /*4cb0*/  BSYNC B2 ;  /* 0x0000000000027941 */ /* 0x000fea0003800000 */
.L_x_2863:
        /* <DEDUP_REMOVED lines=13> */
.L_x_2862:
[----:B------:R-:W-:Y:S05]  /*4d90*/  BSYNC B1 ;  /* 0x0000000000017941 */ /* 0x000fea0003800000 */
.L_x_2861:
        /* <DEDUP_REMOVED lines=13> */
.L_x_2868:
[----:B------:R-:W-:Y:S05]  /*4e70*/  BSYNC B2 ;  /* 0x0000000000027941 */ /* 0x000fea0003800000 */
.L_x_2867:
        /* <DEDUP_REMOVED lines=13> */
.L_x_2866:
[----:B------:R-:W-:Y:S05]  /*4f50*/  BSYNC B1 ;  /* 0x0000000000017941 */ /* 0x000fea0003800000 */
.L_x_2865:
        /* <DEDUP_REMOVED lines=13> */
.L_x_2872:
[----:B------:R-:W-:Y:S05]  /*5030*/  BSYNC B2 ;  /* 0x0000000000027941 */ /* 0x000fea0003800000 */
.L_x_2871:
        /* <DEDUP_REMOVED lines=13> */
.L_x_2870:
[----:B------:R-:W-:Y:S05]  /*5110*/  BSYNC B1 ;  /* 0x0000000000017941 */ /* 0x000fea0003800000 */
.L_x_2869:
        /* <DEDUP_REMOVED lines=13> */
.L_x_2876:
[----:B------:R-:W-:Y:S05]  /*51f0*/  BSYNC B2 ;  /* 0x0000000000027941 */ /* 0x000fea0003800000 */
.L_x_2875:
        /* <DEDUP_REMOVED lines=13> */
.L_x_2874:
[----:B------:R-:W-:Y:S05]  /*52d0*/  BSYNC B1 ;  /* 0x0000000000017941 */ /* 0x000fea0003800000 */
.L_x_2873:
        /* <DEDUP_REMOVED lines=13> */
.L_x_2880:
[----:B------:R-:W-:Y:S05]  /*53b0*/  BSYNC B2 ;  /* 0x0000000000027941 */ /* 0x000fea0003800000 */
.L_x_2879:
        /* <DEDUP_REMOVED lines=13> */
.L_x_2878:
[----:B------:R-:W-:Y:S05]  /*5490*/  BSYNC B1 ;  /* 0x0000000000017941 */ /* 0x000fea0003800000 */
.L_x_2877:
        /* <DEDUP_REMOVED lines=13> */
.L_x_2884:
[----:B------:R-:W-:Y:S05]  /*5570*/  BSYNC B2 ;  /* 0x0000000000027941 */ /* 0x000fea0003800000 */
.L_x_2883:
        /* <DEDUP_REMOVED lines=13> */
.L_x_2882:
[----:B------:R-:W-:Y:S05]  /*5650*/  BSYNC B1 ;  /* 0x0000000000017941 */ /* 0x000fea0003800000 */
.L_x_2881:
        /* <DEDUP_REMOVED lines=13> */
.L_x_2888:
[----:B------:R-:W-:Y:S05]  /*5730*/  BSYNC B2 ;  /* 0x0000000000027941 */ /* 0x000fea0003800000 */
.L_x_2887:
        /* <DEDUP_REMOVED lines=13> */
.L_x_2886:
[----:B------:R-:W-:Y:S05]  /*5810*/  BSYNC B1 ;  /* 0x0000000000017941 */ /* 0x000fea0003800000 */
.L_x_2885:
        /* <DEDUP_REMOVED lines=13> */
.L_x_2892:
[----:B------:R-:W-:Y:S05]  /*58f0*/  BSYNC B2 ;  /* 0x0000000000027941 */ /* 0x000fea0003800000 */
.L_x_2891:
        /* <DEDUP_REMOVED lines=13> */
.L_x_2890:
[----:B------:R-:W-:Y:S05]  /*59d0*/  BSYNC B1 ;  /* 0x0000000000017941 */ /* 0x000fea0003800000 */
.L_x_2889:
        /* <DEDUP_REMOVED lines=13> */
.L_x_2896:
[----:B------:R-:W-:Y:S05]  /*5ab0*/  BSYNC B2 ;  /* 0x0000000000027941 */ /* 0x000fea0003800000 */
.L_x_2895:
        /* <DEDUP_REMOVED lines=13> */
.L_x_2894:
[----:B------:R-:W-:Y:S05]  /*5b90*/  BSYNC B1 ;  /* 0x0000000000017941 */ /* 0x000fea0003800000 */
.L_x_2893:
        /* <DEDUP_REMOVED lines=13> */
.L_x_2900:
[----:B------:R-:W-:Y:S05]  /*5c70*/  BSYNC B2 ;  /* 0x0000000000027941 */ /* 0x000fea0003800000 */
.L_x_2899:
        /* <DEDUP_REMOVED lines=13> */
.L_x_2898:
[----:B------:R-:W-:Y:S05]  /*5d50*/  BSYNC B1 ;  /* 0x0000000000017941 */ /* 0x000fea0003800000 */
.L_x_2897:
        /* <DEDUP_REMOVED lines=13> */
.L_x_2904:
[----:B------:R-:W-:Y:S05]  /*5e30*/  BSYNC B2 ;  /* 0x0000000000027941 */ /* 0x000fea0003800000 */
.L_x_2903:
        /* <DEDUP_REMOVED lines=13> */
.L_x_2902:
[----:B------:R-:W-:Y:S05]  /*5f10*/  BSYNC B1 ;  /* 0x0000000000017941 */ /* 0x000fea0003800000 */
.L_x_2901:
        /* <DEDUP_REMOVED lines=13> */
.L_x_2908:
[----:B------:R-:W-:Y:S05]  /*5ff0*/  BSYNC B2 ;  /* 0x0000000000027941 */ /* 0x000fea0003800000 */
.L_x_2907:
        /* <DEDUP_REMOVED lines=13> */
.L_x_2906:
[----:B------:R-:W-:Y:S05]  /*60d0*/  BSYNC B1 ;  /* 0x0000000000017941 */ /* 0x000fea0003800000 */
.L_x_2905:
        /* <DEDUP_REMOVED lines=13> */
.L_x_2912:
[----:B------:R-:W-:Y:S05]  /*61b0*/  BSYNC B2 ;  /* 0x0000000000027941 */ /* 0x000fea0003800000 */
.L_x_2911:
        /* <DEDUP_REMOVED lines=13> */
.L_x_2910:
[----:B------:R-:W-:Y:S05]  /*6290*/  BSYNC B1 ;  /* 0x0000000000017941 */ /* 0x000fea0003800000 */
.L_x_2909:
        /* <DEDUP_REMOVED lines=13> */
.L_x_2916:
[----:B------:R-:W-:Y:S05]  /*6370*/  BSYNC B2 ;  /* 0x0000000000027941 */ /* 0x000fea0003800000 */
.L_x_2915:
        /* <DEDUP_REMOVED lines=13> */
.L_x_2914:
[----:B------:R-:W-:Y:S05]  /*6450*/  BSYNC B1 ;  /* 0x0000000000017941 */ /* 0x000fea0003800000 */
.L_x_2913:
        /* <DEDUP_REMOVED lines=13> */
.L_x_2920:
[----:B------:R-:W-:Y:S05]  /*6530*/  BSYNC B2 ;  /* 0x0000000000027941 */ /* 0x000fea0003800000 */
.L_x_2919:
        /* <DEDUP_REMOVED lines=13> */
.L_x_2918:
[----:B------:R-:W-:Y:S05]  /*6610*/  BSYNC B1 ;  /* 0x0000000000017941 */ /* 0x000fea0003800000 */
.L_x_2917:
        /* <DEDUP_REMOVED lines=13> */
.L_x_2924:
[----:B------:R-:W-:Y:S05]  /*66f0*/  BSYNC B2 ;  /* 0x0000000000027941 */ /* 0x000fea0003800000 */
.L_x_2923:
        /* <DEDUP_REMOVED lines=13> */
.L_x_2922:
[----:B------:R-:W-:Y:S05]  /*67d0*/  BSYNC B1 ;  /* 0x0000000000017941 */ /* 0x000fea0003800000 */
.L_x_2921:
        /* <DEDUP_REMOVED lines=13> */
.L_x_2928:
[----:B------:R-:W-:Y:S05]  /*68b0*/  BSYNC B2 ;  /* 0x0000000000027941 */ /* 0x000fea0003800000 */
.L_x_2927:
        /* <DEDUP_REMOVED lines=13> */
.L_x_2926:
[----:B------:R-:W-:Y:S05]  /*6990*/  BSYNC B1 ;  /* 0x0000000000017941 */ /* 0x000fea0003800000 */
.L_x_2925:
        /* <DEDUP_REMOVED lines=13> */
.L_x_2932:
[----:B------:R-:W-:Y:S05]  /*6a70*/  BSYNC B2 ;  /* 0x0000000000027941 */ /* 0x000fea0003800000 */
.L_x_2931:
        /* <DEDUP_REMOVED lines=13> */
.L_x_2930:
[----:B------:R-:W-:Y:S05]  /*6b50*/  BSYNC B1 ;  /* 0x0000000000017941 */ /* 0x000fea0003800000 */
.L_x_2929:
        /* <DEDUP_REMOVED lines=13> */
.L_x_2936:
[----:B------:R-:W-:Y:S05]  /*6c30*/  BSYNC B2 ;  /* 0x0000000000027941 */ /* 0x000fea0003800000 */
.L_x_2935:
        /* <DEDUP_REMOVED lines=13> */
.L_x_2934:
[----:B------:R-:W-:Y:S05]  /*6d10*/  BSYNC B1 ;  /* 0x0000000000017941 */ /* 0x000fea0003800000 */
.L_x_2933:
        /* <DEDUP_REMOVED lines=13> */
.L_x_2940:
[----:B------:R-:W-:Y:S05]  /*6df0*/  BSYNC B2 ;  /* 0x0000000000027941 */ /* 0x000fea0003800000 */
.L_x_2939:
        /* <DEDUP_REMOVED lines=13> */
.L_x_2938:
[----:B------:R-:W-:Y:S05]  /*6ed0*/  BSYNC B1 ;  /* 0x0000000000017941 */ /* 0x000fea0003800000 */
.L_x_2937:
        /* <DEDUP_REMOVED lines=13> */
.L_x_2944:
[----:B------:R-:W-:Y:S05]  /*6fb0*/  BSYNC B2 ;  /* 0x0000000000027941 */ /* 0x000fea0003800000 */
.L_x_2943:
        /* <DEDUP_REMOVED lines=13> */
.L_x_2942:
[----:B------:R-:W-:Y:S05]  /*7090*/  BSYNC B1 ;  /* 0x0000000000017941 */ /* 0x000fea0003800000 */
.L_x_2941:
        /* <DEDUP_REMOVED lines=13> */
.L_x_2948:
[----:B------:R-:W-:Y:S05]  /*7170*/  BSYNC B2 ;  /* 0x0000000000027941 */ /* 0x000fea0003800000 */
.L_x_2947:
        /* <DEDUP_REMOVED lines=13> */
.L_x_2946:
[----:B------:R-:W-:Y:S05]  /*7250*/  BSYNC B1 ;  /* 0x0000000000017941 */ /* 0x000fea0003800000 */
.L_x_2945:
        /* <DEDUP_REMOVED lines=13> */
.L_x_2952:
[----:B------:R-:W-:Y:S05]  /*7330*/  BSYNC B2 ;  /* 0x0000000000027941 */ /* 0x000fea0003800000 */
.L_x_2951:
        /* <DEDUP_REMOVED lines=13> */
.L_x_2950:
[----:B------:R-:W-:Y:S05]  /*7410*/  BSYNC B1 ;  /* 0x0000000000017941 */ /* 0x000fea0003800000 */
.L_x_2949:
        /* <DEDUP_REMOVED lines=13> */
.L_x_2956:
[----:B------:R-:W-:Y:S05]  /*74f0*/  BSYNC B2 ;  /* 0x0000000000027941 */ /* 0x000fea0003800000 */
.L_x_2955:
        /* <DEDUP_REMOVED lines=13> */
.L_x_2954:
[----:B------:R-:W-:Y:S05]  /*75d0*/  BSYNC B1 ;  /* 0x0000000000017941 */ /* 0x000fea0003800000 */
.L_x_2953:
        /* <DEDUP_REMOVED lines=13> */
.L_x_2960:
[----:B------:R-:W-:Y:S05]  /*76b0*/  BSYNC B2 ;  /* 0x0000000000027941 */ /* 0x000fea0003800000 */
.L_x_2959:
        /* <DEDUP_REMOVED lines=13> */
.L_x_2958:
[----:B------:R-:W-:Y:S05]  /*7790*/  BSYNC B1 ;  /* 0x0000000000017941 */ /* 0x000fea0003800000 */
.L_x_2957:
        /* <DEDUP_REMOVED lines=13> */
.L_x_2964:
[----:B------:R-:W-:Y:S05]  /*7870*/  BSYNC B2 ;  /* 0x0000000000027941 */ /* 0x000fea0003800000 */
.L_x_2963:
        /* <DEDUP_REMOVED lines=13> */
.L_x_2962:
[----:B------:R-:W-:Y:S05]  /*7950*/  BSYNC B1 ;  /* 0x0000000000017941 */ /* 0x000fea0003800000 */
.L_x_2961:
        /* <DEDUP_REMOVED lines=13> */
.L_x_2968:
[----:B------:R-:W-:Y:S05]  /*7a30*/  BSYNC B2 ;  /* 0x0000000000027941 */ /* 0x000fea0003800000 */
.L_x_2967:
        /* <DEDUP_REMOVED lines=13> */
.L_x_2966:
[----:B------:R-:W-:Y:S05]  /*7b10*/  BSYNC B1 ;  /* 0x0000000000017941 */ /* 0x000fea0003800000 */
.L_x_2965:
        /* <DEDUP_REMOVED lines=9> */
[----:B01----:R-:W-:Y:S02]  /*7bb0*/  LEA.HI.X.SX32 R129, R208, R157, 0x1, P2 ;  /* 0x0000009dd0817211 */ /* 0x003fe400010f0eff */
[----:B------:R-:W-:-:S04]  /*7bc0*/  LEA R128, P2, R0, c[0x0][0x198], 0x2 ;  /* 0x0000660000807a11 */ /* 0x000fc800078410ff */
[----:B------:R-:W-:-:S05]  /*7bd0*/  LEA.HI.X R129, R0, c[0x0][0x19c], R129, 0x2, P2 ;  /* 0x0000670000817a11 */ /* 0x000fca00010f1481 */
[----:B------:R0:W5:Y:S04]  /*7be0*/  LDG.E R0, [R128.64] ;  /* 0x0000002480007981 */ /* 0x000168000c1e1900 */
.L_x_2972:
[----:B------:R-:W-:Y:S05]  /*7bf0*/  BSYNC B2 ;  /* 0x0000000000027941 */ /* 0x000fea0003800000 */
.L_x_2971:
[----:B------:R-:W-:Y:S02]  /*7c00*/  ULDC UR4, c[0x0][0x1ec] ;  /* 0x00007b0000047ab9 */ /* 0x000fe40000000800 */
[----:B------:R-:W-:-:S06]  /*7c10*/  UISETP.NE.AND UP0, UPT, URZ, UR4, UPT ;  /* 0x000000043f00728c */ /* 0x000fcc000bf05270 */
[----:B------:R-:W-:-:S13]  /*7c20*/  PLOP3.LUT P2, PT, PT, PT, UP0, 0x80, 0x0 ;  /* 0x000000000000781c */ /* 0x000fda0003f4f008 */
[----:B------:R-:W-:Y:S05]  /*7c30*/  @P2 BRA `(.L_x_2970) ;  /* 0x0000009000002947 */ /* 0x000fea0003800000 */
[----:B------:R-:W-:-:S13]  /*7c40*/  ISETP.NE.AND P5, PT, R2, RZ, PT ;  /* 0x000000ff0200720c */ /* 0x000fda0003fa5270 */
[----:B------:R-:W2:Y:S01]  /*7c50*/  @P5 LDG.E R239, [R126.64+0x2d0] ;  /* 0x0002d0247eef5981 */ /* 0x000ea2000c1e1900 */
[----:B01----:R-:W-:Y:S01]  /*7c60*/  @!P3 IADD3 R129, P4, R151, R208, RZ ;  /* 0x000000d09781b210 */ /* 0x003fe20007f9e0ff */
[----:B-----5:R-:W-:-:S03]  /*7c70*/  FADD.FTZ R0, R133, R0 ;  /* 0x0000000085007221 */ /* 0x020fc60000010000 */
[----:B------:R-:W-:Y:S02]  /*7c80*/  @!P3 LEA.HI.X.SX32 R208, R208, R156, 0x1, P4 ;  /* 0x0000009cd0d0b211 */ /* 0x000fe400020f0eff */
[----:B------:R-:W-:-:S04]  /*7c90*/  @!P3 LEA R128, P4, R129, c[0x0][0x198], 0x2 ;  /* 0x000066008180ba11 */ /* 0x000fc800078810ff */
[----:B------:R-:W-:Y:S01]  /*7ca0*/  @!P3 LEA.HI.X R129, R129, c[0x0][0x19c], R208, 0x2, P4 ;  /* 0x000067008181ba11 */ /* 0x000fe200020f14d0 */
[----:B--2---:R-:W-:-:S05]  /*7cb0*/  @P5 FMUL.FTZ R0, R0, R239 ;  /* 0x000000ef00005220 */ /* 0x004fca0000410000 */
[----:B------:R0:W-:Y:S03]  /*7cc0*/  @!P3 STG.E [R128.64], R0 ;  /* 0x000000008000b986 */ /* 0x0001e6000c101924 */
.L_x_2970:
[----:B------:R-:W-:Y:S05]  /*7cd0*/  BSYNC B1 ;  /* 0x0000000000017941 */ /* 0x000fea0003800000 */
.L_x_2969:
        /* <DEDUP_REMOVED lines=13> */
.L_x_2976:
[----:B------:R-:W-:Y:S05]  /*7db0*/  BSYNC B2 ;  /* 0x0000000000027941 */ /* 0x000fea0003800000 */
.L_x_2975:
        /* <DEDUP_REMOVED lines=13> */
.L_x_2974:
[----:B------:R-:W-:Y:S05]  /*7e90*/  BSYNC B1 ;  /* 0x0000000000017941 */ /* 0x000fea0003800000 */
.L_x_2973:
        /* <DEDUP_REMOVED lines=13> */
.L_x_2980:
[----:B------:R-:W-:Y:S05]  /*7f70*/  BSYNC B2 ;  /* 0x0000000000027941 */ /* 0x000fea0003800000 */
.L_x_2979:
        /* <DEDUP_REMOVED lines=13> */
.L_x_2978:
[----:B------:R-:W-:Y:S05]  /*8050*/  BSYNC B1 ;  /* 0x0000000000017941 */ /* 0x000fea0003800000 */
.L_x_2977:
        /* <DEDUP_REMOVED lines=13> */
.L_x_2984:
[----:B------:R-:W-:Y:S05]  /*8130*/  BSYNC B2 ;  /* 0x0000000000027941 */ /* 0x000fea0003800000 */
.L_x_2983:
        /* <DEDUP_REMOVED lines=13> */
.L_x_2982:
[----:B------:R-:W-:Y:S05]  /*8210*/  BSYNC B1 ;  /* 0x0000000000017941 */ /* 0x000fea0003800000 */
.L_x_2981:
        /* <DEDUP_REMOVED lines=13> */
.L_x_2988:
[----:B------:R-:W-:Y:S05]  /*82f0*/  BSYNC B2 ;  /* 0x0000000000027941 */ /* 0x000fea0003800000 */
.L_x_2987:
        /* <DEDUP_REMOVED lines=13> */
.L_x_2986:
[----:B------:R-:W-:Y:S05]  /*83d0*/  BSYNC B1 ;  /* 0x0000000000017941 */ /* 0x000fea0003800000 */
.L_x_2985:
        /* <DEDUP_REMOVED lines=13> */
.L_x_2992:
[----:B------:R-:W-:Y:S05]  /*84b0*/  BSYNC B2 ;  /* 0x0000000000027941 */ /* 0x000fea0003800000 */
.L_x_2991:
        /* <DEDUP_REMOVED lines=13> */
.L_x_2990:
[----:B------:R-:W-:Y:S05]  /*8590*/  BSYNC B1 ;  /* 0x0000000000017941 */ /* 0x000fea0003800000 */
.L_x_2989:
        /* <DEDUP_REMOVED lines=13> */
.L_x_2996:
[----:B------:R-:W-:Y:S05]  /*8670*/  BSYNC B2 ;  /* 0x0000000000027941 */ /* 0x000fea0003800000 */
.L_x_2995:
        /* <DEDUP_REMOVED lines=13> */
.L_x_2994:
[----:B------:R-:W-:Y:S05]  /*8750*/  BSYNC B1 ;  /* 0x0000000000017941 */ /* 0x000fea0003800000 */
.L_x_2993:
        /* <DEDUP_REMOVED lines=13> */
.L_x_3000:
[----:B------:R-:W-:Y:S05]  /*8830*/  BSYNC B2 ;  /* 0x0000000000027941 */ /* 0x000fea0003800000 */
.L_x_2999:
        /* <DEDUP_REMOVED lines=13> */
.L_x_2998:
[----:B------:R-:W-:Y:S05]  /*8910*/  BSYNC B1 ;  /* 0x0000000000017941 */ /* 0x000fea0003800000 */
.L_x_2997:
        /* <DEDUP_REMOVED lines=13> */
.L_x_3004:
[----:B------:R-:W-:Y:S05]  /*89f0*/  BSYNC B2 ;  /* 0x0000000000027941 */ /* 0x000fea0003800000 */
.L_x_3003:
        /* <DEDUP_REMOVED lines=13> */
.L_x_3002:
[----:B------:R-:W-:Y:S05]  /*8ad0*/  BSYNC B1 ;  /* 0x0000000000017941 */ /* 0x000fea0003800000 */
.L_x_3001:
        /* <DEDUP_REMOVED lines=13> */
.L_x_3008:
[----:B------:R-:W-:Y:S05]  /*8bb0*/  BSYNC B2 ;  /* 0x0000000000027941 */ /* 0x000fea0003800000 */
.L_x_3007:
        /* <DEDUP_REMOVED lines=13> */
.L_x_3006:
[----:B------:R-:W-:Y:S05]  /*8c90*/  BSYNC B1 ;  /* 0x0000000000017941 */ /* 0x000fea0003800000 */
.L_x_3005:
        /* <DEDUP_REMOVED lines=13> */
.L_x_3012:
[----:B------:R-:W-:Y:S05]  /*8d70*/  BSYNC B2 ;  /* 0x0000000000027941 */ /* 0x000fea0003800000 */
.L_x_3011:
        /* <DEDUP_REMOVED lines=13> */
.L_x_3010:
[----:B------:R-:W-:Y:S05]  /*8e50*/  BSYNC B1 ;  /* 0x0000000000017941 */ /* 0x000fea0003800000 */
.L_x_3009:
        /* <DEDUP_REMOVED lines=13> */
.L_x_3016:
[----:B------:R-:W-:Y:S05]  /*8f30*/  BSYNC B2 ;  /* 0x0000000000027941 */ /* 0x000fea0003800000 */
.L_x_3015:
        /* <DEDUP_REMOVED lines=13> */
.L_x_3014:
[----:B------:R-:W-:Y:S05]  /*9010*/  BSYNC B1 ;  /* 0x0000000000017941 */ /* 0x000fea0003800000 */
.L_x_3013:
        /* <DEDUP_REMOVED lines=13> */
.L_x_3020:
[----:B------:R-:W-:Y:S05]  /*90f0*/  BSYNC B2 ;  /* 0x0000000000027941 */ /* 0x000fea0003800000 */
.L_x_3019:
        /* <DEDUP_REMOVED lines=13> */
.L_x_3018:
[----:B------:R-:W-:Y:S05]  /*91d0*/  BSYNC B1 ;  /* 0x0000000000017941 */ /* 0x000fea0003800000 */
.L_x_3017:
        /* <DEDUP_REMOVED lines=13> */
.L_x_3024:
[----:B------:R-:W-:Y:S05]  /*92b0*/  BSYNC B2 ;  /* 0x0000000000027941 */ /* 0x000fea0003800000 */
.L_x_3023:
        /* <DEDUP_REMOVED lines=13> */
.L_x_3022:
[----:B------:R-:W-:Y:S05]  /*9390*/  BSYNC B1 ;  /* 0x0000000000017941 */ /* 0x000fea0003800000 */
.L_x_3021:
        /* <DEDUP_REMOVED lines=13> */
.L_x_3028:
[----:B------:R-:W-:Y:S05]  /*9470*/  BSYNC B2 ;  /* 0x0000000000027941 */ /* 0x000fea0003800000 */
.L_x_3027:
        /* <DEDUP_REMOVED lines=13> */
.L_x_3026:
[----:B------:R-:W-:Y:S05]  /*9550*/  BSYNC B1 ;  /* 0x0000000000017941 */ /* 0x000fea0003800000 */
.L_x_3025:
        /* <DEDUP_REMOVED lines=13> */
.L_x_3032:
[----:B------:R-:W-:Y:S05]  /*9630*/  BSYNC B2 ;  /* 0x0000000000027941 */ /* 0x000fea0003800000 */
.L_x_3031:
        /* <DEDUP_REMOVED lines=13> */
.L_x_3030:
[----:B------:R-:W-:Y:S05]  /*9710*/  BSYNC B1 ;  /* 0x0000000000017941 */ /* 0x000fea0003800000 */
.L_x_3029:
        /* <DEDUP_REMOVED lines=13> */
.L_x_3036:
[----:B------:R-:W-:Y:S05]  /*97f0*/  BSYNC B2 ;  /* 0x0000000000027941 */ /* 0x000fea0003800000 */
.L_x_3035:
        /* <DEDUP_REMOVED lines=13> */
.L_x_3034:
[----:B------:R-:W-:Y:S05]  /*98d0*/  BSYNC B1 ;  /* 0x0000000000017941 */ /* 0x000fea0003800000 */
.L_x_3033:
        /* <DEDUP_REMOVED lines=8> */
[----:B01----:R-:W-:-:S04]  /*9960*/  IADD3 R129, P2, R152, R208, RZ ;  /* 0x000000d098817210 */ /* 0x003fc80007f5e0ff */
[----:B------:R-:W-:Y:S02]  /*9970*/  LEA.HI.X.SX32 R158, R208, R157, 0x1, P2 ;  /* 0x0000009dd09e7211 */ /* 0x000fe400010f0eff */
[----:B------:R-:W-:-:S04]  /*9980*/  LEA R128, P2, R129, c[0x0][0x198], 0x2 ;  /* 0x0000660081807a11 */ /* 0x000fc800078410ff */
[----:B------:R-:W-:-:S05]  /*9990*/  LEA.HI.X R129, R129, c[0x0][0x19c], R158, 0x2, P2 ;  /* 0x0000670081817a11 */ /* 0x000fca00010f149e */
[----:B------:R0:W5:Y:S04]  /*99a0*/  LDG.E R206, [R128.64] ;  /* 0x0000002480ce7981 */ /* 0x000168000c1e1900 */
.L_x_3040:
[----:B------:R-:W-:Y:S05]  /*99b0*/  BSYNC B2 ;  /* 0x0000000000027941 */ /* 0x000fea0003800000 */
.L_x_3039:
        /* <DEDUP_REMOVED lines=13> */
.L_x_3038:
[----:B------:R-:W-:Y:S05]  /*9a90*/  BSYNC B1 ;  /* 0x0000000000017941 */ /* 0x000fea0003800000 */
.L_x_3037:
[----:B01---5:R-:W-:Y:S01]  /*9aa0*/  FMUL.FTZ R128, R6, R159 ;  /* 0x0000009f06807220 */ /* 0x023fe20000410000 */
        /* <DEDUP_REMOVED lines=65> */
[----:B------:R0:W1:Y:S02]  /*9ec0*/  SHFL.BFLY PT, R128, R241, 0x2, 0x1f ;  /* 0x0c401f00f1807f89 */ /* 0x00006400000e0000 */
.L_x_3104:
[----:B01----:R-:W-:Y:S01]  /*9ed0*/  FADD.FTZ R241, R241, R128 ;  /* 0x00000080f1f17221 */ /* 0x003fe20000010000 */
[----:B------:R-:W-:Y:S05]  /*9ee0*/  BRA.DIV ~URZ, `(.L_x_3042) ;  /* 0x00002cd27f007947 */ /* 0x000fea000b800000 */
[----:B------:R0:W1:Y:S02]  /*9ef0*/  SHFL.BFLY PT, R128, R241, 0x1, 0x1f ;  /* 0x0c201f00f1807f89 */ /* 0x00006400000e0000 */
.L_x_3105:
        /* <DEDUP_REMOVED lines=28> */
.L_x_3044:
[----:B------:R-:W-:Y:S05]  /*a0c0*/  BSYNC B1 ;  /* 0x0000000000017941 */ /* 0x000fea0003800000 */
.L_x_3043:
[----:B------:R-:W-:-:S04]  /*a0d0*/  IADD3 R154, R154, 0x10, RZ ;  /* 0x000000109a9a7810 */ /* 0x000fc80007ffe0ff */
[----:B------:R-:W-:-:S13]  /*a0e0*/  ISETP.GE.AND P0, PT, R154, R80, PT ;  /* 0x000000509a00720c */ /* 0x000fda0003f06270 */
[----:B0-----:R-:W-:Y:S01]  /*a0f0*/  @P0 CALL.REL.NOINC `(.L_x_2784) ;  /* 0x0000001000000944 */ /* 0x001fe20003c00000 */
[----:B------:R-:W-:Y:S05]  /*a100*/  BRA `(.L_x_3045) ;  /* 0xffff876000007947 */ /* 0x000fea000383ffff */
.L_x_2784:
[----:B------:R-:W-:Y:S05]  /*a110*/  BSYNC B0 ;  /* 0x0000000000007941 */ /* 0x000fea0003800000 */
.L_x_2783:
[----:B------:R-:W-:Y:S01]  /*a120*/  SHF.R.S32.HI R7, RZ, 0x1f, R24 ;  /* 0x0000001fff077819 */ /* 0x000fe20000011418 */
[----:B------:R-:W-:Y:S05]  /*a130*/  BRA.DIV ~URZ, `(.L_x_3046) ;  /* 0x00002b027f007947 */ /* 0x000fea000b800000 */
[----:B------:R1:W2:Y:S02]  /*a140*/  SHFL.BFLY PT, R0, R3, 0x10, 0x1f ;  /* 0x0e001f0003007f89 */ /* 0x0002a400000e0000 */
.L_x_3106:
[----:B--2---:R-:W-:Y:S01]  /*a150*/  FMNMX.FTZ R5, R0, R3, !PT ;  /* 0x0000000300057209 */ /* 0x004fe20007810000 */
[----:B------:R-:W-:Y:S05]  /*a160*/  BRA.DIV ~URZ, `(.L_x_3047) ;  /* 0x00002b527f007947 */ /* 0x000fea000b800000 */
[----:B------:R-:W2:Y:S02]  /*a170*/  SHFL.BFLY PT, R0, R5, 0x8, 0x1f ;  /* 0x0d001f0005007f89 */ /* 0x000ea400000e0000 */
[----:B--2---:R-:W-:-:S05]  /*a180*/  FMNMX.FTZ R0, R5, R0, !PT ;  /* 0x0000000005007209 */ /* 0x004fca0007810000 */
[----:B-1----:R1:W2:Y:S02]  /*a190*/  SHFL.BFLY PT, R3, R0, 0x4, 0x1f ;  /* 0x0c801f0000037f89 */ /* 0x0022a400000e0000 */
.L_x_3107:
        /* <DEDUP_REMOVED lines=10> */
[----:B-1----:R-:W-:Y:S02]  /*a240*/  IMAD.MOV.U32 R0, RZ, RZ, -0x800001 ;  /* 0xff7fffffff007424 */ /* 0x002fe400078e00ff */
[----:B------:R-:W-:Y:S02]  /*a250*/  IMAD.IADD R5, R24, 0x1, R4 ;  /* 0x0000000118057824 */ /* 0x000fe400078e0204 */
[----:B------:R-:W-:Y:S01]  /*a260*/  BSSY B0, `(.L_x_3048) ;  /* 0x0000076000007945 */ /* 0x000fe20003800000 */
[----:B------:R-:W-:Y:S02]  /*a270*/  IMAD.MOV.U32 R8, RZ, RZ, RZ ;  /* 0x000000ffff087224 */ /* 0x000fe400078e00ff */
[----:B------:R-:W-:-:S05]  /*a280*/  ISETP.GE.AND P1, PT, R5, R25, PT ;  /* 0x000000190500720c */ /* 0x000fca0003f26270 */
[----:B------:R-:W1:Y:S04]  /*a290*/  @!P0 LDS R0, [R7.X4] ;  /* 0x0000000007008984 */ /* 0x000e680000004800 */
[----:B-1----:R-:W1:Y:S02]  /*a2a0*/  SHFL.BFLY PT, R3, R0, 0x1, 0x1f ;  /* 0x0c201f0000037f89 */ /* 0x002e6400000e0000 */
[----:B-1----:R-:W-:-:S05]  /*a2b0*/  FMNMX.FTZ R3, R3, R0, !PT ;  /* 0x0000000003037209 */ /* 0x002fca0007810000 */
[----:B------:R1:W2:Y:S01]  /*a2c0*/  SHFL.IDX PT, R13, R3, RZ, 0x1f ;  /* 0x00001fff030d7589 */ /* 0x0002a200000e0000 */
[----:B------:R-:W-:Y:S05]  /*a2d0*/  @P1 BRA `(.L_x_3049) ;  /* 0x000006e000001947 */ /* 0x000fea0003800000 */
[----:B------:R-:W-:Y:S01]  /*a2e0*/  LOP3.LUT R0, RZ, R4, RZ, 0x33, !PT ;  /* 0x00000004ff007212 */ /* 0x000fe200078e33ff */
[----:B------:R-:W-:Y:S01]  /*a2f0*/  BSSY B1, `(.L_x_3050) ;  /* 0x0000026000017945 */ /* 0x000fe20003800000 */
[----:B------:R-:W-:Y:S02]  /*a300*/  IMAD.MOV.U32 R8, RZ, RZ, RZ ;  /* 0x000000ffff087224 */ /* 0x000fe400078e00ff */
[----:B------:R-:W-:Y:S01]  /*a310*/  IADD3 R0, -R24, R25, R0 ;  /* 0x0000001918007210 */ /* 0x000fe20007ffe100 */
[----:B------:R-:W-:-:S03]  /*a320*/  IMAD.MOV.U32 R10, RZ, RZ, R5 ;  /* 0x000000ffff0a7224 */ /* 0x000fc600078e0005 */
        /* <DEDUP_REMOVED lines=13> */
.L_x_3055:
[----:B------:R-:W-:Y:S01]  /*a400*/  BSSY B2, `(.L_x_3052) ;  /* 0x000000b000027945 */ /* 0x000fe20003800000 */
[----:B-1----:R-:W-:Y:S05]  /*a410*/  @!P0 BRA `(.L_x_3053) ;  /* 0x0000005000008947 */ /* 0x002fea0003800000 */
[----:B------:R-:W-:-:S06]  /*a420*/  IMAD.MOV.U32 R6, RZ, RZ, R12 ;  /* 0x000000ffff067224 */ /* 0x000fcc00078e000c */
[----:B------:R-:W3:Y:S01]  /*a430*/  LDG.E.U8 R6, [R6.64] ;  /* 0x0000002406067981 */ /* 0x000ee2000c1e1100 */
[----:B------:R-:W-:Y:S01]  /*a440*/  IMAD.MOV.U32 R11, RZ, RZ, RZ ;  /* 0x000000ffff0b7224 */ /* 0x000fe200078e00ff */
[----:B---3--:R-:W-:-:S13]  /*a450*/  ISETP.NE.AND P3, PT, R6, RZ, PT ;  /* 0x000000ff0600720c */ /* 0x008fda0003f65270 */
[----:B------:R-:W-:Y:S05]  /*a460*/  @P3 BRA `(.L_x_3054) ;  /* 0x0000004000003947 */ /* 0x000fea0003800000 */
.L_x_3053:
[----:B------:R-:W1:Y:S02]  /*a470*/  LDS R6, [R9] ;  /* 0x0000000009067984 */ /* 0x000e640000000800 */
[----:B-12---:R-:W-:-:S04]  /*a480*/  FADD.FTZ R6, -R13, R6 ;  /* 0x000000060d067221 */ /* 0x006fc80000010100 */
[----:B------:R-:W-:-:S04]  /*a490*/  FMUL.FTZ R6, R6, 1.4426950216293334961 ;  /* 0x3fb8aa3b06067820 */ /* 0x000fc80000410000 */
[----:B------:R1:W2:Y:S03]  /*a4a0*/  MUFU.EX2 R11, R6 ;  /* 0x00000006000b7308 */ /* 0x0002a60000000800 */
.L_x_3054:
[----:B------:R-:W-:Y:S05]  /*a4b0*/  BSYNC B2 ;  /* 0x0000000000027941 */ /* 0x000fea0003800000 */
.L_x_3052:
        /* <DEDUP_REMOVED lines=9> */
.L_x_3051:
[----:B------:R-:W-:Y:S05]  /*a550*/  BSYNC B1 ;  /* 0x0000000000017941 */ /* 0x000fea0003800000 */
.L_x_3050:
        /* <DEDUP_REMOVED lines=12> */
.L_x_3068:
[----:B------:R-:W-:Y:S01]  /*a620*/  BSSY B1, `(.L_x_3056) ;  /* 0x000000a000017945 */ /* 0x000fe20003800000 */
[----:B------:R-:W-:Y:S05]  /*a630*/  @!P0 BRA `(.L_x_3057) ;  /* 0x0000004000008947 */ /* 0x000fea0003800000 */
[----:B------:R-:W3:Y:S02]  /*a640*/  LDG.E.U8 R0, [R6.64] ;  /* 0x0000002406007981 */ /* 0x000ee4000c1e1100 */
[----:B---3--:R-:W-:-:S13]  /*a650*/  ISETP.NE.AND P3, PT, R0, RZ, PT ;  /* 0x000000ff0000720c */ /* 0x008fda0003f65270 */
[----:B------:R-:W-:Y:S01]  /*a660*/  @P3 IMAD.MOV.U32 R0, RZ, RZ, RZ ;  /* 0x000000ffff003224 */ /* 0x000fe200078e00ff */
[----:B------:R-:W-:Y:S05]  /*a670*/  @P3 BRA `(.L_x_3058) ;  /* 0x0000004000003947 */ /* 0x000fea0003800000 */
.L_x_3057:
[----:B------:R-:W1:Y:S02]  /*a680*/  LDS R0, [R3+-0x200] ;  /* 0xfffe000003007984 */ /* 0x000e640000000800 */
[----:B-12---:R-:W-:-:S04]  /*a690*/  FADD.FTZ R0, -R13, R0 ;  /* 0x000000000d007221 */ /* 0x006fc80000010100 */
[----:B------:R-:W-:-:S06]  /*a6a0*/  FMUL.FTZ R0, R0, 1.4426950216293334961 ;  /* 0x3fb8aa3b00007820 */ /* 0x000fcc0000410000 */
[----:B------:R-:W1:Y:S02]  /*a6b0*/  MUFU.EX2 R0, R0 ;  /* 0x0000000000007308 */ /* 0x000e640000000800 */
.L_x_3058:
[----:B------:R-:W-:Y:S05]  /*a6c0*/  BSYNC B1 ;  /* 0x0000000000017941 */ /* 0x000fea0003800000 */
.L_x_3056:
        /* <DEDUP_REMOVED lines=8> */
.L_x_3060:
[----:B-1----:R-:W1:Y:S02]  /*a750*/  LDS R0, [R3+-0x100] ;  /* 0xffff000003007984 */ /* 0x002e640000000800 */
[----:B-12---:R-:W-:-:S04]  /*a760*/  FADD.FTZ R0, -R13, R0 ;  /* 0x000000000d007221 */ /* 0x006fc80000010100 */
[----:B------:R-:W-:-:S06]  /*a770*/  FMUL.FTZ R0, R0, 1.4426950216293334961 ;  /* 0x3fb8aa3b00007820 */ /* 0x000fcc0000410000 */
[----:B------:R-:W1:Y:S02]  /*a780*/  MUFU.EX2 R0, R0 ;  /* 0x0000000000007308 */ /* 0x000e640000000800 */
.L_x_3061:
[----:B------:R-:W-:Y:S05]  /*a790*/  BSYNC B1 ;  /* 0x0000000000017941 */ /* 0x000fea0003800000 */
.L_x_3059:
[----:B-1----:R1:W-:Y:S01]  /*a7a0*/  STS [R3+-0x100], R0 ;  /* 0xffff000003007388 */ /* 0x0023e20000000800 */
[----:B------:R-:W-:Y:S01]  /*a7b0*/  BSSY B1, `(.L_x_3062) ;  /* 0x000000b000017945 */ /* 0x000fe20003800000 */
[----:B------:R-:W-:Y:S01]  /*a7c0*/  FADD.FTZ R9, R9, R0 ;  /* 0x0000000009097221 */ /* 0x000fe20000010000 */
[----:B------:R-:W-:Y:S05]  /*a7d0*/  @!P0 BRA `(.L_x_3063) ;  /* 0x0000004000008947 */ /* 0x000fea0003800000 */
[----:B-1----:R-:W3:Y:S02]  /*a7e0*/  LDG.E.U8 R0, [R6.64+0x80] ;  /* 0x0000802406007981 */ /* 0x002ee4000c1e1100 */
[----:B---3--:R-:W-:Y:S01]  /*a7f0*/  ISETP.NE.AND P3, PT, R0, RZ, PT ;  /* 0x000000ff0000720c */ /* 0x008fe20003f65270 */
[----:B------:R-:W-:-:S12]  /*a800*/  IMAD.MOV.U32 R0, RZ, RZ, RZ ;  /* 0x000000ffff007224 */ /* 0x000fd800078e00ff */
[----:B------:R-:W-:Y:S05]  /*a810*/  @P3 BRA `(.L_x_3064) ;  /* 0x0000004000003947 */ /* 0x000fea0003800000 */
.L_x_3063:
[----:B-1----:R-:W1:Y:S02]  /*a820*/  LDS R0, [R3] ;  /* 0x0000000003007984 */ /* 0x002e640000000800 */
[----:B-12---:R-:W-:-:S04]  /*a830*/  FADD.FTZ R0, -R13, R0 ;  /* 0x000000000d007221 */ /* 0x006fc80000010100 */
[----:B------:R-:W-:-:S06]  /*a840*/  FMUL.FTZ R0, R0, 1.4426950216293334961 ;  /* 0x3fb8aa3b00007820 */ /* 0x000fcc0000410000 */
[----:B------:R-:W1:Y:S02]  /*a850*/  MUFU.EX2 R0, R0 ;  /* 0x0000000000007308 */ /* 0x000e640000000800 */
.L_x_3064:
[----:B------:R-:W-:Y:S05]  /*a860*/  BSYNC B1 ;  /* 0x0000000000017941 */ /* 0x000fea0003800000 */
.L_x_3062:
        /* <DEDUP_REMOVED lines=8> */
.L_x_3066:
[----:B-1----:R-:W1:Y:S02]  /*a8f0*/  LDS R0, [R3+0x100] ;  /* 0x0001000003007984 */ /* 0x002e640000000800 */
[----:B-12---:R-:W-:-:S04]  /*a900*/  FADD.FTZ R0, -R13, R0 ;  /* 0x000000000d007221 */ /* 0x006fc80000010100 */
[----:B------:R-:W-:-:S06]  /*a910*/  FMUL.FTZ R0, R0, 1.4426950216293334961 ;  /* 0x3fb8aa3b00007820 */ /* 0x000fcc0000410000 */
[----:B------:R-:W1:Y:S02]  /*a920*/  MUFU.EX2 R0, R0 ;  /* 0x0000000000007308 */ /* 0x000e640000000800 */
.L_x_3067:
[----:B------:R-:W-:Y:S05]  /*a930*/  BSYNC B1 ;  /* 0x0000000000017941 */ /* 0x000fea0003800000 */
.L_x_3065:
        /* <DEDUP_REMOVED lines=8> */
.L_x_3049:
[----:B------:R-:W-:Y:S05]  /*a9c0*/  BSYNC B0 ;  /* 0x0000000000007941 */ /* 0x000fea0003800000 */
.L_x_3048:
        /* <DEDUP_REMOVED lines=28> */
[----:B------:R-:W-:-:S04]  /*ab90*/  @P0 IMAD.MOV.U32 R0, RZ, RZ, c[0x0][0x268] ;  /* 0x00009a00ff000624 */ /* 0x000fc800078e00ff */
        /* <DEDUP_REMOVED lines=20> */
.L_x_3073:
[----:B------:R-:W1:Y:S01]  /*ace0*/  LDS R3, [R18] ;  /* 0x0000000012037984 */ /* 0x000e620000000800 */
[----:B------:R-:W-:Y:S01]  /*acf0*/  @P0 IMAD.MOV.U32 R8, RZ, RZ, R10 ;  /* 0x000000ffff080224 */ /* 0x000fe200078e000a */
[----:B------:R-:W-:Y:S01]  /*ad00*/  IADD3 R0, R0, -0x1, RZ ;  /* 0xffffffff00007810 */ /* 0x000fe20007ffe0ff */
[--C-:B------:R-:W-:Y:S01]  /*ad10*/  @P0 IMAD.MOV.U32 R9, RZ, RZ, R11.reuse ;  /* 0x000000ffff090224 */ /* 0x100fe200078e000b */
[----:B------:R-:W-:Y:S02]  /*ad20*/  IADD3 R10, P3, R10, 0x100, RZ ;  /* 0x000001000a0a7810 */ /* 0x000fe40007f7e0ff */
[----:B------:R-:W-:Y:S02]  /*ad30*/  ISETP.NE.AND P4, PT, R0, RZ, PT ;  /* 0x000000ff0000720c */ /* 0x000fe40003f85270 */
[----:B------:R-:W-:Y:S01]  /*ad40*/  IADD3 R5, R5, 0x40, RZ ;  /* 0x0000004005057810 */ /* 0x000fe20007ffe0ff */
[----:B------:R-:W-:Y:S02]  /*ad50*/  IMAD.X R11, RZ, RZ, R11, P3 ;  /* 0x000000ffff0b7224 */ /* 0x000fe400018e060b */
[----:B-1----:R-:W-:-:S05]  /*ad60*/  FMUL.FTZ R3, R3, R12 ;  /* 0x0000000c03037220 */ /* 0x002fca0000410000 */
[----:B------:R-:W-:Y:S04]  /*ad70*/  @P0 STG.E [R8.64], R3 ;  /* 0x0000000308000986 */ /* 0x000fe8000c101924 */
[----:B------:R1:W-:Y:S02]  /*ad80*/  STS [R18], R3 ;  /* 0x0000000312007388 */ /* 0x0003e40000000800 */
[----:B-1----:R-:W-:Y:S01]  /*ad90*/  IADD3 R18, R18, 0x100, RZ ;  /* 0x0000010012127810 */ /* 0x002fe20007ffe0ff */
[----:B------:R-:W-:Y:S05]  /*ada0*/  @P4 BRA `(.L_x_3073) ;  /* 0xffffff3000004947 */ /* 0x000fea000383ffff */
.L_x_3072:
[----:B-12---:R-:W-:Y:S05]  /*adb0*/  BSYNC B1 ;  /* 0x0000000000017941 */ /* 0x006fea0003800000 */
.L_x_3071:
        /* <DEDUP_REMOVED lines=9> */
.L_x_3074:
[----:B------:R-:W1:Y:S01]  /*ae50*/  LDS R6, [R0+0x300] ;  /* 0x0003000000067984 */ /* 0x000e620000000800 */
[----:B------:R-:W-:Y:S01]  /*ae60*/  IMAD.MOV.U32 R7, RZ, RZ, R11 ;  /* 0x000000ffff077224 */ /* 0x000fe200078e000b */
[----:B------:R-:W-:Y:S02]  /*ae70*/  IADD3 R5, R5, 0x100, RZ ;  /* 0x0000010005057810 */ /* 0x000fe40007ffe0ff */
[----:B------:R-:W2:Y:S02]  /*ae80*/  LDS R3, [R0] ;  /* 0x0000000000037984 */ /* 0x000ea40000000800 */
[----:B------:R-:W-:-:S02]  /*ae90*/  ISETP.GE.AND P0, PT, R5, R25, PT ;  /* 0x000000190500720c */ /* 0x000fc40003f06270 */
[----:B------:R-:W3:Y:S04]  /*aea0*/  LDS R8, [R0+0x100] ;  /* 0x0001000000087984 */ /* 0x000ee80000000800 */
[----:B------:R-:W4:Y:S01]  /*aeb0*/  LDS R9, [R0+0x200] ;  /* 0x0002000000097984 */ /* 0x000f220000000800 */
[-C--:B-1----:R-:W-:Y:S02]  /*aec0*/  FMUL.FTZ R19, R6, R12.reuse ;  /* 0x0000000c06137220 */ /* 0x082fe40000410000 */
[----:B------:R-:W-:Y:S02]  /*aed0*/  IMAD.MOV.U32 R6, RZ, RZ, R10 ;  /* 0x000000ffff067224 */ /* 0x000fe400078e000a */
[-C--:B--2---:R-:W-:Y:S01]  /*aee0*/  FMUL.FTZ R13, R3, R12.reuse ;  /* 0x0000000c030d7220 */ /* 0x084fe20000410000 */
[----:B------:R-:W-:Y:S01]  /*aef0*/  IADD3 R3, R0, 0x400, RZ ;  /* 0x0000040000037810 */ /* 0x000fe20007ffe0ff */
[----:B------:R-:W-:Y:S01]  /*af00*/  STS [R0+0x300], R19 ;  /* 0x0003001300007388 */ /* 0x000fe20000000800 */
[----:B------:R-:W-:Y:S01]  /*af10*/  IADD3 R10, P1, R6, 0x400, RZ ;  /* 0x00000400060a7810 */ /* 0x000fe20007f3e0ff */
[----:B0--3--:R-:W-:-:S02]  /*af20*/  FMUL.FTZ R15, R8, R12 ;  /* 0x0000000c080f7220 */ /* 0x009fc40000410000 */
[----:B------:R-:W-:Y:S01]  /*af30*/  @P3 STG.E [R6.64+0x300], R19 ;  /* 0x0003001306003986 */ /* 0x000fe2000c101924 */
[----:B----4-:R-:W-:-:S03]  /*af40*/  FMUL.FTZ R9, R9, R12 ;  /* 0x0000000c09097220 */ /* 0x010fc60000410000 */
[----:B------:R-:W-:Y:S01]  /*af50*/  @P3 STG.E [R6.64], R13 ;  /* 0x0000000d06003986 */ /* 0x000fe2000c101924 */
[----:B------:R-:W-:-:S03]  /*af60*/  IMAD.X R11, RZ, RZ, R7, P1 ;  /* 0x000000ffff0b7224 */ /* 0x000fc600008e0607 */
[----:B------:R-:W-:Y:S04]  /*af70*/  @P3 STG.E [R6.64+0x100], R15 ;  /* 0x0001000f06003986 */ /* 0x000fe8000c101924 */
[----:B------:R-:W-:Y:S04]  /*af80*/  @P3 STG.E [R6.64+0x200], R9 ;  /* 0x0002000906003986 */ /* 0x000fe8000c101924 */
[----:B------:R-:W-:Y:S04]  /*af90*/  STS [R0], R13 ;  /* 0x0000000d00007388 */ /* 0x000fe80000000800 */
[----:B------:R-:W-:Y:S04]  /*afa0*/  STS [R0+0x100], R15 ;  /* 0x0001000f00007388 */ /* 0x000fe80000000800 */
[----:B------:R0:W-:Y:S02]  /*afb0*/  STS [R0+0x200], R9 ;  /* 0x0002000900007388 */ /* 0x0001e40000000800 */
[----:B0-----:R-:W-:Y:S01]  /*afc0*/  IMAD.MOV.U32 R0, RZ, RZ, R3 ;  /* 0x000000ffff007224 */ /* 0x001fe200078e0003 */
[----:B------:R-:W-:Y:S05]  /*afd0*/  @!P0 BRA `(.L_x_3074) ;  /* 0xfffffe7000008947 */ /* 0x000fea000383ffff */
.L_x_3070:
[----:B------:R-:W-:Y:S05]  /*afe0*/  BSYNC B0 ;  /* 0x0000000000007941 */ /* 0x000fea0003800000 */
.L_x_3069:
[----:B---3--:R-:W-:Y:S01]  /*aff0*/  SHF.R.S32.HI R3, RZ, 0x1f, R24 ;  /* 0x0000001fff037819 */ /* 0x008fe20000011418 */
[----:B------:R-:W3:Y:S01]  /*b000*/  S2R R7, SR_CTAID.X ;  /* 0x0000000000077919 */ /* 0x000ee20000002500 */
[----:B------:R-:W-:Y:S01]  /*b010*/  IMAD R8, R27, c[0x0][0x1d8], RZ ;  /* 0x000076001b087a24 */ /* 0x000fe200078e02ff */
[----:B------:R-:W-:Y:S01]  /*b020*/  ULDC UR4, c[0x0][0x1d4] ;  /* 0x0000750000047ab9 */ /* 0x000fe20000000800 */
[----:B-1----:R-:W-:Y:S01]  /*b030*/  LEA.HI R6, R3, R24, RZ, 0x6 ;  /* 0x0000001803067211 */ /* 0x002fe200078f30ff */
[----:B------:R-:W-:Y:S01]  /*b040*/  UIMAD UR4, UR4, 0xc0, URZ ;  /* 0x000000c0040478a4 */ /* 0x000fe2000f8e023f */
[----:B------:R-:W-:Y:S01]  /*b050*/  BSSY B0, `(.L_x_3075) ;  /* 0x000001c000007945 */ /* 0x000fe20003800000 */
[----:B0-----:R-:W-:Y:S01]  /*b060*/  IMAD.MOV.U32 R15, RZ, RZ, RZ ;  /* 0x000000ffff0f7224 */ /* 0x001fe200078e00ff */
[----:B------:R-:W-:Y:S01]  /*b070*/  LOP3.LUT R3, R6, 0xffffffc0, RZ, 0xc0, !PT ;  /* 0xffffffc006037812 */ /* 0x000fe200078ec0ff */
[----:B------:R-:W-:Y:S01]  /*b080*/  CS2R R10, SRZ ;  /* 0x00000000000a7805 */ /* 0x000fe2000001ff00 */
[----:B------:R-:W-:-:S03]  /*b090*/  SHF.R.S32.HI R31, RZ, 0x6, R6 ;  /* 0x00000006ff1f7819 */ /* 0x000fc60000011406 */
[C---:B------:R-:W-:Y:S01]  /*b0a0*/  IMAD.IADD R27, R24.reuse, 0x1, -R3 ;  /* 0x00000001181b7824 */ /* 0x040fe200078e0a03 */
[----:B------:R-:W-:-:S03]  /*b0b0*/  IADD3 R24, R24, 0x3f, RZ ;  /* 0x0000003f18187810 */ /* 0x000fc60007ffe0ff */
[C---:B------:R-:W-:Y:S01]  /*b0c0*/  IMAD.SHL.U32 R0, R27.reuse, 0x4, RZ ;  /* 0x000000041b007824 */ /* 0x040fe200078e00ff */
[----:B------:R-:W-:-:S04]  /*b0d0*/  ISETP.GT.OR P0, PT, R27, 0x2f, P2 ;  /* 0x0000002f1b00780c */ /* 0x000fc80001704670 */
[----:B------:R-:W-:Y:S01]  /*b0e0*/  ISETP.GT.U32.OR P0, PT, R24, 0x7e, P0 ;  /* 0x0000007e1800780c */ /* 0x000fe20000704470 */
[--C-:B---3--:R-:W-:Y:S02]  /*b0f0*/  IMAD R3, R28, c[0x0][0x1d8], R7.reuse ;  /* 0x000076001c037a24 */ /* 0x108fe400078e0207 */
        /* <DEDUP_REMOVED lines=16> */
.L_x_3077:
[----:B-----5:R0:W-:Y:S02]  /*b200*/  STS.128 [R27.X16+0x410], R8 ;  /* 0x000410081b007388 */ /* 0x0201e4000000cc00 */
.L_x_3076:
[----:B------:R-:W-:Y:S05]  /*b210*/  BSYNC B0 ;  /* 0x0000000000007941 */ /* 0x000fea0003800000 */
.L_x_3075:
[----:B------:R-:W-:Y:S01]  /*b220*/  BAR.SYNC.DEFER_BLOCKING 0x0 ;  /* 0x0000000000007b1d */ /* 0x000fe20000010000 */
[----:B------:R-:W-:Y:S01]  /*b230*/  ISETP.GT.AND P0, PT, R27, 0x2f, PT ;  /* 0x0000002f1b00780c */ /* 0x000fe20003f04270 */
[----:B------:R-:W-:Y:S01]  /*b240*/  IMAD.MOV.U32 R14, RZ, RZ, RZ ;  /* 0x000000ffff0e7224 */ /* 0x000fe200078e00ff */
        /* <DEDUP_REMOVED lines=17> */
[----:B------:R-:W-:Y:S01]  /*b360*/  IMAD.MOV R21, RZ, RZ, -R25 ;  /* 0x000000ffff157224 */ /* 0x000fe200078e0a19 */
[----:B------:R-:W-:Y:S01]  /*b370*/  ULOP3.LUT UR4, URZ, UR4, URZ, 0x33, !UPT ;  /* 0x000000043f047292 */ /* 0x000fe2000f8e333f */
[----:B------:R-:W-:Y:S01]  /*b380*/  LOP3.LUT R13, RZ, R31, RZ, 0x33, !PT ;  /* 0x0000001fff0d7212 */ /* 0x000fe200078e33ff */
[----:B------:R-:W-:Y:S01]  /*b390*/  IMAD R15, R26, c[0x0][0x1d8], R7 ;  /* 0x000076001a0f7a24 */ /* 0x000fe200078e0207 */
[----:B------:R-:W-:Y:S01]  /*b3a0*/  BSSY B2, `(.L_x_3082) ;  /* 0x0000027000027945 */ /* 0x000fe20003800000 */
[----:B------:R-:W-:Y:S02]  /*b3b0*/  IMAD.MOV.U32 R29, RZ, RZ, 0x4 ;  /* 0x00000004ff1d7424 */ /* 0x000fe400078e00ff */
[----:B------:R-:W-:Y:S01]  /*b3c0*/  IMNMX R21, R21, UR4, !PT ;  /* 0x0000000415157c17 */ /* 0x000fe2000f800200 */
[----:B------:R-:W-:Y:S02]  /*b3d0*/  IMAD R28, R15, 0xc0, R0 ;  /* 0x000000c00f1c7824 */ /* 0x000fe400078e0200 */
[----:B------:R-:W-:Y:S01]  /*b3e0*/  IMAD.MOV.U32 R33, RZ, RZ, R32 ;  /* 0x000000ffff217224 */ /* 0x000fe200078e0020 */
[----:B------:R-:W-:Y:S01]  /*b3f0*/  IADD3 R13, -R21, R13, -R4 ;  /* 0x0000000d150d7210 */ /* 0x000fe20007ffe904 */
[----:B------:R-:W-:Y:S01]  /*b400*/  CS2R R14, SRZ ;  /* 0x00000000000e7805 */ /* 0x000fe2000001ff00 */
[----:B------:R-:W-:-:S02]  /*b410*/  IMAD.WIDE R28, R28, R29, c[0x0][0x238] ;  /* 0x00008e001c1c7625 */ /* 0x000fc400078e021d */
[----:B------:R-:W-:-:S04]  /*b420*/  LOP3.LUT R13, R13, 0x1, RZ, 0xc0, !PT ;  /* 0x000000010d0d7812 */ /* 0x000fc800078ec0ff */
[----:B------:R-:W-:Y:S02]  /*b430*/  ISETP.NE.U32.AND P0, PT, R13, 0x1, PT ;  /* 0x000000010d00780c */ /* 0x000fe40003f05070 */
[----:B------:R-:W-:-:S11]  /*b440*/  CS2R R12, SRZ ;  /* 0x00000000000c7805 */ /* 0x000fd6000001ff00 */
[----:B------:R-:W-:Y:S05]  /*b450*/  @P0 BRA `(.L_x_3083) ;  /* 0x000001b000000947 */ /* 0x000fea0003800000 */
[----:B------:R-:W-:-:S05]  /*b460*/  IADD3 R20, P0, R49, R20, RZ ;  /* 0x0000001431147210 */ /* 0x000fca0007f1e0ff */
[----:B------:R-:W-:Y:S01]  /*b470*/  IMAD.X R23, R51, 0x1, R23, P0 ;  /* 0x0000000133177824 */ /* 0x000fe200000e0617 */
[----:B------:R-:W-:-:S04]  /*b480*/  LEA R12, P0, R20, c[0x0][0x1a0], 0x2 ;  /* 0x00006800140c7a11 */ /* 0x000fc800078010ff */
[----:B------:R-:W-:Y:S02]  /*b490*/  LEA.HI.X R13, R20, c[0x0][0x1a4], R23, 0x2, P0 ;  /* 0x00006900140d7a11 */ /* 0x000fe400000f1417 */
[----:B------:R1:W2:Y:S04]  /*b4a0*/  LDS R20, [R31.X4+0x810] ;  /* 0x000810001f147984 */ /* 0x0002a80000004800 */
[----:B------:R-:W5:Y:S01]  /*b4b0*/  LDG.E.128 R12, [R12.64] ;  /* 0x000000240c0c7981 */ /* 0x000f62000c1e1d00 */
[----:B------:R-:W-:Y:S02]  /*b4c0*/  ULDC UR4, c[0x0][0x1ec] ;  /* 0x00007b0000047ab9 */ /* 0x000fe40000000800 */
[----:B------:R-:W-:-:S06]  /*b4d0*/  UISETP.NE.AND UP0, UPT, URZ, UR4, UPT ;  /* 0x000000043f00728c */ /* 0x000fcc000bf05270 */
[----:B------:R-:W-:-:S13]  /*b4e0*/  PLOP3.LUT P2, PT, PT, PT, UP0, 0x80, 0x0 ;  /* 0x000000000000781c */ /* 0x000fda0003f4f008 */
        /* <DEDUP_REMOVED lines=13> */
.L_x_3084:
[----:B-12--5:R-:W-:Y:S01]  /*b5c0*/  FFMA.FTZ R12, R20, R12, RZ ;  /* 0x0000000c140c7223 */ /* 0x026fe200000100ff */
[----:B------:R-:W-:Y:S01]  /*b5d0*/  IADD3 R33, R32, 0x1, RZ ;  /* 0x0000000120217810 */ /* 0x000fe20007ffe0ff */
[C---:B------:R-:W-:Y:S02]  /*b5e0*/  FFMA.FTZ R13, R20.reuse, R13, RZ ;  /* 0x0000000d140d7223 */ /* 0x040fe400000100ff */
[C---:B------:R-:W-:Y:S02]  /*b5f0*/  FFMA.FTZ R14, R20.reuse, R14, RZ ;  /* 0x0000000e140e7223 */ /* 0x040fe400000100ff */
[----:B------:R-:W-:Y:S02]  /*b600*/  FFMA.FTZ R15, R20, R15, RZ ;  /* 0x0000000f140f7223 */ /* 0x000fe400000100ff */
.L_x_3083:
[----:B------:R-:W-:Y:S05]  /*b610*/  BSYNC B2 ;  /* 0x0000000000027941 */ /* 0x000fea0003800000 */
.L_x_3082:
[----:B------:R-:W-:-:S04]  /*b620*/  IADD3 R20, -R4, -0x2, -R31 ;  /* 0xfffffffe04147810 */ /* 0x000fc80007ffe91f */
[----:B------:R-:W-:-:S13]  /*b630*/  ISETP.NE.AND P0, PT, R20, R21, PT ;  /* 0x000000151400720c */ /* 0x000fda0003f05270 */
[----:B------:R-:W-:Y:S05]  /*b640*/  @!P0 BRA `(.L_x_3081) ;  /* 0x000003e000008947 */ /* 0x000fea0003800000 */
[C---:B------:R-:W-:Y:S01]  /*b650*/  IMAD R20, R33.reuse, 0xc0, RZ ;  /* 0x000000c021147824 */ /* 0x040fe200078e02ff */
[----:B------:R-:W-:Y:S01]  /*b660*/  LEA R21, R33, 0x4, 0x2 ;  /* 0x0000000421157811 */ /* 0x000fe200078e10ff */
[----:B------:R-:W-:Y:S02]  /*b670*/  ULDC UR4, c[0x0][0x1ec] ;  /* 0x00007b0000047ab9 */ /* 0x000fe40000000800 */
[----:B------:R-:W-:Y:S01]  /*b680*/  UISETP.NE.AND UP0, UPT, URZ, UR4, UPT ;  /* 0x000000043f00728c */ /* 0x000fe2000bf05270 */
[----:B------:R-:W-:Y:S01]  /*b690*/  SHF.R.S32.HI R23, RZ, 0x1f, R20 ;  /* 0x0000001fff177819 */ /* 0x000fe20000011414 */
[----:B------:R-:W-:Y:S01]  /*b6a0*/  IMAD R21, R4, -0x4, R21 ;  /* 0xfffffffc04157824 */ /* 0x000fe200078e0215 */
[-C--:B------:R-:W-:Y:S02]  /*b6b0*/  IADD3 R35, P0, R5, R20.reuse, RZ ;  /* 0x0000001405237210 */ /* 0x080fe40007f1e0ff */
[----:B------:R-:W-:Y:S02]  /*b6c0*/  IADD3 R34, P1, R49, R20, RZ ;  /* 0x0000001431227210 */ /* 0x000fe40007f3e0ff */
[----:B------:R-:W-:Y:S01]  /*b6d0*/  PLOP3.LUT P2, PT, PT, PT, UP0, 0x80, 0x0 ;  /* 0x000000000000781c */ /* 0x000fe20003f4f008 */
[--C-:B------:R-:W-:Y:S01]  /*b6e0*/  IMAD.X R36, R6, 0x1, R23.reuse, P0 ;  /* 0x0000000106247824 */ /* 0x100fe200000e0617 */
[----:B------:R-:W-:Y:S01]  /*b6f0*/  LEA R22, P3, R34, c[0x0][0x1a0], 0x2 ;  /* 0x0000680022167a11 */ /* 0x000fe200078610ff */
[----:B------:R-:W-:Y:S01]  /*b700*/  IMAD.X R23, R51, 0x1, R23, P1 ;  /* 0x0000000133177824 */ /* 0x000fe200008e0617 */
[----:B------:R-:W-:-:S04]  /*b710*/  LEA R20, P0, R35, c[0x0][0x1a0], 0x2 ;  /* 0x0000680023147a11 */ /* 0x000fc800078010ff */
[----:B------:R-:W-:Y:S02]  /*b720*/  LEA.HI.X R23, R34, c[0x0][0x1a4], R23, 0x2, P3 ;  /* 0x0000690022177a11 */ /* 0x000fe400018f1417 */
[----:B------:R-:W-:Y:S02]  /*b730*/  LEA.HI.X R35, R35, c[0x0][0x1a4], R36, 0x2, P0 ;  /* 0x0000690023237a11 */ /* 0x000fe400000f1424 */
[----:B------:R-:W-:Y:S02]  /*b740*/  IADD3 R34, R21, 0x810, RZ ;  /* 0x0000081015227810 */ /* 0x000fe40007ffe0ff */
.L_x_3087:
        /* <DEDUP_REMOVED lines=15> */
.L_x_3085:
        /* <DEDUP_REMOVED lines=18> */
.L_x_3086:
[----:B---3--:R3:W4:Y:S01]  /*b960*/  LDS R15, [R34] ;  /* 0x00000000220f7984 */ /* 0x0087220000000800 */
[----:B--2---:R-:W-:Y:S02]  /*b970*/  IADD3 R20, P0, R20, 0x600, RZ ;  /* 0x0000060014147810 */ /* 0x004fe40007f1e0ff */
[----:B------:R-:W-:Y:S02]  /*b980*/  IADD3 R33, R33, 0x2, RZ ;  /* 0x0000000221217810 */ /* 0x000fe40007ffe0ff */
[----:B-1----:R-:W-:Y:S01]  /*b990*/  IADD3 R22, P1, R22, 0x600, RZ ;  /* 0x0000060016167810 */ /* 0x002fe20007f3e0ff */
[----:B------:R-:W-:Y:S01]  /*b9a0*/  IMAD.X R35, RZ, RZ, R21, P0 ;  /* 0x000000ffff237224 */ /* 0x000fe200000e0615 */
        /* <DEDUP_REMOVED lines=8> */
.L_x_3081:
[----:B------:R-:W-:Y:S05]  /*ba30*/  BSYNC B1 ;  /* 0x0000000000017941 */ /* 0x000fea0003800000 */
.L_x_3080:
[----:B------:R-:W-:-:S13]  /*ba40*/  ISETP.GE.AND P0, PT, R32, R17, PT ;  /* 0x000000112000720c */ /* 0x000fda0003f06270 */
[----:B------:R-:W-:Y:S05]  /*ba50*/  @P0 BRA `(.L_x_3079) ;  /* 0x00000bf000000947 */ /* 0x000fea0003800000 */
[----:B------:R-:W-:Y:S01]  /*ba60*/  LOP3.LUT R20, RZ, R31, RZ, 0x33, !PT ;  /* 0x0000001fff147212 */ /* 0x000fe200078e33ff */
[----:B------:R-:W-:Y:S01]  /*ba70*/  IMAD R21, R26, c[0x0][0x1d8], R7 ;  /* 0x000076001a157a24 */ /* 0x000fe200078e0207 */
[----:B------:R-:W-:Y:S01]  /*ba80*/  BSSY B1, `(.L_x_3088) ;  /* 0x000003f000017945 */ /* 0x000fe20003800000 */
[----:B------:R-:W-:Y:S01]  /*ba90*/  IMAD.MOV.U32 R22, RZ, RZ, 0x4 ;  /* 0x00000004ff167424 */ /* 0x000fe200078e00ff */
[----:B------:R-:W-:Y:S01]  /*baa0*/  IADD3 R20, -R4, R25, R20 ;  /* 0x0000001904147210 */ /* 0x000fe20007ffe114 */
[----:B------:R-:W-:Y:S01]  /*bab0*/  IMAD R21, R21, 0xc0, R0 ;  /* 0x000000c015157824 */ /* 0x000fe200078e0200 */
[----:B------:R-:W-:Y:S02]  /*bac0*/  IADD3 R29, -R31, -0x2, R25 ;  /* 0xfffffffe1f1d7810 */ /* 0x000fe40007ffe119 */
[----:B------:R-:W-:Y:S01]  /*bad0*/  LOP3.LUT R20, R20, 0x1, RZ, 0xc0, !PT ;  /* 0x0000000114147812 */ /* 0x000fe200078ec0ff */
[----:B------:R-:W-:-:S03]  /*bae0*/  IMAD.WIDE R22, R21, R22, c[0x0][0x238] ;  /* 0x00008e0015167625 */ /* 0x000fc600078e0216 */
[----:B------:R-:W-:-:S13]  /*baf0*/  ISETP.NE.U32.AND P0, PT, R20, 0x1, PT ;  /* 0x000000011400780c */ /* 0x000fda0003f05070 */
[----:B------:R-:W-:Y:S05]  /*bb00*/  @P0 BRA `(.L_x_3089) ;  /* 0x0000036000000947 */ /* 0x000fea0003800000 */
[----:B------:R-:W-:Y:S01]  /*bb10*/  ISETP.GE.AND P0, PT, R32, c[0x0][0x1d4], PT ;  /* 0x0000750020007a0c */ /* 0x000fe20003f06270 */
[----:B------:R-:W-:-:S12]  /*bb20*/  BSSY B2, `(.L_x_3090) ;  /* 0x0000033000027945 */ /* 0x000fd80003800000 */
[----:B------:R-:W-:Y:S05]  /*bb30*/  @!P0 BRA `(.L_x_3091) ;  /* 0x0000031000008947 */ /* 0x000fea0003800000 */
[----:B------:R-:W-:Y:S01]  /*bb40*/  IABS R33, c[0x0][0x1d4] ;  /* 0x0000750000217a13 */ /* 0x000fe20000000000 */
[----:B------:R-:W1:Y:S01]  /*bb50*/  LDS R31, [R31.X4+0x810] ;  /* 0x000810001f1f7984 */ /* 0x000e620000004800 */
        /* <DEDUP_REMOVED lines=27> */
[----:B------:R-:W-:Y:S02]  /*bd10*/  ULDC UR4, c[0x0][0x1ec] ;  /* 0x00007b0000047ab9 */ /* 0x000fe40000000800 */
[----:B------:R-:W-:-:S06]  /*bd20*/  UISETP.NE.AND UP0, UPT, URZ, UR4, UPT ;  /* 0x000000043f00728c */ /* 0x000fcc000bf05270 */
[----:B------:R-:W-:-:S13]  /*bd30*/  PLOP3.LUT P2, PT, PT, PT, UP0, 0x80, 0x0 ;  /* 0x000000000000781c */ /* 0x000fda0003f4f008 */
        /* <DEDUP_REMOVED lines=13> */
.L_x_3092:
[C---:B-12--5:R-:W-:Y:S02]  /*be10*/  FFMA.FTZ R12, R31.reuse, R36, R12 ;  /* 0x000000241f0c7223 */ /* 0x066fe4000001000c */
[C---:B------:R-:W-:Y:S02]  /*be20*/  FFMA.FTZ R13, R31.reuse, R37, R13 ;  /* 0x000000251f0d7223 */ /* 0x040fe4000001000d */
[C---:B------:R-:W-:Y:S02]  /*be30*/  FFMA.FTZ R14, R31.reuse, R38, R14 ;  /* 0x000000261f0e7223 */ /* 0x040fe4000001000e */
[----:B------:R-:W-:Y:S02]  /*be40*/  FFMA.FTZ R15, R31, R39, R15 ;  /* 0x000000271f0f7223 */ /* 0x000fe4000001000f */
.L_x_3091:
[----:B------:R-:W-:Y:S05]  /*be50*/  BSYNC B2 ;  /* 0x0000000000027941 */ /* 0x000fea0003800000 */
.L_x_3090:
[----:B------:R-:W-:Y:S02]  /*be60*/  IADD3 R32, R32, 0x1, RZ ;  /* 0x0000000120207810 */ /* 0x000fe40007ffe0ff */
.L_x_3089:
[----:B------:R-:W-:Y:S05]  /*be70*/  BSYNC B1 ;  /* 0x0000000000017941 */ /* 0x000fea0003800000 */
.L_x_3088:
[----:B------:R-:W-:-:S13]  /*be80*/  ISETP.NE.AND P0, PT, R29, R4, PT ;  /* 0x000000041d00720c */ /* 0x000fda0003f05270 */
[----:B------:R-:W-:Y:S05]  /*be90*/  @!P0 BRA `(.L_x_3079) ;  /* 0x000007b000008947 */ /* 0x000fea0003800000 */
[----:B------:R-:W-:Y:S02]  /*bea0*/  IMAD.SHL.U32 R19, R4, 0x4, RZ ;  /* 0x0000000404137824 */ /* 0x000fe400078e00ff */
[----:B------:R-:W-:Y:S02]  /*beb0*/  IMAD.MOV.U32 R21, RZ, RZ, 0xc0 ;  /* 0x000000c0ff157424 */ /* 0x000fe400078e00ff */
[----:B------:R-:W-:Y:S02]  /*bec0*/  IMAD.MOV.U32 R29, RZ, RZ, RZ ;  /* 0x000000ffff1d7224 */ /* 0x000fe400078e00ff */
[C---:B------:R-:W-:Y:S02]  /*bed0*/  IMAD R34, R32.reuse, 0x4, -R19 ;  /* 0x0000000420227824 */ /* 0x040fe400078e0a13 */
[----:B------:R-:W-:-:S05]  /*bee0*/  IMAD R28, R32, R21, 0xc0 ;  /* 0x000000c0201c7424 */ /* 0x000fca00078e0215 */
.L_x_3099:
[----:B------:R-:W-:Y:S01]  /*bef0*/  IADD3 R18, R28, -0xc0, RZ ;  /* 0xffffff401c127810 */ /* 0x000fe20007ffe0ff */
[----:B------:R-:W-:Y:S01]  /*bf00*/  BSSY B1, `(.L_x_3093) ;  /* 0x0000039000017945 */ /* 0x000fe20003800000 */
[----:B------:R-:W-:-:S02]  /*bf10*/  IMAD.IADD R31, R34, 0x1, R29 ;  /* 0x00000001221f7824 */ /* 0x000fc400078e021d */
        /* <DEDUP_REMOVED lines=51> */
.L_x_3095:
[C---:B-12--5:R-:W-:Y:S02]  /*c250*/  FFMA.FTZ R12, R30.reuse, R36, R12 ;  /* 0x000000241e0c7223 */ /* 0x066fe4000001000c */
[C---:B------:R-:W-:Y:S02]  /*c260*/  FFMA.FTZ R13, R30.reuse, R37, R13 ;  /* 0x000000251e0d7223 */ /* 0x040fe4000001000d */
[C---:B------:R-:W-:Y:S02]  /*c270*/  FFMA.FTZ R14, R30.reuse, R38, R14 ;  /* 0x000000261e0e7223 */ /* 0x040fe4000001000e */
[----:B------:R-:W-:Y:S02]  /*c280*/  FFMA.FTZ R15, R30, R39, R15 ;  /* 0x000000271e0f7223 */ /* 0x000fe4000001000f */
.L_x_3094:
[----:B------:R-:W-:Y:S05]  /*c290*/  BSYNC B1 ;  /* 0x0000000000017941 */ /* 0x000fea0003800000 */
.L_x_3093:
        /* <DEDUP_REMOVED lines=49> */
.L_x_3098:
[C---:B-12--5:R-:W-:Y:S02]  /*c5b0*/  FFMA.FTZ R12, R30.reuse, R36, R12 ;  /* 0x000000241e0c7223 */ /* 0x066fe4000001000c */
[C---:B------:R-:W-:Y:S02]  /*c5c0*/  FFMA.FTZ R13, R30.reuse, R37, R13 ;  /* 0x000000251e0d7223 */ /* 0x040fe4000001000d */
[C---:B------:R-:W-:Y:S02]  /*c5d0*/  FFMA.FTZ R14, R30.reuse, R38, R14 ;  /* 0x000000261e0e7223 */ /* 0x040fe4000001000e */
[----:B------:R-:W-:Y:S02]  /*c5e0*/  FFMA.FTZ R15, R30, R39, R15 ;  /* 0x000000271e0f7223 */ /* 0x000fe4000001000f */
.L_x_3097:
[----:B------:R-:W-:Y:S05]  /*c5f0*/  BSYNC B1 ;  /* 0x0000000000017941 */ /* 0x000fea0003800000 */
.L_x_3096:
[----:B------:R-:W-:Y:S02]  /*c600*/  IADD3 R32, R32, 0x2, RZ ;  /* 0x0000000220207810 */ /* 0x000fe40007ffe0ff */
[----:B------:R-:W-:Y:S02]  /*c610*/  IADD3 R29, R29, 0x8, RZ ;  /* 0x000000081d1d7810 */ /* 0x000fe40007ffe0ff */
[----:B------:R-:W-:-:S02]  /*c620*/  ISETP.GE.AND P0, PT, R32, R17, PT ;  /* 0x000000112000720c */ /* 0x000fc40003f06270 */
[----:B------:R-:W-:-:S11]  /*c630*/  IADD3 R28, R28, 0x180, RZ ;  /* 0x000001801c1c7810 */ /* 0x000fd60007ffe0ff */
[----:B------:R-:W-:Y:S05]  /*c640*/  @!P0 BRA `(.L_x_3099) ;  /* 0xfffff8a000008947 */ /* 0x000fea000383ffff */
.L_x_3079:
[----:B------:R-:W-:Y:S05]  /*c650*/  BSYNC B0 ;  /* 0x0000000000007941 */ /* 0x000fea0003800000 */
.L_x_3078:
[----:B------:R-:W-:Y:S01]  /*c660*/  ISETP.GE.AND P0, PT, R27, 0x30, PT ;  /* 0x000000301b00780c */ /* 0x000fe20003f06270 */
[----:B------:R-:W-:Y:S03]  /*c670*/  BSSY B0, `(.L_x_3100) ;  /* 0x0000027000007945 */ /* 0x000fe60003800000 */
[----:B------:R-:W-:-:S13]  /*c680*/  ISETP.LT.U32.AND P0, PT, R24, 0x7f, !P0 ;  /* 0x0000007f1800780c */ /* 0x000fda0004701070 */
[----:B------:R-:W-:Y:S05]  /*c690*/  @!P0 BRA `(.L_x_3101) ;  /* 0x0000024000008947 */ /* 0x000fea0003800000 */
[----:B------:R-:W-:-:S04]  /*c6a0*/  IMAD.MOV.U32 R18, RZ, RZ, 0xc0 ;  /* 0x000000c0ff127424 */ /* 0x000fc800078e00ff */
        /* <DEDUP_REMOVED lines=8> */
[----:B------:R1:W2:Y:S01]  /*c730*/  LDS R17, [R4.X4+0x810] ;  /* 0x0008100004117984 */ /* 0x0002a20000004800 */
[----:B------:R-:W-:Y:S05]  /*c740*/  @P2 BRA `(.L_x_3103) ;  /* 0x0000014000002947 */ /* 0x000fea0003800000 */
[----:B------:R-:W-:-:S13]  /*c750*/  ISETP.NE.AND P3, PT, R2, RZ, PT ;  /* 0x000000ff0200720c */ /* 0x000fda0003f65270 */
[----:B------:R-:W-:Y:S02]  /*c760*/  @P3 IMAD R7, R26, c[0x0][0x1d8], R7 ;  /* 0x000076001a073a24 */ /* 0x000fe400078e0207 */
[----:B-1----:R-:W-:Y:S02]  /*c770*/  @P3 IMAD.MOV.U32 R18, RZ, RZ, 0x4 ;  /* 0x00000004ff123424 */ /* 0x002fe400078e00ff */
[----:B------:R-:W-:-:S04]  /*c780*/  @P3 IMAD R7, R7, 0xc0, R0 ;  /* 0x000000c007073824 */ /* 0x000fc800078e0200 */
[----:B------:R-:W-:-:S05]  /*c790*/  @P3 IMAD.WIDE R18, R7, R18, c[0x0][0x238] ;  /* 0x00008e0007123625 */ /* 0x000fca00078e0212 */
[----:B0-----:R-:W3:Y:S01]  /*c7a0*/  @P3 LDG.E.128 R24, [R18.64] ;  /* 0x0000002412183981 */ /* 0x001ee2000c1e1d00 */
        /* <DEDUP_REMOVED lines=9> */
[----:B---3--:R-:W-:Y:S02]  /*c840*/  @P3 FMUL.FTZ R20, R20, R24 ;  /* 0x0000001814143220 */ /* 0x008fe40000410000 */
[----:B------:R-:W-:Y:S02]  /*c850*/  @P3 FMUL.FTZ R21, R21, R25 ;  /* 0x0000001915153220 */ /* 0x000fe40000410000 */
[----:B------:R-:W-:Y:S02]  /*c860*/  @P3 FMUL.FTZ R22, R22, R26 ;  /* 0x0000001a16163220 */ /* 0x000fe40000410000 */
[----:B------:R-:W-:-:S05]  /*c870*/  @P3 FMUL.FTZ R23, R23, R27 ;  /* 0x0000001b17173220 */ /* 0x000fca0000410000 */
[----:B------:R0:W-:Y:S02]  /*c880*/  STG.E.128 [R4.64], R20 ;  /* 0x0000001404007986 */ /* 0x0001e4000c101d24 */
.L_x_3103:
[----:B------:R-:W-:Y:S05]  /*c890*/  BSYNC B1 ;  /* 0x0000000000017941 */ /* 0x000fea0003800000 */
.L_x_3102:
[C---:B--2--5:R-:W-:Y:S02]  /*c8a0*/  FFMA.FTZ R12, R17.reuse, R20, R12 ;  /* 0x00000014110c7223 */ /* 0x064fe4000001000c */
[C---:B------:R-:W-:Y:S02]  /*c8b0*/  FFMA.FTZ R13, R17.reuse, R21, R13 ;  /* 0x00000015110d7223 */ /* 0x040fe4000001000d */
[C---:B------:R-:W-:Y:S02]  /*c8c0*/  FFMA.FTZ R14, R17.reuse, R22, R14 ;  /* 0x00000016110e7223 */ /* 0x040fe4000001000e */
[----:B------:R-:W-:Y:S02]  /*c8d0*/  FFMA.FTZ R15, R17, R23, R15 ;  /* 0x00000017110f7223 */ /* 0x000fe4000001000f */
.L_x_3101:
[----:B------:R-:W-:Y:S05]  /*c8e0*/  BSYNC B0 ;  /* 0x0000000000007941 */ /* 0x000fea0003800000 */
.L_x_3100:
[----:B------:R-:W-:Y:S06]  /*c8f0*/  BAR.SYNC.DEFER_BLOCKING 0x0 ;  /* 0x0000000000007b1d */ /* 0x000fec0000010000 */
[----:B------:R-:W-:Y:S05]  /*c900*/  @!P0 EXIT ;  /* 0x000000000000894d */ /* 0x000fea0003800000 */
[----:B------:R-:W-:-:S05]  /*c910*/  IMAD.MOV.U32 R2, RZ, RZ, c[0x0][0x258] ;  /* 0x00009600ff027624 */ /* 0x000fca00078e00ff */
[----:B------:R-:W-:-:S13]  /*c920*/  ISETP.NE.AND P0, PT, R2, 0x2, PT ;  /* 0x000000020200780c */ /* 0x000fda0003f05270 */
[----:B0-----:R-:W-:Y:S02]  /*c930*/  @P0 IMAD.MOV.U32 R5, RZ, RZ, 0x4 ;  /* 0x00000004ff050424 */ /* 0x001fe400078e00ff */
[----:B-1----:R-:W-:-:S04]  /*c940*/  @P0 IMAD R4, R3, 0xc0, R0 ;  /* 0x000000c003040824 */ /* 0x002fc800078e0200 */
[----:B------:R-:W-:-:S05]  /*c950*/  @P0 IMAD.WIDE R4, R4, R5, c[0x0][0x160] ;  /* 0x0000580004040625 */ /* 0x000fca00078e0205 */
[----:B------:R0:W-:Y:S01]  /*c960*/  @P0 STG.E.128 [R4.64], R12 ;  /* 0x0000000c04000986 */ /* 0x0001e2000c101d24 */
[----:B------:R-:W-:Y:S05]  /*c970*/  @P0 EXIT ;  /* 0x000000000000094d */ /* 0x000fea0003800000 */
[----:B0-----:R-:W-:Y:S02]  /*c980*/  IMAD.MOV.U32 R4, RZ, RZ, c[0x0][0x250] ;  /* 0x00009400ff047624 */ /* 0x001fe400078e00ff */
[----:B------:R-:W-:-:S05]  /*c990*/  IMAD.MOV.U32 R5, RZ, RZ, c[0x0][0x254] ;  /* 0x00009500ff057624 */ /* 0x000fca00078e00ff */
        /* <DEDUP_REMOVED lines=26> */
.L_x_3041:
[----:B------:R-:W-:Y:S01]  /*cb40*/  IMAD.MOV.U32 R158, RZ, RZ, R241 ;  /* 0x000000ffff9e7224 */ /* 0x000fe200078e00f1 */
[----:B------:R-:W-:Y:S01]  /*cb50*/  MOV R128, 0xcba0 ;  /* 0x0000cba000807802 */ /* 0x000fe20000000f00 */
[----:B------:R-:W-:Y:S02]  /*cb60*/  IMAD.MOV.U32 R161, RZ, RZ, 0x2 ;  /* 0x00000002ffa17424 */ /* 0x000fe400078e00ff */
[----:B------:R-:W-:Y:S02]  /*cb70*/  IMAD.MOV.U32 R208, RZ, RZ, 0x1f ;  /* 0x0000001fffd07424 */ /* 0x000fe400078e00ff */
[----:B------:R-:W-:Y:S02]  /*cb80*/  IMAD.MOV.U32 R239, RZ, RZ, -0x1 ;  /* 0xffffffffffef7424 */ /* 0x000fe400078e00ff */
[----:B------:R-:W-:Y:S05]  /*cb90*/  CALL.REL.NOINC `($__internal_9_$__cuda_sm70_shflsync_bfly_p) ;  /* 0x0000021000007944 */ /* 0x000fea0003c00000 */
[----:B-1----:R-:W-:Y:S01]  /*cba0*/  IMAD.MOV.U32 R128, RZ, RZ, R158 ;  /* 0x000000ffff807224 */ /* 0x002fe200078e009e */
[----:B0-----:R-:W-:Y:S05]  /*cbb0*/  BRA `(.L_x_3104) ;  /* 0xffffd31000007947 */ /* 0x001fea000383ffff */
.L_x_3042:
[----:B------:R-:W-:Y:S01]  /*cbc0*/  IMAD.MOV.U32 R158, RZ, RZ, R241 ;  /* 0x000000ffff9e7224 */ /* 0x000fe200078e00f1 */
[----:B------:R-:W-:Y:S01]  /*cbd0*/  MOV R128, 0xcc20 ;  /* 0x0000cc2000807802 */ /* 0x000fe20000000f00 */
[----:B------:R-:W-:-:S02]  /*cbe0*/  IMAD.MOV.U32 R161, RZ, RZ, 0x1 ;  /* 0x00000001ffa17424 */ /* 0x000fc400078e00ff */
[----:B------:R-:W-:Y:S02]  /*cbf0*/  IMAD.MOV.U32 R208, RZ, RZ, 0x1f ;  /* 0x0000001fffd07424 */ /* 0x000fe400078e00ff */
[----:B------:R-:W-:Y:S02]  /*cc00*/  IMAD.MOV.U32 R239, RZ, RZ, -0x1 ;  /* 0xffffffffffef7424 */ /* 0x000fe400078e00ff */
[----:B------:R-:W-:Y:S05]  /*cc10*/  CALL.REL.NOINC `($__internal_9_$__cuda_sm70_shflsync_bfly_p) ;  /* 0x0000019000007944 */ /* 0x000fea0003c00000 */
[----:B-1----:R-:W-:Y:S01]  /*cc20*/  IMAD.MOV.U32 R128, RZ, RZ, R158 ;  /* 0x000000ffff807224 */ /* 0x002fe200078e009e */
[----:B0-----:R-:W-:Y:S05]  /*cc30*/  BRA `(.L_x_3105) ;  /* 0xffffd2c000007947 */ /* 0x001fea000383ffff */
.L_x_3046:
[----:B------:R-:W-:Y:S01]  /*cc40*/  IMAD.MOV.U32 R158, RZ, RZ, R3 ;  /* 0x000000ffff9e7224 */ /* 0x000fe200078e0003 */
[----:B------:R-:W-:Y:S01]  /*cc50*/  MOV R128, 0xcca0 ;  /* 0x0000cca000807802 */ /* 0x000fe20000000f00 */
[----:B------:R-:W-:Y:S02]  /*cc60*/  IMAD.MOV.U32 R161, RZ, RZ, 0x10 ;  /* 0x00000010ffa17424 */ /* 0x000fe400078e00ff */
[----:B------:R-:W-:Y:S02]  /*cc70*/  IMAD.MOV.U32 R208, RZ, RZ, 0x1f ;  /* 0x0000001fffd07424 */ /* 0x000fe400078e00ff */
[----:B------:R-:W-:Y:S02]  /*cc80*/  IMAD.MOV.U32 R239, RZ, RZ, -0x1 ;  /* 0xffffffffffef7424 */ /* 0x000fe400078e00ff */
[----:B0-----:R-:W-:Y:S05]  /*cc90*/  CALL.REL.NOINC `($__internal_9_$__cuda_sm70_shflsync_bfly_p) ;  /* 0x0000011000007944 */ /* 0x001fea0003c00000 */
[----:B-1----:R-:W-:Y:S01]  /*cca0*/  IMAD.MOV.U32 R0, RZ, RZ, R158 ;  /* 0x000000ffff007224 */ /* 0x002fe200078e009e */
[----:B0-----:R-:W-:Y:S05]  /*ccb0*/  BRA `(.L_x_3106) ;  /* 0xffffd49000007947 */ /* 0x001fea000383ffff */
.L_x_3047:
[----:B------:R-:W-:Y:S01]  /*ccc0*/  IMAD.MOV.U32 R158, RZ, RZ, R5 ;  /* 0x000000ffff9e7224 */ /* 0x000fe200078e0005 */
[----:B------:R-:W-:Y:S01]  /*ccd0*/  MOV R128, 0xcd20 ;  /* 0x0000cd2000807802 */ /* 0x000fe20000000f00 */
[----:B------:R-:W-:-:S02]  /*cce0*/  IMAD.MOV.U32 R161, RZ, RZ, 0x8 ;  /* 0x00000008ffa17424 */ /* 0x000fc400078e00ff */
[----:B------:R-:W-:Y:S02]  /*ccf0*/  IMAD.MOV.U32 R208, RZ, RZ, 0x1f ;  /* 0x0000001fffd07424 */ /* 0x000fe400078e00ff */
[----:B------:R-:W-:Y:S02]  /*cd00*/  IMAD.MOV.U32 R239, RZ, RZ, -0x1 ;  /* 0xffffffffffef7424 */ /* 0x000fe400078e00ff */
[----:B01----:R-:W-:Y:S05]  /*cd10*/  CALL.REL.NOINC `($__internal_9_$__cuda_sm70_shflsync_bfly_p) ;  /* 0x0000009000007944 */ /* 0x003fea0003c00000 */
[----:B-1----:R-:W-:Y:S01]  /*cd20*/  FMNMX.FTZ R0, R5, R158, !PT ;  /* 0x0000009e05007209 */ /* 0x002fe20007810000 */
[----:B0-----:R-:W-:Y:S01]  /*cd30*/  IMAD.MOV.U32 R161, RZ, RZ, 0x4 ;  /* 0x00000004ffa17424 */ /* 0x001fe200078e00ff */
[----:B------:R-:W-:Y:S01]  /*cd40*/  MOV R128, 0xcd90 ;  /* 0x0000cd9000807802 */ /* 0x000fe20000000f00 */
[----:B------:R-:W-:Y:S02]  /*cd50*/  IMAD.MOV.U32 R208, RZ, RZ, 0x1f ;  /* 0x0000001fffd07424 */ /* 0x000fe400078e00ff */
[----:B------:R-:W-:Y:S02]  /*cd60*/  IMAD.MOV.U32 R239, RZ, RZ, -0x1 ;  /* 0xffffffffffef7424 */ /* 0x000fe400078e00ff */
[----:B------:R-:W-:Y:S02]  /*cd70*/  IMAD.MOV.U32 R158, RZ, RZ, R0 ;  /* 0x000000ffff9e7224 */ /* 0x000fe400078e0000 */
[----:B------:R-:W-:Y:S05]  /*cd80*/  CALL.REL.NOINC `($__internal_9_$__cuda_sm70_shflsync_bfly_p) ;  /* 0x0000002000007944 */ /* 0x000fea0003c00000 */
[----:B-1----:R-:W-:Y:S01]  /*cd90*/  IMAD.MOV.U32 R3, RZ, RZ, R158 ;  /* 0x000000ffff037224 */ /* 0x002fe200078e009e */
[----:B0-----:R-:W-:Y:S05]  /*cda0*/  BRA `(.L_x_3107) ;  /* 0xffffd3f000007947 */ /* 0x001fea000383ffff */
        .weak           $__internal_9_$__cuda_sm70_shflsync_bfly_p
        .type           $__internal_9_$__cuda_sm70_shflsync_bfly_p,@function
        .size           $__internal_9_$__cuda_sm70_shflsync_bfly_p,(.L_x_4315 - $__internal_9_$__cuda_sm70_shflsync_bfly_p)
$__internal_9_$__cuda_sm70_shflsync_bfly_p:
[----:B------:R-:W-:Y:S01]  /*cdb0*/  IMAD.MOV.U32 R129, RZ, RZ, 0x0 ;  /* 0x00000000ff817424 */ /* 0x000fe200078e00ff */
[----:B------:R-:W-:Y:S04]  /*cdc0*/  WARPSYNC R239 ;  /* 0x000000ef00007348 */ /* 0x000fe80003800000 */
[----:B------:R0:W1:Y:S01]  /*cdd0*/  SHFL.BFLY PT, R158, R158, R161, R208 ;  /* 0x0c0000a19e9e7389 */ /* 0x00006200000e00d0 */
[----:B------:R-:W-:Y:S05]  /*cde0*/  RET.REL.NODEC R128 `(_ZN4mmha33masked_multihead_attention_kernelIfLi192ELi256ELi4ELi64ELi64ELb1ELb0EEEv26Multihead_attention_paramsIT_XT5_EE) ;  /* 0xffff321080007950 */ /* 0x000fea0003c3ffff */
.L_x_3108:
        /* <DEDUP_REMOVED lines=9> */
.L_x_4315:


//--------------------- .text._ZN4mmha33masked_multihead_attention_kernelItLi192ELi256ELi1ELi32ELi256ELb0ELb1EEEv26Multihead_attention_paramsIT_XT5_EE --------------------------
	.section	.text._ZN4mmha33masked_multihead_attention_kernelItLi192ELi256ELi1ELi32ELi256ELb0ELb1EEEv26Multihead_attention_paramsIT_XT5_EE,"ax",@progbits
	.sectioninfo	@"SHI_REGISTERS=255"
	.align	128
        .global         _ZN4mmha33masked_multihead_attention_kernelItLi192ELi256ELi1ELi32ELi256ELb0ELb1EEEv26Multihead_attention_paramsIT_XT5_EE
        .type           _ZN4mmha33masked_multihead_attention_kernelItLi192ELi256ELi1ELi32ELi256ELb0ELb1EEEv26Multihead_attention_paramsIT_XT5_EE,@function
        .size           _ZN4mmha33masked_multihead_attention_kernelItLi192ELi256ELi1ELi32ELi256ELb0ELb1EEEv26Multihead_attention_paramsIT_XT5_EE,(.L_x_4316 - _ZN4mmha33masked_multihead_attention_kernelItLi192ELi256ELi1ELi32ELi256ELb0ELb1EEEv26Multihead_attention_paramsIT_XT5_EE)
        .other          _ZN4mmha33masked_multihead_attention_kernelItLi192ELi256ELi1ELi32ELi256ELb0ELb1EEEv26Multihead_attention_paramsIT_XT5_EE,@"STO_CUDA_ENTRY STV_DEFAULT"
_ZN4mmha33masked_multihead_attention_kernelItLi192ELi256ELi1ELi32ELi256ELb0ELb1EEEv26Multihead_attention_paramsIT_XT5_EE:
.text._ZN4mmha33masked_multihead_attention_kernelItLi192ELi256ELi1ELi32ELi256ELb0ELb1EEEv26Multihead_attention_paramsIT_XT5_EE:
[----:B------:R-:W-:Y:S02]  /*0000*/  IMAD.MOV.U32 R1, RZ, RZ, c[0x0][0x28] ;  /* 0x00000a00ff017624 */ /* 0x000fe400078e00ff */
[----:B------:R-:W-:Y:S01]  /*0010*/  ISETP.NE.U32.AND P0, PT, RZ, c[0x0][0x270], PT ;  /* 0x00009c00ff007a0c */ /* 0x000fe20003f05070 */
[----:B------:R-:W-:Y:S01]  /*0020*/  ULDC.64 UR36, c[0x0][0x118] ;  /* 0x0000460000247ab9 */ /* 0x000fe20000000a00 */
[----:B------:R-:W0:Y:S01]  /*0030*/  S2UR UR48, SR_CTAID.Y ;  /* 0x00000000003079c3 */ /* 0x000e220000002600 */
[----:B------:R-:W-:Y:S02]  /*0040*/  IADD3 R1, R1, -0x40, RZ ;  /* 0xffffffc001017810 */ /* 0x000fe40007ffe0ff */
[----:B------:R-:W-:-:S13]  /*0050*/  ISETP.NE.AND.EX P0, PT, RZ, c[0x0][0x274], PT, P0 ;  /* 0x00009d00ff007a0c */ /* 0x000fda0003f05300 */
[----:B------:R-:W-:Y:S05]  /*0060*/  @!P0 BRA `(.L_x_3109) ;  /* 0x0000008000008947 */ /* 0x000fea0003800000 */
[----:B------:R-:W-:Y:S02]  /*0070*/  ULDC.64 UR4, c[0x0][0x270] ;  /* 0x00009c0000047ab9 */ /* 0x000fe40000000a00 */
[----:B0-----:R-:W-:-:S04]  /*0080*/  UIADD3 UR4, UP0, UR48, UR4, URZ ;  /* 0x0000000430047290 */ /* 0x001fc8000ff1e03f */
[----:B------:R-:W-:Y:S02]  /*0090*/  ULEA.HI.X.SX32 UR5, UR48, UR5, 0x1, UP0 ;  /* 0x0000000530057291 */ /* 0x000fe400080f0e3f */
[----:B------:R-:W-:-:S04]  /*00a0*/  IMAD.U32 R2, RZ, RZ, UR4 ;  /* 0x00000004ff027e24 */ /* 0x000fc8000f8e00ff */
[----:B------:R-:W-:-:S05]  /*00b0*/  IMAD.U32 R3, RZ, RZ, UR5 ;  /* 0x00000005ff037e24 */ /* 0x000fca000f8e00ff */
[----:B------:R-:W2:Y:S02]  /*00c0*/  LDG.E.U8 R2, [R2.64] ;  /* 0x0000002402027981 */ /* 0x000ea4000c1e1100 */
[----:B--2---:R-:W-:-:S13]  /*00d0*/  ISETP.NE.AND P0, PT, R2, 0x1, PT ;  /* 0x000000010200780c */ /* 0x004fda0003f05270 */
[----:B------:R-:W-:Y:S05]  /*00e0*/  @!P0 EXIT ;  /* 0x000000000000894d */ /* 0x000fea0003800000 */
.L_x_3109:
[----:B------:R-:W-:Y:S01]  /*00f0*/  IABS R4, c[0x0][0x1d0] ;  /* 0x0000740000047a13 */ /* 0x000fe20000000000 */
[----:B------:R-:W-:Y:S02]  /*0100*/  ULDC.64 UR4, c[0x0][0x280] ;  /* 0x0000a00000047ab9 */ /* 0x000fe40000000a00 */
[----:B------:R-:W-:Y:S01]  /*0110*/  UISETP.NE.U32.AND UP0, UPT, URZ, UR4, UPT ;  /* 0x000000043f00728c */ /* 0x000fe2000bf05070 */
[----:B------:R-:W1:Y:S03]  /*0120*/  R2UR UR8, R4 ;  /* 0x00000000040873c2 */ /* 0x000e6600000e0000 */
[----:B------:R-:W-:-:S03]  /*0130*/  UISETP.NE.AND.EX UP0, UPT, URZ, UR5, UPT, UP0 ;  /* 0x000000053f00728c */ /* 0x000fc6000bf05300 */
[----:B------:R-:W-:-:S03]  /*0140*/  ULDC.64 UR4, c[0x0][0x280] ;  /* 0x0000a00000047ab9 */ /* 0x000fc60000000a00 */
[----:B------:R-:W-:-:S05]  /*0150*/  PLOP3.LUT P0, PT, PT, PT, UP0, 0x80, 0x0 ;  /* 0x000000000000781c */ /* 0x000fca0003f0f008 */
[----:B------:R-:W-:Y:S02]  /*0160*/  @UP0 UMOV UR6, 0x4 ;  /* 0x0000000400060882 */ /* 0x000fe40000000000 */
[----:B0-----:R-:W-:-:S06]  /*0170*/  @UP0 UIMAD.WIDE UR4, UR48, UR6, UR4 ;  /* 0x00000006300402a5 */ /* 0x001fcc000f8e0204 */
[----:B------:R-:W-:Y:S01]  /*0180*/  IMAD.U32 R2, RZ, RZ, UR4 ;  /* 0x00000004ff027e24 */ /* 0x000fe2000f8e00ff */
[----:B-1----:R-:W0:Y:S01]  /*0190*/  I2F.RP R0, UR8 ;  /* 0x0000000800007d06 */ /* 0x002e220008209400 */
[----:B------:R-:W-:-:S05]  /*01a0*/  IMAD.U32 R3, RZ, RZ, UR5 ;  /* 0x00000005ff037e24 */ /* 0x000fca000f8e00ff */
[----:B------:R1:W2:Y:S02]  /*01b0*/  @P0 LDG.E R5, [R2.64] ;  /* 0x0000002402050981 */ /* 0x0002a4000c1e1900 */
[----:B0-----:R-:W0:Y:S02]  /*01c0*/  MUFU.RCP R0, R0 ;  /* 0x0000000000007308 */ /* 0x001e240000001000 */
[----:B0-----:R-:W-:-:S06]  /*01d0*/  IADD3 R4, R0, 0xffffffe, RZ ;  /* 0x0ffffffe00047810 */ /* 0x001fcc0007ffe0ff */
[----:B------:R-:W0:Y:S01]  /*01e0*/  F2I.FTZ.U32.TRUNC.NTZ R4, R4 ;  /* 0x0000000400047305 */ /* 0x000e22000021f000 */
[----:B------:R-:W-:Y:S01]  /*01f0*/  IABS R0, UR48 ;  /* 0x0000003000007c13 */ /* 0x000fe20008000000 */
[----:B0-----:R-:W0:Y:S08]  /*0200*/  R2UR UR5, R4 ;  /* 0x00000000040573c2 */ /* 0x001e3000000e0000 */
[----:B------:R-:W3:Y:S01]  /*0210*/  R2UR UR7, R0 ;  /* 0x00000000000773c2 */ /* 0x000ee200000e0000 */
[----:B------:R-:W-:-:S02]  /*0220*/  UMOV UR4, URZ ;  /* 0x0000003f00047c82 */ /* 0x000fc40008000000 */
[----:B0-----:R-:W-:-:S04]  /*0230*/  UIADD3 UR6, URZ, -UR5, URZ ;  /* 0x800000053f067290 */ /* 0x001fc8000fffe03f */
[----:B------:R-:W-:-:S04]  /*0240*/  UIMAD UR6, UR6, UR8, URZ ;  /* 0x00000008060672a4 */ /* 0x000fc8000f8e023f */
[----:B------:R-:W-:-:S04]  /*0250*/  UIMAD.WIDE.U32 UR4, UR5, UR6, UR4 ;  /* 0x00000006050472a5 */ /* 0x000fc8000f8e0004 */
[----:B---3--:R-:W-:-:S04]  /*0260*/  UIMAD.WIDE.U32 UR4, UR5, UR7, URZ ;  /* 0x00000007050472a5 */ /* 0x008fc8000f8e003f */
[----:B------:R-:W-:-:S04]  /*0270*/  UIADD3 UR4, -UR5, URZ, URZ ;  /* 0x0000003f05047290 */ /* 0x000fc8000fffe13f */
[----:B------:R-:W-:-:S03]  /*0280*/  UIMAD UR4, UR8, UR4, UR7 ;  /* 0x00000004080472a4 */ /* 0x000fc6000f8e0207 */
[----:B------:R-:W-:Y:S02]  /*0290*/  ULDC.64 UR6, c[0x0][0x240] ;  /* 0x0000900000067ab9 */ /* 0x000fe40000000a00 */
[----:B------:R-:W-:-:S11]  /*02a0*/  UISETP.GT.U32.AND UP3, UPT, UR8, UR4, UPT ;  /* 0x000000040800728c */ /* 0x000fd6000bf64070 */
[----:B------:R-:W-:-:S04]  /*02b0*/  @!UP3 UIADD3 UR4, UR4, -UR8, URZ ;  /* 0x800000080404b290 */ /* 0x000fc8000fffe03f */
[----:B------:R-:W-:-:S03]  /*02c0*/  UISETP.GE.U32.AND UP2, UPT, UR4, UR8, UPT ;  /* 0x000000080400728c */ /* 0x000fc6000bf46070 */
[----:B------:R-:W-:Y:S02]  /*02d0*/  ULDC.64 UR8, c[0x0][0x1d0] ;  /* 0x0000740000087ab9 */ /* 0x000fe40000000a00 */
[----:B------:R-:W-:Y:S02]  /*02e0*/  ULOP3.LUT UR4, UR48, UR8, URZ, 0x3c, !UPT ;  /* 0x0000000830047292 */ /* 0x000fe4000f8e3c3f */
[----:B------:R-:W-:Y:S02]  /*02f0*/  @!UP3 UIADD3 UR5, UR5, 0x1, URZ ;  /* 0x000000010505b890 */ /* 0x000fe4000fffe03f */
[----:B------:R-:W-:Y:S02]  /*0300*/  UISETP.NE.U32.AND UP1, UPT, URZ, UR6, UPT ;  /* 0x000000063f00728c */ /* 0x000fe4000bf25070 */
[----:B------:R-:W-:Y:S02]  /*0310*/  UISETP.GE.AND UP3, UPT, UR4, URZ, UPT ;  /* 0x0000003f0400728c */ /* 0x000fe4000bf66270 */
[----:B------:R-:W-:-:S02]  /*0320*/  @UP2 UIADD3 UR5, UR5, 0x1, URZ ;  /* 0x0000000105052890 */ /* 0x000fc4000fffe03f */
[----:B------:R-:W-:Y:S02]  /*0330*/  UISETP.NE.AND UP2, UPT, URZ, UR8, UPT ;  /* 0x000000083f00728c */ /* 0x000fe4000bf45270 */
[----:B------:R-:W-:-:S03]  /*0340*/  UISETP.NE.AND.EX UP1, UPT, URZ, UR7, UPT, UP1 ;  /* 0x000000073f00728c */ /* 0x000fc6000bf25310 */
[----:B------:R-:W-:Y:S02]  /*0350*/  UMOV UR47, UR5 ;  /* 0x00000005002f7c82 */ /* 0x000fe40008000000 */
[----:B------:R-:W-:Y:S01]  /*0360*/  @!UP3 UIADD3 UR47, -UR47, URZ, URZ ;  /* 0x0000003f2f2fb290 */ /* 0x000fe2000fffe13f */
[----:B------:R-:W-:Y:S01]  /*0370*/  PLOP3.LUT P1, PT, PT, PT, UP1, 0x80, 0x0 ;  /* 0x000000000000781c */ /* 0x000fe20003f2f018 */
[----:B------:R-:W-:Y:S02]  /*0380*/  ULDC.64 UR4, c[0x0][0x240] ;  /* 0x0000900000047ab9 */ /* 0x000fe40000000a00 */
[----:B------:R-:W-:Y:S02]  /*0390*/  @!UP2 ULOP3.LUT UR47, URZ, UR8, URZ, 0x33, !UPT ;  /* 0x000000083f2fa292 */ /* 0x000fe4000f8e333f */
[----:B------:R-:W-:Y:S02]  /*03a0*/  @UP1 UMOV UR6, 0x4 ;  /* 0x0000000400061882 */ /* 0x000fe40000000000 */
[----:B------:R-:W-:-:S06]  /*03b0*/  @UP1 UIMAD.WIDE UR4, UR47, UR6, UR4 ;  /* 0x000000062f0412a5 */ /* 0x000fcc000f8e0204 */
[----:B-1----:R-:W-:Y:S01]  /*03c0*/  IMAD.U32 R2, RZ, RZ, UR4 ;  /* 0x00000004ff027e24 */ /* 0x002fe2000f8e00ff */
[----:B------:R-:W-:-:S05]  /*03d0*/  MOV R3, UR5 ;  /* 0x0000000500037c02 */ /* 0x000fca0008000f00 */
[----:B------:R0:W3:Y:S01]  /*03e0*/  @P1 LDG.E R2, [R2.64] ;  /* 0x0000002402021981 */ /* 0x0000e2000c1e1900 */
[----:B------:R-:W-:-:S04]  /*03f0*/  IABS R6, c[0x0][0x1d4] ;  /* 0x0000750000067a13 */ /* 0x000fc80000000000 */
[----:B------:R-:W1:Y:S02]  /*0400*/  R2UR UR7, R6 ;  /* 0x00000000060773c2 */ /* 0x000e6400000e0000 */
[----:B-1----:R-:W1:Y:S08]  /*0410*/  I2F.RP R0, UR7 ;  /* 0x0000000700007d06 */ /* 0x002e700008209400 */
[----:B-1----:R-:W1:Y:S02]  /*0420*/  MUFU.RCP R0, R0 ;  /* 0x0000000000007308 */ /* 0x002e640000001000 */
[----:B-1----:R-:W-:-:S06]  /*0430*/  IADD3 R4, R0, 0xffffffe, RZ ;  /* 0x0ffffffe00047810 */ /* 0x002fcc0007ffe0ff */
[----:B------:R-:W1:Y:S01]  /*0440*/  F2I.FTZ.U32.TRUNC.NTZ R4, R4 ;  /* 0x0000000400047305 */ /* 0x000e62000021f000 */
[----:B------:R-:W-:Y:S01]  /*0450*/  ULDC UR4, c[0x0][0x210] ;  /* 0x0000840000047ab9 */ /* 0x000fe20000000800 */
[----:B-1----:R-:W1:Y:S08]  /*0460*/  R2UR UR5, R4 ;  /* 0x00000000040573c2 */ /* 0x002e7000000e0000 */
[----:B--2---:R-:W2:Y:S02]  /*0470*/  @P0 R2UR UR42, R5 ;  /* 0x00000000052a03c2 */ /* 0x004ea400000e0000 */
[----:B--2---:R-:W-:-:S07]  /*0480*/  @UP0 UIADD3 UR42, UR42, UR4, URZ ;  /* 0x000000042a2a0290 */ /* 0x004fce000fffe03f */
[----:B------:R-:W-:Y:S02]  /*0490*/  @!UP0 ULDC UR42, c[0x0][0x1ec] ;  /* 0x00007b00002a8ab9 */ /* 0x000fe40000000800 */
[----:B0-----:R-:W-:-:S04]  /*04a0*/  IABS R3, UR42 ;  /* 0x0000002a00037c13 */ /* 0x001fc80008000000 */
[----:B------:R-:W0:Y:S01]  /*04b0*/  R2UR UR43, R3 ;  /* 0x00000000032b73c2 */ /* 0x000e2200000e0000 */
[----:B-1----:R-:W-:Y:S02]  /*04c0*/  UIADD3 UR6, URZ, -UR5, URZ ;  /* 0x800000053f067290 */ /* 0x002fe4000fffe03f */
[----:B------:R-:W-:Y:S02]  /*04d0*/  UMOV UR4, URZ ;  /* 0x0000003f00047c82 */ /* 0x000fe40008000000 */
[----:B------:R-:W-:-:S04]  /*04e0*/  UIMAD UR6, UR6, UR7, URZ ;  /* 0x00000007060672a4 */ /* 0x000fc8000f8e023f */
[----:B------:R-:W-:-:S04]  /*04f0*/  UIMAD.WIDE.U32 UR4, UR5, UR6, UR4 ;  /* 0x00000006050472a5 */ /* 0x000fc8000f8e0004 */
[----:B0-----:R-:W-:-:S04]  /*0500*/  UIMAD.WIDE.U32 UR4, UR5, UR43, URZ ;  /* 0x0000002b050472a5 */ /* 0x001fc8000f8e003f */
[----:B------:R-:W-:-:S04]  /*0510*/  UIADD3 UR5, -UR5, URZ, URZ ;  /* 0x0000003f05057290 */ /* 0x000fc8000fffe13f */
[----:B------:R-:W-:-:S04]  /*0520*/  UIMAD UR43, UR7, UR5, UR43 ;  /* 0x00000005072b72a4 */ /* 0x000fc8000f8e022b */
[----:B------:R-:W-:Y:S01]  /*0530*/  UISETP.GT.U32.AND UP0, UPT, UR7, UR43, UPT ;  /* 0x0000002b0700728c */ /* 0x000fe2000bf04070 */
[----:B------:R-:W0:Y:S01]  /*0540*/  S2UR UR49, SR_CTAID.X ;  /* 0x00000000003179c3 */ /* 0x000e220000002500 */
[----:B------:R-:W1:Y:S09]  /*0550*/  S2R R22, SR_TID.X ;  /* 0x0000000000167919 */ /* 0x000e720000002100 */
[----:B------:R-:W-:-:S04]  /*0560*/  @!UP0 UIADD3 UR43, UR43, -UR7, URZ ;  /* 0x800000072b2b8290 */ /* 0x000fc8000fffe03f */
[----:B------:R-:W-:Y:S02]  /*0570*/  UISETP.GT.U32.AND UP0, UPT, UR7, UR43, UPT ;  /* 0x0000002b0700728c */ /* 0x000fe4000bf04070 */
[----:B------:R-:W-:-:S09]  /*0580*/  UISETP.GE.AND UP1, UPT, UR42, URZ, UPT ;  /* 0x0000003f2a00728c */ /* 0x000fd2000bf26270 */
[----:B------:R-:W-:Y:S02]  /*0590*/  @!UP0 UIADD3 UR43, UR43, -UR7, URZ ;  /* 0x800000072b2b8290 */ /* 0x000fe4000fffe03f */
[----:B------:R-:W-:Y:S02]  /*05a0*/  UISETP.NE.AND UP0, UPT, URZ, UR9, UPT ;  /* 0x000000093f00728c */ /* 0x000fe4000bf05270 */
[----:B------:R-:W-:Y:S01]  /*05b0*/  ULDC UR44, c[0x0][0x1d8] ;  /* 0x00007600002c7ab9 */ /* 0x000fe20000000800 */
[----:B-1----:R-:W-:Y:S01]  /*05c0*/  ISETP.GE.AND P0, PT, R22, 0x18, PT ;  /* 0x000000181600780c */ /* 0x002fe20003f06270 */
[----:B0-----:R-:W-:Y:S02]  /*05d0*/  UIMAD UR5, UR49, 0xc0, URZ ;  /* 0x000000c0310578a4 */ /* 0x001fe4000f8e023f */
[----:B------:R-:W-:Y:S02]  /*05e0*/  UIMAD UR44, UR48, UR44, UR49 ;  /* 0x0000002c302c72a4 */ /* 0x000fe4000f8e0231 */
[----:B------:R-:W-:-:S02]  /*05f0*/  @!UP1 UIADD3 UR43, -UR43, URZ, URZ ;  /* 0x0000003f2b2b9290 */ /* 0x000fc4000fffe13f */
[----:B------:R-:W-:Y:S02]  /*0600*/  ULDC UR45, c[0x0][0x1c8] ;  /* 0x00007200002d7ab9 */ /* 0x000fe40000000800 */
[----:B------:R-:W-:Y:S02]  /*0610*/  @!UP0 ULOP3.LUT UR43, URZ, UR9, URZ, 0x33, !UPT ;  /* 0x000000093f2b8292 */ /* 0x000fe4000f8e333f */
[----:B------:R-:W-:Y:S02]  /*0620*/  UMOV UR7, 0x1 ;  /* 0x0000000100077882 */ /* 0x000fe40000000000 */
[----:B------:R-:W-:Y:S02]  /*0630*/  UISETP.NE.AND UP0, UPT, URZ, UR45, UPT ;  /* 0x0000002d3f00728c */ /* 0x000fe4000bf05270 */
[----:B------:R-:W-:Y:S02]  /*0640*/  UIMAD UR45, UR48, UR45, UR5 ;  /* 0x0000002d302d72a4 */ /* 0x000fe4000f8e0205 */
[----:B------:R-:W-:-:S02]  /*0650*/  UIMAD UR50, UR44, 0xc0, URZ ;  /* 0x000000c02c3278a4 */ /* 0x000fc4000f8e023f */
[----:B------:R-:W-:Y:S01]  /*0660*/  UIADD3 UR46, UR42, -UR9, UR7 ;  /* 0x800000092a2e7290 */ /* 0x000fe2000fffe007 */
[----:B------:R-:W-:Y:S01]  /*0670*/  IMAD.SHL.U32 R23, R22, 0x8, RZ ;  /* 0x0000000816177824 */ /* 0x000fe200078e00ff */
[----:B------:R-:W-:Y:S02]  /*0680*/  USEL UR45, UR50, UR45, !UP0 ;  /* 0x0000002d322d7287 */ /* 0x000fe4000c000000 */
[----:B------:R-:W-:Y:S02]  /*0690*/  UMOV UR40, URZ ;  /* 0x0000003f00287c82 */ /* 0x000fe40008000000 */
[----:B------:R-:W-:Y:S02]  /*06a0*/  UISETP.LT.AND UP0, UPT, URZ, UR46, UPT ;  /* 0x0000002e3f00728c */ /* 0x000fe4000bf01270 */
[----:B------:R-:W-:Y:S01]  /*06b0*/  ULDC UR4, c[0x0][0x1d8] ;  /* 0x0000760000047ab9 */ /* 0x000fe20000000800 */
[C---:B------:R-:W-:Y:S01]  /*06c0*/  IADD3 R6, R23.reuse, UR5, RZ ;  /* 0x0000000517067c10 */ /* 0x040fe2000fffe0ff */
[----:B------:R-:W-:Y:S01]  /*06d0*/  USEL UR46, URZ, UR46, !UP0 ;  /* 0x0000002e3f2e7287 */ /* 0x000fe2000c000000 */
[----:B------:R-:W-:Y:S01]  /*06e0*/  BSSY B0, `(.L_x_3110) ;  /* 0x0000030000007945 */ /* 0x000fe20003800000 */
[----:B------:R-:W-:Y:S01]  /*06f0*/  UIMAD UR47, UR47, UR4, URZ ;  /* 0x000000042f2f72a4 */ /* 0x000fe2000f8e023f */
[----:B------:R-:W-:Y:S01]  /*0700*/  @P0 CS2R R18, SRZ ;  /* 0x0000000000120805 */ /* 0x000fe2000001ff00 */
[----:B------:R-:W-:Y:S01]  /*0710*/  @P0 CS2R R16, SRZ ;  /* 0x0000000000100805 */ /* 0x000fe2000001ff00 */
[----:B------:R-:W-:Y:S01]  /*0720*/  IADD3 R0, R23, UR45, RZ ;  /* 0x0000002d17007c10 */ /* 0x000fe2000fffe0ff */
[----:B---3--:R0:W1:Y:S01]  /*0730*/  @P1 R2UR UR40, R2 ;  /* 0x00000000022813c2 */ /* 0x00806200000e0000 */
[----:B------:R-:W-:Y:S07]  /*0740*/  @P0 BRA `(.L_x_3111) ;  /* 0x0000029000000947 */ /* 0x000fee0003800000 */
[----:B------:R-:W-:-:S05]  /*0750*/  IMAD.MOV.U32 R3, RZ, RZ, 0x2 ;  /* 0x00000002ff037424 */ /* 0x000fca00078e00ff */
[----:B------:R-:W-:-:S13]  /*0760*/  ISETP.NE.AND P0, PT, R3, c[0x0][0x258], PT ;  /* 0x0000960003007a0c */ /* 0x000fda0003f05270 */
[----:B0-----:R-:W-:-:S05]  /*0770*/  @P0 IMAD.WIDE R2, R0, R3, c[0x0][0x168] ;  /* 0x00005a0000020625 */ /* 0x001fca00078e0203 */
        /* <DEDUP_REMOVED lines=8> */
[C---:B--2---:R-:W-:Y:S01]  /*0800*/  PRMT R5, R14.reuse, 0x9910, RZ ;  /* 0x000099100e057816 */ /* 0x044fe200000000ff */
[----:B------:R-:W3:Y:S01]  /*0810*/  I2F.S8 R7, R14 ;  /* 0x0000000e00077306 */ /* 0x000ee20000001400 */
[----:B0-----:R-:W-:Y:S02]  /*0820*/  PRMT R3, R15, 0x9910, RZ ;  /* 0x000099100f037816 */ /* 0x001fe400000000ff */
[----:B------:R-:W-:Y:S02]  /*0830*/  SHF.R.U64 R12, R14, 0x10, R15 ;  /* 0x000000100e0c7819 */ /* 0x000fe4000000120f */
[----:B------:R-:W-:Y:S01]  /*0840*/  SHF.R.S32.HI R2, RZ, 0x8, R5 ;  /* 0x00000008ff027819 */ /* 0x000fe20000011405 */
[----:B------:R-:W-:Y:S01]  /*0850*/  IMAD.MOV.U32 R5, RZ, RZ, R3 ;  /* 0x000000ffff057224 */ /* 0x000fe200078e0003 */
[----:B------:R-:W-:Y:S01]  /*0860*/  PRMT R3, R12, 0x9910, RZ ;  /* 0x000099100c037816 */ /* 0x000fe200000000ff */
[----:B------:R-:W0:Y:S01]  /*0870*/  I2F.S8 R8, R15 ;  /* 0x0000000f00087306 */ /* 0x000e220000001400 */
[----:B------:R-:W-:-:S02]  /*0880*/  SHF.R.U32.HI R9, RZ, 0x10, R15 ;  /* 0x00000010ff097819 */ /* 0x000fc4000001160f */
[----:B------:R-:W-:Y:S02]  /*0890*/  SHF.R.S32.HI R10, RZ, 0x18, R15 ;  /* 0x00000018ff0a7819 */ /* 0x000fe4000001140f */
[----:B------:R-:W-:Y:S02]  /*08a0*/  SHF.R.S32.HI R5, RZ, 0x8, R5 ;  /* 0x00000008ff057819 */ /* 0x000fe40000011405 */
[----:B------:R-:W-:Y:S01]  /*08b0*/  SHF.R.S32.HI R3, RZ, 0x8, R3 ;  /* 0x00000008ff037819 */ /* 0x000fe20000011403 */
[----:B------:R-:W2:Y:S01]  /*08c0*/  I2F.S8 R9, R9 ;  /* 0x0000000900097306 */ /* 0x000ea20000001400 */
[----:B---3--:R-:W-:-:S07]  /*08d0*/  FMUL.FTZ R7, R7, R11 ;  /* 0x0000000b07077220 */ /* 0x008fce0000410000 */
[----:B------:R-:W3:Y:S01]  /*08e0*/  I2F.S16 R10, R10 ;  /* 0x0000000a000a7306 */ /* 0x000ee20000101400 */
[----:B0-----:R-:W-:-:S07]  /*08f0*/  FMUL.FTZ R8, R8, R11 ;  /* 0x0000000b08087220 */ /* 0x001fce0000410000 */
[----:B------:R2:W0:Y:S08]  /*0900*/  I2F.S8 R4, R12 ;  /* 0x0000000c00047306 */ /* 0x0004300000001400 */
[----:B------:R-:W4:Y:S01]  /*0910*/  I2F.S16 R2, R2 ;  /* 0x0000000200027306 */ /* 0x000f220000101400 */
[-C--:B--2---:R-:W-:Y:S02]  /*0920*/  FMUL.FTZ R12, R9, R11.reuse ;  /* 0x0000000b090c7220 */ /* 0x084fe40000410000 */
[----:B---3--:R-:W-:-:S05]  /*0930*/  FMUL.FTZ R13, R10, R11 ;  /* 0x0000000b0a0d7220 */ /* 0x008fca0000410000 */
[----:B------:R-:W2:Y:S01]  /*0940*/  I2F.S16 R5, R5 ;  /* 0x0000000500057306 */ /* 0x000ea20000101400 */
[----:B0-----:R-:W-:Y:S01]  /*0950*/  FMUL.FTZ R4, R4, R11 ;  /* 0x0000000b04047220 */ /* 0x001fe20000410000 */
[----:B-----5:R-:W-:-:S06]  /*0960*/  F2FP.PACK_AB R19, R13, R12 ;  /* 0x0000000c0d13723e */ /* 0x020fcc00000000ff */
[----:B------:R-:W0:Y:S01]  /*0970*/  I2F.S16 R3, R3 ;  /* 0x0000000300037306 */ /* 0x000e220000101400 */
[----:B----4-:R-:W-:-:S05]  /*0980*/  FMUL.FTZ R2, R2, R11 ;  /* 0x0000000b02027220 */ /* 0x010fca0000410000 */
[----:B------:R-:W-:Y:S01]  /*0990*/  F2FP.PACK_AB R16, R2, R7 ;  /* 0x000000070210723e */ /* 0x000fe200000000ff */
[----:B--2---:R-:W-:-:S05]  /*09a0*/  FMUL.FTZ R9, R5, R11 ;  /* 0x0000000b05097220 */ /* 0x004fca0000410000 */
[----:B------:R-:W-:Y:S01]  /*09b0*/  F2FP.PACK_AB R18, R9, R8 ;  /* 0x000000080912723e */ /* 0x000fe200000000ff */
[----:B0-----:R-:W-:-:S05]  /*09c0*/  FMUL.FTZ R11, R3, R11 ;  /* 0x0000000b030b7220 */ /* 0x001fca0000410000 */
[----:B------:R-:W-:Y:S02]  /*09d0*/  F2FP.PACK_AB R17, R11, R4 ;  /* 0x000000040b11723e */ /* 0x000fe400000000ff */
.L_x_3111:
[----:B------:R-:W-:Y:S05]  /*09e0*/  BSYNC B0 ;  /* 0x0000000000007941 */ /* 0x000fea0003800000 */
.L_x_3110:
[----:B------:R-:W-:Y:S01]  /*09f0*/  HFMA2.MMA R21, -RZ, RZ, 0, 1.1920928955078125e-07 ;  /* 0x00000002ff157435 */ /* 0x000fe200000001ff */
[----:B------:R-:W-:Y:S01]  /*0a00*/  ULDC.64 UR38, c[0x2][0x0] ;  /* 0x0080000000267ab9 */ /* 0x000fe20000000a00 */
[----:B------:R-:W-:Y:S01]  /*0a10*/  BSSY B0, `(.L_x_3112) ;  /* 0x0000031000007945 */ /* 0x000fe20003800000 */
[----:B------:R-:W-:Y:S02]  /*0a20*/  ULDC.64 UR4, c[0x0][0x248] ;  /* 0x0000920000047ab9 */ /* 0x000fe40000000a00 */
[----:B------:R-:W-:Y:S02]  /*0a30*/  UIMAD.WIDE.U32 UR38, UR7, UR4, UR38 ;  /* 0x00000004072672a5 */ /* 0x000fe4000f8e0026 */
[----:B------:R-:W-:-:S03]  /*0a40*/  UIMAD UR4, UR7, UR5, URZ ;  /* 0x00000005070472a4 */ /* 0x000fc6000f8e023f */
[----:B------:R-:W-:Y:S01]  /*0a50*/  ISETP.NE.AND P0, PT, R21, c[0x0][0x258], PT ;  /* 0x0000960015007a0c */ /* 0x000fe20003f05270 */
[----:B------:R-:W-:-:S12]  /*0a60*/  UIADD3 UR39, UR39, UR4, URZ ;  /* 0x0000000427277290 */ /* 0x000fd8000fffe03f */
[----:B------:R-:W-:Y:S05]  /*0a70*/  @!P0 BRA `(.L_x_3113) ;  /* 0x0000007000008947 */ /* 0x000fea0003800000 */
[----:B------:R-:W-:Y:S01]  /*0a80*/  ISETP.GT.AND P0, PT, R22, 0x17, PT ;  /* 0x000000171600780c */ /* 0x000fe20003f04270 */
[----:B------:R-:W-:Y:S01]  /*0a90*/  CS2R R24, SRZ ;  /* 0x0000000000187805 */ /* 0x000fe2000001ff00 */
[----:B------:R-:W-:-:S11]  /*0aa0*/  CS2R R26, SRZ ;  /* 0x00000000001a7805 */ /* 0x000fd6000001ff00 */
[----:B------:R-:W-:Y:S05]  /*0ab0*/  @P0 BRA `(.L_x_3114) ;  /* 0x0000026000000947 */ /* 0x000fea0003800000 */
[----:B0-----:R-:W-:-:S05]  /*0ac0*/  IMAD.WIDE R2, R0, R21, c[0x0][0x178] ;  /* 0x00005e0000027625 */ /* 0x001fca00078e0215 */
[----:B------:R0:W5:Y:S01]  /*0ad0*/  LDG.E.128 R24, [R2.64] ;  /* 0x0000002402187981 */ /* 0x000162000c1e1d00 */
[----:B------:R-:W-:Y:S05]  /*0ae0*/  BRA `(.L_x_3114) ;  /* 0x0000023000007947 */ /* 0x000fea0003800000 */
.L_x_3113:
[----:B0-----:R-:W-:-:S04]  /*0af0*/  IADD3 R2, P0, R0, c[0x0][0x178], RZ ;  /* 0x00005e0000027a10 */ /* 0x001fc80007f1e0ff */
[----:B------:R-:W-:-:S05]  /*0b00*/  LEA.HI.X.SX32 R3, R0, c[0x0][0x17c], 0x1, P0 ;  /* 0x00005f0000037a11 */ /* 0x000fca00000f0eff */
[----:B------:R-:W2:Y:S01]  /*0b10*/  LDG.E.64 R12, [R2.64] ;  /* 0x00000024020c7981 */ /* 0x000ea2000c1e1b00 */
[----:B------:R-:W-:Y:S02]  /*0b20*/  IMAD.U32 R5, RZ, RZ, UR39 ;  /* 0x00000027ff057e24 */ /* 0x000fe4000f8e00ff */
[----:B------:R-:W-:-:S05]  /*0b30*/  IMAD.U32 R4, RZ, RZ, UR38 ;  /* 0x00000026ff047e24 */ /* 0x000fca000f8e00ff */
[----:B------:R0:W3:Y:S01]  /*0b40*/  LDG.E R5, [R4.64] ;  /* 0x0000002404057981 */ /* 0x0000e2000c1e1900 */
[C-C-:B--2---:R-:W-:Y:S01]  /*0b50*/  SHF.R.U64 R11, R12.reuse, 0x10, R13.reuse ;  /* 0x000000100c0b7819 */ /* 0x144fe2000000120d */
[----:B------:R-:W-:Y:S01]  /*0b60*/  I2F.S8 R8, R13 ;  /* 0x0000000d00087306 */ /* 0x000fe20000001400 */
[----:B------:R-:W-:Y:S02]  /*0b70*/  PRMT R0, R12, 0x9910, RZ ;  /* 0x000099100c007816 */ /* 0x000fe400000000ff */
[----:B0-----:R-:W-:Y:S02]  /*0b80*/  PRMT R4, R13, 0x9910, RZ ;  /* 0x000099100d047816 */ /* 0x001fe400000000ff */
[----:B------:R-:W-:Y:S02]  /*0b90*/  PRMT R2, R11, 0x9910, RZ ;  /* 0x000099100b027816 */ /* 0x000fe400000000ff */
[--C-:B------:R-:W-:Y:S01]  /*0ba0*/  SHF.R.S32.HI R10, RZ, 0x18, R13.reuse ;  /* 0x00000018ff0a7819 */ /* 0x100fe2000001140d */
[----:B------:R-:W3:Y:S01]  /*0bb0*/  I2F.S8 R7, R12 ;  /* 0x0000000c00077306 */ /* 0x000ee20000001400 */
[----:B------:R-:W-:-:S02]  /*0bc0*/  SHF.R.U32.HI R9, RZ, 0x10, R13 ;  /* 0x00000010ff097819 */ /* 0x000fc4000001160d */
[----:B------:R-:W-:Y:S02]  /*0bd0*/  SHF.R.S32.HI R0, RZ, 0x8, R0 ;  /* 0x00000008ff007819 */ /* 0x000fe40000011400 */
[----:B------:R-:W-:Y:S02]  /*0be0*/  SHF.R.S32.HI R4, RZ, 0x8, R4 ;  /* 0x00000008ff047819 */ /* 0x000fe40000011404 */
[----:B------:R-:W-:Y:S01]  /*0bf0*/  SHF.R.S32.HI R2, RZ, 0x8, R2 ;  /* 0x00000008ff027819 */ /* 0x000fe20000011402 */
[----:B------:R-:W0:Y:S08]  /*0c00*/  I2F.S16 R10, R10 ;  /* 0x0000000a000a7306 */ /* 0x000e300000101400 */
[----:B------:R-:W2:Y:S01]  /*0c10*/  I2F.S8 R9, R9 ;  /* 0x0000000900097306 */ /* 0x000ea20000001400 */
[----:B---3--:R-:W-:-:S07]  /*0c20*/  FMUL.FTZ R7, R7, R5 ;  /* 0x0000000507077220 */ /* 0x008fce0000410000 */
[----:B------:R3:W4:Y:S01]  /*0c30*/  I2F.S8 R3, R11 ;  /* 0x0000000b00037306 */ /* 0x0007220000001400 */
[----:B0-----:R-:W-:-:S07]  /*0c40*/  FMUL.FTZ R12, R10, R5 ;  /* 0x000000050a0c7220 */ /* 0x001fce0000410000 */
[----:B------:R-:W0:Y:S01]  /*0c50*/  I2F.S16 R0, R0 ;  /* 0x0000000000007306 */ /* 0x000e220000101400 */
[-C--:B---3--:R-:W-:Y:S02]  /*0c60*/  FMUL.FTZ R11, R8, R5.reuse ;  /* 0x00000005080b7220 */ /* 0x088fe40000410000 */
[----:B--2---:R-:W-:-:S05]  /*0c70*/  FMUL.FTZ R9, R9, R5 ;  /* 0x0000000509097220 */ /* 0x004fca0000410000 */
[----:B------:R-:W2:Y:S01]  /*0c80*/  I2F.S16 R4, R4 ;  /* 0x0000000400047306 */ /* 0x000ea20000101400 */
[----:B----4-:R-:W-:Y:S01]  /*0c90*/  FMUL.FTZ R3, R3, R5 ;  /* 0x0000000503037220 */ /* 0x010fe20000410000 */
[----:B------:R-:W-:-:S06]  /*0ca0*/  F2FP.PACK_AB R27, R12, R9 ;  /* 0x000000090c1b723e */ /* 0x000fcc00000000ff */
[----:B------:R-:W3:Y:S01]  /*0cb0*/  I2F.S16 R2, R2 ;  /* 0x0000000200027306 */ /* 0x000ee20000101400 */
[----:B0-----:R-:W-:-:S05]  /*0cc0*/  FMUL.FTZ R0, R0, R5 ;  /* 0x0000000500007220 */ /* 0x001fca0000410000 */
[----:B------:R-:W-:Y:S01]  /*0cd0*/  F2FP.PACK_AB R24, R0, R7 ;  /* 0x000000070018723e */ /* 0x000fe200000000ff */
[----:B--2---:R-:W-:-:S05]  /*0ce0*/  FMUL.FTZ R10, R4, R5 ;  /* 0x00000005040a7220 */ /* 0x004fca0000410000 */
[----:B------:R-:W-:Y:S01]  /*0cf0*/  F2FP.PACK_AB R26, R10, R11 ;  /* 0x0000000b0a1a723e */ /* 0x000fe200000000ff */
[----:B---3--:R-:W-:-:S05]  /*0d00*/  FMUL.FTZ R8, R2, R5 ;  /* 0x0000000502087220 */ /* 0x008fca0000410000 */
[----:B------:R-:W-:Y:S02]  /*0d10*/  F2FP.PACK_AB R25, R8, R3 ;  /* 0x000000030819723e */ /* 0x000fe400000000ff */
.L_x_3114:
[----:B------:R-:W-:Y:S05]  /*0d20*/  BSYNC B0 ;  /* 0x0000000000007941 */ /* 0x000fea0003800000 */
.L_x_3112:
[----:B------:R-:W-:Y:S01]  /*0d30*/  ULDC.64 UR4, c[0x0][0x1f8] ;  /* 0x00007e0000047ab9 */ /* 0x000fe20000000a00 */
[C---:B------:R-:W-:Y:S01]  /*0d40*/  ISETP.GT.AND P3, PT, R22.reuse, 0x1f, PT ;  /* 0x0000001f1600780c */ /* 0x040fe20003f64270 */
[----:B------:R-:W-:Y:S01]  /*0d50*/  UISETP.NE.U32.AND UP0, UPT, URZ, UR4, UPT ;  /* 0x000000043f00728c */ /* 0x000fe2000bf05070 */
[----:B------:R-:W-:Y:S01]  /*0d60*/  ISETP.EQ.U32.AND P1, PT, RZ, c[0x0][0x240], PT ;  /* 0x00009000ff007a0c */ /* 0x000fe20003f22070 */
[----:B-1----:R-:W-:Y:S01]  /*0d70*/  IMAD.U32 R0, RZ, RZ, UR40 ;  /* 0x00000028ff007e24 */ /* 0x002fe2000f8e00ff */
[----:B------:R-:W-:Y:S01]  /*0d80*/  ISETP.GT.AND P4, PT, R22, 0x17, PT ;  /* 0x000000171600780c */ /* 0x000fe20003f84270 */
[----:B------:R-:W-:Y:S01]  /*0d90*/  UISETP.NE.AND.EX UP0, UPT, URZ, UR5, UPT, UP0 ;  /* 0x000000053f00728c */ /* 0x000fe2000bf05300 */
[----:B------:R-:W-:Y:S01]  /*0da0*/  ISETP.EQ.U32.AND P2, PT, RZ, c[0x0][0x180], PT ;  /* 0x00006000ff007a0c */ /* 0x000fe20003f42070 */
[----:B------:R-:W-:Y:S01]  /*0db0*/  IMAD.MOV.U32 R5, RZ, RZ, c[0x0][0x1d8] ;  /* 0x00007600ff057624 */ /* 0x000fe200078e00ff */
[----:B------:R-:W-:Y:S01]  /*0dc0*/  ULDC.64 UR4, c[0x0][0x1f8] ;  /* 0x00007e0000047ab9 */ /* 0x000fe20000000a00 */
[----:B------:R-:W-:Y:S01]  /*0dd0*/  ISETP.EQ.OR.EX P1, PT, RZ, c[0x0][0x244], P3, P1 ;  /* 0x00009100ff007a0c */ /* 0x000fe20001f22710 */
[----:B------:R-:W-:Y:S01]  /*0de0*/  CS2R R28, SRZ ;  /* 0x00000000001c7805 */ /* 0x000fe2000001ff00 */
[----:B------:R-:W-:Y:S01]  /*0df0*/  PLOP3.LUT P3, PT, PT, PT, UP0, 0x80, 0x0 ;  /* 0x000000000000781c */ /* 0x000fe20003f6f008 */
[----:B------:R-:W-:Y:S01]  /*0e00*/  CS2R R30, SRZ ;  /* 0x00000000001e7805 */ /* 0x000fe2000001ff00 */
[----:B------:R-:W-:-:S02]  /*0e10*/  ISETP.EQ.OR.EX P2, PT, RZ, c[0x0][0x184], P4, P2 ;  /* 0x00006100ff007a0c */ /* 0x000fc40002742720 */
[----:B------:R-:W-:Y:S01]  /*0e20*/  ISETP.EQ.U32.AND P0, PT, RZ, c[0x0][0x170], PT ;  /* 0x00005c00ff007a0c */ /* 0x000fe20003f02070 */
[----:B------:R-:W-:Y:S02]  /*0e30*/  @UP0 UMOV UR6, 0x4 ;  /* 0x0000000400060882 */ /* 0x000fe40000000000 */
[----:B------:R-:W-:Y:S01]  /*0e40*/  @UP0 UIMAD.WIDE UR4, UR48, UR6, UR4 ;  /* 0x00000006300402a5 */ /* 0x000fe2000f8e0204 */
[----:B------:R-:W-:Y:S01]  /*0e50*/  ISETP.EQ.OR.EX P0, PT, RZ, c[0x0][0x174], P4, P0 ;  /* 0x00005d00ff007a0c */ /* 0x000fe20002702700 */
[----:B------:R-:W-:Y:S01]  /*0e60*/  CS2R R12, SRZ ;  /* 0x00000000000c7805 */ /* 0x000fe2000001ff00 */
[----:B------:R-:W-:Y:S01]  /*0e70*/  CS2R R14, SRZ ;  /* 0x00000000000e7805 */ /* 0x000fe2000001ff00 */
[----:B------:R-:W-:Y:S02]  /*0e80*/  @!P1 IMAD R0, R0, R5, UR49 ;  /* 0x0000003100009e24 */ /* 0x000fe4000f8e0205 */
[----:B------:R-:W-:Y:S01]  /*0e90*/  IMAD.U32 R8, RZ, RZ, UR4 ;  /* 0x00000004ff087e24 */ /* 0x000fe2000f8e00ff */
[----:B------:R-:W-:Y:S01]  /*0ea0*/  MOV R9, UR5 ;  /* 0x0000000500097c02 */ /* 0x000fe20008000f00 */
[----:B------:R-:W-:-:S04]  /*0eb0*/  @!P2 IMAD.WIDE R4, R6, R21, c[0x0][0x180] ;  /* 0x000060000604a625 */ /* 0x000fc800078e0215 */
[----:B------:R-:W2:Y:S01]  /*0ec0*/  @P3 LDG.E R8, [R8.64] ;  /* 0x0000002408083981 */ /* 0x000ea2000c1e1900 */
[----:B------:R-:W-:Y:S02]  /*0ed0*/  @!P1 IMAD R0, R0, 0xc0, R23 ;  /* 0x000000c000009824 */ /* 0x000fe400078e0217 */
[-C--:B0-----:R-:W-:Y:S01]  /*0ee0*/  @!P0 IMAD.WIDE R2, R6, R21.reuse, c[0x0][0x170] ;  /* 0x00005c0006028625 */ /* 0x081fe200078e0215 */
[----:B------:R-:W3:Y:S03]  /*0ef0*/  @!P2 LDG.E.128 R12, [R4.64] ;  /* 0x00000024040ca981 */ /* 0x000ee6000c1e1d00 */
[----:B------:R-:W-:Y:S01]  /*0f00*/  @!P1 IMAD.WIDE R6, R0, R21, c[0x0][0x230] ;  /* 0x00008c0000069625 */ /* 0x000fe200078e0215 */
[----:B------:R-:W4:Y:S04]  /*0f10*/  @!P0 LDG.E.128 R28, [R2.64] ;  /* 0x00000024021c8981 */ /* 0x000f28000c1e1d00 */
[----:B------:R-:W4:Y:S01]  /*0f20*/  @!P1 LDG.E.128 R32, [R6.64] ;  /* 0x0000002406209981 */ /* 0x000f22000c1e1d00 */
[----:B------:R-:W-:-:S02]  /*0f30*/  ULDC.U8 UR4, c[0x0][0x1e4] ;  /* 0x0000790000047ab9 */ /* 0x000fc40000000000 */
[----:B------:R-:W-:Y:S02]  /*0f40*/  UISETP.NE.AND UP0, UPT, UR4, URZ, UPT ;  /* 0x0000003f0400728c */ /* 0x000fe4000bf05270 */
[----:B------:R-:W-:-:S04]  /*0f50*/  UMOV UR41, URZ ;  /* 0x0000003f00297c82 */ /* 0x000fc80008000000 */
[----:B------:R-:W-:Y:S02]  /*0f60*/  PLOP3.LUT P2, PT, PT, PT, UP0, 0x80, 0x0 ;  /* 0x000000000000781c */ /* 0x000fe40003f4f008 */
[----:B------:R-:W-:Y:S01]  /*0f70*/  ISETP.GE.AND P0, PT, R22, 0x20, PT ;  /* 0x000000201600780c */ /* 0x000fe20003f06270 */
[----:B--2---:R0:W1:Y:S01]  /*0f80*/  @P3 R2UR UR41, R8 ;  /* 0x00000000082933c2 */ /* 0x00406200000e0000 */
[----:B------:R-:W-:Y:S01]  /*0f90*/  ISETP.LT.AND P3, PT, RZ, c[0x0][0x1e0], PT ;  /* 0x00007800ff007a0c */ /* 0x000fe20003f61270 */
[----:B---3-5:R-:W-:Y:S02]  /*0fa0*/  HFMA2.MMA R25, R25, 1, 1, R13 ;  /* 0x3c003c0019197835 */ /* 0x028fe4000000000d */
[----:B------:R-:W-:Y:S01]  /*0fb0*/  HFMA2.MMA R27, R27, 1, 1, R15 ;  /* 0x3c003c001b1b7835 */ /* 0x000fe2000000000f */
[----:B------:R-:W-:Y:S02]  /*0fc0*/  HADD2 R24, R24, R12 ;  /* 0x0000000c18187230 */ /* 0x000fe40000000000 */
[----:B------:R-:W-:Y:S01]  /*0fd0*/  HADD2 R26, R26, R14 ;  /* 0x0000000e1a1a7230 */ /* 0x000fe20000000000 */
[----:B----4-:R-:W-:-:S02]  /*0fe0*/  HFMA2.MMA R17, R17, 1, 1, R29 ;  /* 0x3c003c0011117835 */ /* 0x010fc4000000001d */
[----:B------:R-:W-:Y:S02]  /*0ff0*/  HFMA2.MMA R19, R19, 1, 1, R31 ;  /* 0x3c003c0013137835 */ /* 0x000fe4000000001f */
[----:B------:R-:W-:Y:S02]  /*1000*/  @!P1 HFMA2.MMA R25, R25, R33, -RZ ;  /* 0x0000002119199235 */ /* 0x000fe400001000ff */
[----:B------:R-:W-:Y:S01]  /*1010*/  @!P1 HFMA2.MMA R27, R27, R35, -RZ ;  /* 0x000000231b1b9235 */ /* 0x000fe200001000ff */
[----:B------:R-:W-:Y:S02]  /*1020*/  HADD2 R16, R16, R28 ;  /* 0x0000001c10107230 */ /* 0x000fe40000000000 */
[----:B------:R-:W-:Y:S02]  /*1030*/  HADD2 R18, R18, R30 ;  /* 0x0000001e12127230 */ /* 0x000fe40000000000 */
[----:B------:R-:W-:Y:S02]  /*1040*/  @!P1 HMUL2 R24, R24, R32 ;  /* 0x0000002018189232 */ /* 0x000fe40000000000 */
[----:B------:R-:W-:Y:S01]  /*1050*/  @!P1 HMUL2 R26, R26, R34 ;  /* 0x000000221a1a9232 */ /* 0x000fe20000000000 */
[----:B------:R-:W-:Y:S05]  /*1060*/  @!P2 BRA P3, `(.L_x_3115) ;  /* 0x00000f400000a947 */ /* 0x000fea0001800000 */
[----:B01----:R-:W-:Y:S02]  /*1070*/  ULDC UR4, c[0x0][0x1e0] ;  /* 0x0000780000047ab9 */ /* 0x003fe40000000800 */
[----:B------:R-:W-:-:S06]  /*1080*/  UISETP.GT.OR UP0, UPT, UR7, UR4, !UP0 ;  /* 0x000000040700728c */ /* 0x000fcc000c704670 */
[----:B------:R-:W-:-:S13]  /*1090*/  PLOP3.LUT P1, PT, PT, PT, UP0, 0x80, 0x0 ;  /* 0x000000000000781c */ /* 0x000fda0003f2f008 */
[----:B------:R-:W-:Y:S05]  /*10a0*/  @P1 BRA `(.L_x_3116) ;  /* 0x0000154000001947 */ /* 0x000fea0003800000 */
[----:B------:R-:W-:Y:S01]  /*10b0*/  IMAD.MOV.U32 R5, RZ, RZ, c[0x0][0x1e0] ;  /* 0x00007800ff057624 */ /* 0x000fe200078e00ff */
[----:B------:R-:W-:Y:S01]  /*10c0*/  IABS R6, R23 ;  /* 0x0000001700067213 */ /* 0x000fe20000000000 */
[----:B------:R-:W-:Y:S02]  /*10d0*/  IMAD.MOV.U32 R2, RZ, RZ, RZ ;  /* 0x000000ffff027224 */ /* 0x000fe400078e00ff */
[----:B------:R-:W-:-:S04]  /*10e0*/  IMAD.MOV.U32 R3, RZ, RZ, c[0x0][0x1e0] ;  /* 0x00007800ff037624 */ /* 0x000fc800078e00ff */
[----:B------:R-:W-:-:S05]  /*10f0*/  IMAD.HI.U32 R2, R21, R5, R2 ;  /* 0x0000000515027227 */ /* 0x000fca00078e0002 */
        /* <DEDUP_REMOVED lines=8> */
[----:B0-----:R-:W-:Y:S01]  /*1180*/  MOV R2, RZ ;  /* 0x000000ff00027202 */ /* 0x001fe20000000f00 */
        /* <DEDUP_REMOVED lines=24> */
[----:B------:R-:W-:Y:S01]  /*1310*/  IMAD.MOV.U32 R5, RZ, RZ, c[0x4][0xcc] ;  /* 0x01003300ff057624 */ /* 0x000fe200078e00ff */
[----:B------:R-:W-:Y:S01]  /*1320*/  MOV R4, c[0x4][0xc8] ;  /* 0x0100320000047a02 */ /* 0x000fe20000000f00 */
[----:B------:R-:W-:Y:S01]  /*1330*/  IMAD.MOV.U32 R6, RZ, RZ, c[0x4][0xd0] ;  /* 0x01003400ff067624 */ /* 0x000fe200078e00ff */
[----:B------:R0:W1:Y:S01]  /*1340*/  LDC.64 R2, c[0x4][R0] ;  /* 0x0100000000027b82 */ /* 0x0000620000000a00 */
[----:B------:R-:W-:Y:S01]  /*1350*/  IMAD.MOV.U32 R7, RZ, RZ, c[0x4][0xd4] ;  /* 0x01003500ff077624 */ /* 0x000fe200078e00ff */
[----:B------:R-:W-:Y:S01]  /*1360*/  MOV R11, c[0x4][0x64] ;  /* 0x01001900000b7a02 */ /* 0x000fe20000000f00 */
[----:B------:R-:W-:Y:S02]  /*1370*/  IMAD.MOV.U32 R8, RZ, RZ, 0x53f ;  /* 0x0000053fff087424 */ /* 0x000fe400078e00ff */
[----:B------:R-:W-:-:S02]  /*1380*/  IMAD.MOV.U32 R10, RZ, RZ, c[0x4][0x60] ;  /* 0x01001800ff0a7624 */ /* 0x000fc400078e00ff */
[----:B------:R-:W-:Y:S02]  /*1390*/  IMAD.MOV.U32 R12, RZ, RZ, 0x1 ;  /* 0x00000001ff0c7424 */ /* 0x000fe400078e00ff */
        /* <DEDUP_REMOVED lines=9> */
.L_x_3117:
[----:B------:R-:W-:Y:S01]  /*1430*/  IMAD R0, R28, R29, R30 ;  /* 0x0000001d1c007224 */ /* 0x000fe200078e021e */
[----:B------:R-:W-:Y:S01]  /*1440*/  ISETP.NE.AND P6, PT, R31, RZ, PT ;  /* 0x000000ff1f00720c */ /* 0x000fe20003fc5270 */
[----:B------:R-:W-:Y:S01]  /*1450*/  IMAD.MOV.U32 R4, RZ, RZ, c[0x0][0x1e0] ;  /* 0x00007800ff047624 */ /* 0x000fe200078e00ff */
[----:B------:R-:W-:Y:S02]  /*1460*/  WARPSYNC 0xffffffff ;  /* 0xffffffff00007948 */ /* 0x000fe40003800000 */
[----:B------:R-:W-:-:S05]  /*1470*/  LEA R32, R0, 0x240, 0x1 ;  /* 0x0000024000207811 */ /* 0x000fca00078e08ff */
[----:B------:R-:W-:-:S04]  /*1480*/  IMAD R34, R4, 0x2, R32 ;  /* 0x0000000204227824 */ /* 0x000fc800078e0220 */
[----:B------:R0:W-:Y:S04]  /*1490*/  @P6 STS.128 [R32], R16 ;  /* 0x0000001020006388 */ /* 0x0001e80000000c00 */
[----:B------:R0:W-:Y:S04]  /*14a0*/  @P6 STS.128 [R34], R24 ;  /* 0x0000001822006388 */ /* 0x0001e80000000c00 */
[----:B------:R-:W-:Y:S06]  /*14b0*/  BAR.SYNC.DEFER_BLOCKING 0x0 ;  /* 0x0000000000007b1d */ /* 0x000fec0000010000 */
[----:B------:R-:W-:Y:S05]  /*14c0*/  @!P6 BRA.U `(.L_x_3118) ;  /* 0x00000a910000e947 */ /* 0x000fea0003800000 */
[----:B------:R-:W-:Y:S01]  /*14d0*/  SHF.R.S32.HI R0, RZ, 0x1f, R4 ;  /* 0x0000001fff007819 */ /* 0x000fe20000011404 */
[----:B------:R-:W-:Y:S01]  /*14e0*/  BSSY B0, `(.L_x_3118) ;  /* 0x00000a7000007945 */ /* 0x000fe20003800000 */
[----:B------:R-:W-:-:S02]  /*14f0*/  LEA.HI R2, R30, R30, RZ, 0x1 ;  /* 0x0000001e1e027211 */ /* 0x000fc400078f08ff */
[----:B------:R-:W-:Y:S02]  /*1500*/  LEA.HI R0, R0, c[0x0][0x1e0], RZ, 0x2 ;  /* 0x0000780000007a11 */ /* 0x000fe400078f10ff */
[----:B------:R-:W-:Y:S02]  /*1510*/  SHF.R.S32.HI R3, RZ, 0x1, R2 ;  /* 0x00000001ff037819 */ /* 0x000fe40000011402 */
[----:B------:R-:W-:-:S05]  /*1520*/  SHF.R.S32.HI R0, RZ, 0x2, R0 ;  /* 0x00000002ff007819 */ /* 0x000fca0000011400 */
[----:B------:R-:W-:Y:S01]  /*1530*/  IMAD R3, R29, R0, R3 ;  /* 0x000000001d037224 */ /* 0x000fe200078e0203 */
[----:B------:R-:W-:Y:S05]  /*1540*/  @!P6 BRA `(.L_x_3119) ;  /* 0x00000a000000e947 */ /* 0x000fea0003800000 */
[C---:B------:R-:W-:Y:S01]  /*1550*/  LEA R35, R3.reuse, 0x240, 0x1 ;  /* 0x0000024003237811 */ /* 0x040fe200078e08ff */
[----:B------:R-:W-:Y:S01]  /*1560*/  IMAD.SHL.U32 R2, R3, 0x2, RZ ;  /* 0x0000000203027824 */ /* 0x000fe200078e00ff */
[----:B------:R-:W-:Y:S01]  /*1570*/  SHF.R.S32.HI R0, RZ, 0x1f, R3 ;  /* 0x0000001fff007819 */ /* 0x000fe20000011403 */
[----:B------:R-:W-:Y:S01]  /*1580*/  BSSY B1, `(.L_x_3120) ;  /* 0x000007d000017945 */ /* 0x000fe20003800000 */
[----:B------:R-:W-:Y:S01]  /*1590*/  LEA R37, R28, R35, 0x1 ;  /* 0x000000231c257211 */ /* 0x000fe200078e08ff */
[----:B------:R-:W-:Y:S01]  /*15a0*/  IMAD R39, R4, 0x2, R35 ;  /* 0x0000000204277824 */ /* 0x000fe200078e0223 */
[----:B------:R-:W1:Y:S01]  /*15b0*/  LDS.64 R8, [R2+0x240] ;  /* 0x0002400002087984 */ /* 0x000e620000000a00 */
[----:B------:R-:W-:Y:S02]  /*15c0*/  LEA.HI R0, R0, R3, RZ, 0x2 ;  /* 0x0000000300007211 */ /* 0x000fe400078f10ff */
[----:B------:R-:W-:Y:S01]  /*15d0*/  IMAD R41, R4, 0x2, R37 ;  /* 0x0000000204297824 */ /* 0x000fe200078e0225 */
[----:B0-----:R-:W0:Y:S02]  /*15e0*/  LDS.64 R18, [R37] ;  /* 0x0000000025127984 */ /* 0x001e240000000a00 */
[----:B------:R-:W-:-:S02]  /*15f0*/  IMAD.SHL.U32 R0, R0, 0x2, RZ ;  /* 0x0000000200007824 */ /* 0x000fc400078e00ff */
[----:B------:R-:W2:Y:S03]  /*1600*/  LDS.64 R10, [R39] ;  /* 0x00000000270a7984 */ /* 0x000ea60000000a00 */
[----:B------:R-:W-:Y:S01]  /*1610*/  LOP3.LUT R7, R0, 0xfffffff8, RZ, 0xc0, !PT ;  /* 0xfffffff800077812 */ /* 0x000fe200078ec0ff */
[----:B------:R-:W3:Y:S03]  /*1620*/  LDS.64 R12, [R41] ;  /* 0x00000000290c7984 */ /* 0x000ee60000000a00 */
[----:B------:R-:W-:Y:S02]  /*1630*/  ISETP.GE.AND P0, PT, R7, c[0x0][0x1e0], PT ;  /* 0x0000780007007a0c */ /* 0x000fe40003f06270 */
[--C-:B-1----:R-:W-:Y:S02]  /*1640*/  SHF.R.U64 R6, R8, 0x10, R9.reuse ;  /* 0x0000001008067819 */ /* 0x102fe40000001209 */
[----:B------:R-:W-:-:S02]  /*1650*/  SHF.R.U32.HI R4, RZ, 0x10, R9 ;  /* 0x00000010ff047819 */ /* 0x000fc40000011609 */
[----:B0-----:R-:W-:Y:S02]  /*1660*/  PRMT R16, R8, 0x5410, R18 ;  /* 0x0000541008107816 */ /* 0x001fe40000000012 */
[--C-:B------:R-:W-:Y:S02]  /*1670*/  SHF.R.U64 R17, R18, 0x10, R19.reuse ;  /* 0x0000001012117819 */ /* 0x100fe40000001213 */
[--C-:B------:R-:W-:Y:S02]  /*1680*/  PRMT R18, R9, 0x5410, R19.reuse ;  /* 0x0000541009127816 */ /* 0x100fe40000000013 */
[----:B------:R-:W-:Y:S02]  /*1690*/  SHF.R.U32.HI R19, RZ, 0x10, R19 ;  /* 0x00000010ff137819 */ /* 0x000fe40000011613 */
[--C-:B--2---:R-:W-:Y:S02]  /*16a0*/  SHF.R.U64 R2, R10, 0x10, R11.reuse ;  /* 0x000000100a027819 */ /* 0x104fe4000000120b */
[----:B------:R-:W-:-:S02]  /*16b0*/  SHF.R.U32.HI R0, RZ, 0x10, R11 ;  /* 0x00000010ff007819 */ /* 0x000fc4000001160b */
[--C-:B---3--:R-:W-:Y:S02]  /*16c0*/  SHF.R.U64 R25, R12, 0x10, R13.reuse ;  /* 0x000000100c197819 */ /* 0x108fe4000000120d */
[----:B------:R-:W-:Y:S02]  /*16d0*/  SHF.R.U32.HI R27, RZ, 0x10, R13 ;  /* 0x00000010ff1b7819 */ /* 0x000fe4000001160d */
[----:B------:R-:W-:Y:S02]  /*16e0*/  PRMT R17, R6, 0x5410, R17 ;  /* 0x0000541006117816 */ /* 0x000fe40000000011 */
[----:B------:R-:W-:Y:S02]  /*16f0*/  PRMT R19, R4, 0x5410, R19 ;  /* 0x0000541004137816 */ /* 0x000fe40000000013 */
[----:B------:R-:W-:Y:S02]  /*1700*/  PRMT R24, R10, 0x5410, R12 ;  /* 0x000054100a187816 */ /* 0x000fe4000000000c */
[----:B------:R-:W-:-:S02]  /*1710*/  PRMT R26, R11, 0x5410, R13 ;  /* 0x000054100b1a7816 */ /* 0x000fc4000000000d */
[----:B------:R-:W-:Y:S02]  /*1720*/  PRMT R25, R2, 0x5410, R25 ;  /* 0x0000541002197816 */ /* 0x000fe40000000019 */
[----:B------:R-:W-:Y:S01]  /*1730*/  PRMT R27, R0, 0x5410, R27 ;  /* 0x00005410001b7816 */ /* 0x000fe2000000001b */
[----:B------:R-:W-:Y:S05]  /*1740*/  @P0 BRA `(.L_x_3121) ;  /* 0x0000060000000947 */ /* 0x000fea0003800000 */
[----:B------:R-:W0:Y:S01]  /*1750*/  I2F R2, c[0x0][0x1e0] ;  /* 0x0000780000027b06 */ /* 0x000e220000201400 */
[C---:B------:R-:W-:Y:S01]  /*1760*/  IADD3 R4, R7.reuse, 0x2, RZ ;  /* 0x0000000207047810 */ /* 0x040fe20007ffe0ff */
[----:B------:R-:W-:Y:S01]  /*1770*/  ULDC UR4, c[0x0][0x1ec] ;  /* 0x00007b0000047ab9 */ /* 0x000fe20000000800 */
[C---:B------:R-:W-:Y:S01]  /*1780*/  IADD3 R5, R7.reuse, 0x4, RZ ;  /* 0x0000000407057810 */ /* 0x040fe20007ffe0ff */
[----:B------:R-:W-:Y:S01]  /*1790*/  UIADD3 UR4, -UR41, UR4, URZ ;  /* 0x0000000429047290 */ /* 0x000fe2000fffe13f */
[----:B------:R-:W-:Y:S01]  /*17a0*/  IADD3 R6, R7, 0x6, RZ ;  /* 0x0000000607067810 */ /* 0x000fe20007ffe0ff */
[--C-:B------:R-:W-:Y:S02]  /*17b0*/  HADD2.F32 R15, -RZ, R18.reuse.H1_H1 ;  /* 0x30000012ff0f7230 */ /* 0x100fe40000004100 */
[----:B------:R-:W-:Y:S01]  /*17c0*/  I2F R0, R7 ;  /* 0x0000000700007306 */ /* 0x000fe20000201400 */
[----:B------:R-:W-:-:S02]  /*17d0*/  HADD2.F32 R13, -RZ, R18.H0_H0 ;  /* 0x20000012ff0d7230 */ /* 0x000fc40000004100 */
[----:B------:R-:W-:Y:S02]  /*17e0*/  HADD2.F32 R31, -RZ, R19.H1_H1 ;  /* 0x30000013ff1f7230 */ /* 0x000fe40000004100 */
[----:B------:R-:W-:Y:S02]  /*17f0*/  HADD2.F32 R33, -RZ, R27.H1_H1 ;  /* 0x3000001bff217230 */ /* 0x000fe40000004100 */
[----:B------:R-:W-:Y:S01]  /*1800*/  HADD2.F32 R29, -RZ, R19.H0_H0 ;  /* 0x20000013ff1d7230 */ /* 0x000fe20000004100 */
[----:B0-----:R-:W0:Y:S01]  /*1810*/  MUFU.RCP R9, R2 ;  /* 0x0000000200097308 */ /* 0x001e220000001000 */
[----:B------:R-:W-:Y:S02]  /*1820*/  HADD2.F32 R19, -RZ, R26.H0_H0 ;  /* 0x2000001aff137230 */ /* 0x000fe40000004100 */
        /* <DEDUP_REMOVED lines=9> */
[----:B------:R-:W-:Y:S03]  /*18c0*/  I2F R0, UR4 ;  /* 0x0000000400007d06 */ /* 0x000fe60008201400 */
[----:B------:R-:W-:Y:S02]  /*18d0*/  FMUL.FTZ R7, R5, 13.28771209716796875 ;  /* 0x41549a7805077820 */ /* 0x000fe40000410000 */
[----:B0-----:R-:W-:-:S03]  /*18e0*/  FMUL.FTZ R2, R6, R9 ;  /* 0x0000000906027220 */ /* 0x001fc60000410000 */
[----:B------:R-:W0:Y:S01]  /*18f0*/  MUFU.EX2 R3, -R3 ;  /* 0x8000000300037308 */ /* 0x000e220000000800 */
[----:B------:R-:W-:-:S07]  /*1900*/  FMUL.FTZ R9, R2, 13.28771209716796875 ;  /* 0x41549a7802097820 */ /* 0x000fce0000410000 */
[----:B------:R1:W2:Y:S08]  /*1910*/  MUFU.EX2 R11, -R4 ;  /* 0x80000004000b7308 */ /* 0x0002b00000000800 */
[----:B------:R-:W3:Y:S01]  /*1920*/  MUFU.EX2 R7, -R7 ;  /* 0x8000000700077308 */ /* 0x000ee20000000800 */
[----:B0-----:R-:W-:Y:S01]  /*1930*/  FMUL.FTZ R2, R0, R3 ;  /* 0x0000000300027220 */ /* 0x001fe20000410000 */
[----:B-1----:R-:W-:-:S02]  /*1940*/  HADD2.F32 R4, -RZ, R16.H1_H1 ;  /* 0x30000010ff047230 */ /* 0x002fc40000004100 */
[----:B------:R-:W-:Y:S01]  /*1950*/  HADD2.F32 R16, -RZ, R16.H0_H0 ;  /* 0x20000010ff107230 */ /* 0x000fe20000004100 */
[----:B------:R-:W-:-:S03]  /*1960*/  FMUL.RZ R12, R2, 0.15915493667125701904 ;  /* 0x3e22f983020c7820 */ /* 0x000fc6000040c000 */
[----:B------:R0:W1:Y:S01]  /*1970*/  MUFU.EX2 R21, -R9 ;  /* 0x8000000900157308 */ /* 0x0000620000000800 */
[----:B--2---:R-:W-:-:S04]  /*1980*/  FMUL.FTZ R5, R0, R11 ;  /* 0x0000000b00057220 */ /* 0x004fc80000410000 */
[----:B------:R-:W-:Y:S02]  /*1990*/  FMUL.RZ R11, R5, 0.15915493667125701904 ;  /* 0x3e22f983050b7820 */ /* 0x000fe4000040c000 */
[C---:B---3--:R-:W-:Y:S01]  /*19a0*/  FMUL.FTZ R5, R0.reuse, R7 ;  /* 0x0000000700057220 */ /* 0x048fe20000410000 */
[----:B------:R-:W2:Y:S01]  /*19b0*/  MUFU.SIN R3, R12 ;  /* 0x0000000c00037308 */ /* 0x000ea20000000400 */
[--C-:B0-----:R-:W-:Y:S02]  /*19c0*/  HADD2.F32 R9, -RZ, R17.reuse.H1_H1 ;  /* 0x30000011ff097230 */ /* 0x101fe40000004100 */
[----:B------:R-:W-:Y:S01]  /*19d0*/  FMUL.RZ R7, R5, 0.15915493667125701904 ;  /* 0x3e22f98305077820 */ /* 0x000fe2000040c000 */
[----:B------:R-:W-:Y:S01]  /*19e0*/  HADD2.F32 R17, -RZ, R17.H0_H0 ;  /* 0x20000011ff117230 */ /* 0x000fe20000004100 */
[----:B-1----:R-:W-:-:S03]  /*19f0*/  FMUL.FTZ R5, R0, R21 ;  /* 0x0000001500057220 */ /* 0x002fc60000410000 */
[----:B------:R-:W0:Y:S01]  /*1a00*/  MUFU.COS R2, R12 ;  /* 0x0000000c00027308 */ /* 0x000e220000000000 */
[--C-:B------:R-:W-:Y:S01]  /*1a10*/  HADD2.F32 R0, -RZ, R24.reuse.H1_H1 ;  /* 0x30000018ff007230 */ /* 0x100fe20000004100 */
[----:B------:R-:W-:Y:S01]  /*1a20*/  FMUL.RZ R18, R5, 0.15915493667125701904 ;  /* 0x3e22f98305127820 */ /* 0x000fe2000040c000 */
[----:B------:R-:W-:Y:S02]  /*1a30*/  HADD2.F32 R24, -RZ, R24.H0_H0 ;  /* 0x20000018ff187230 */ /* 0x000fe40000004100 */
[----:B------:R-:W-:-:S03]  /*1a40*/  HADD2.F32 R21, -RZ, R26.H1_H1 ;  /* 0x3000001aff157230 */ /* 0x000fc60000004100 */
[----:B------:R-:W1:Y:S01]  /*1a50*/  MUFU.SIN R8, R11 ;  /* 0x0000000b00087308 */ /* 0x000e620000000400 */
[----:B--2---:R-:W-:-:S07]  /*1a60*/  FMUL.FTZ R5, R3, R4 ;  /* 0x0000000403057220 */ /* 0x004fce0000410000 */
[----:B------:R2:W3:Y:S01]  /*1a70*/  MUFU.COS R6, R11 ;  /* 0x0000000b00067308 */ /* 0x0004e20000000000 */
[C---:B0-----:R-:W-:Y:S02]  /*1a80*/  FMUL.FTZ R4, R2.reuse, R4 ;  /* 0x0000000402047220 */ /* 0x041fe40000410000 */
[-C--:B------:R-:W-:Y:S02]  /*1a90*/  FFMA.FTZ R5, R2, R16.reuse, -R5 ;  /* 0x0000001002057223 */ /* 0x080fe40000010805 */
[----:B------:R-:W-:-:S03]  /*1aa0*/  FFMA.FTZ R16, R3, R16, R4 ;  /* 0x0000001003107223 */ /* 0x000fc60000010004 */
[----:B------:R-:W0:Y:S01]  /*1ab0*/  MUFU.SIN R12, R7 ;  /* 0x00000007000c7308 */ /* 0x000e220000000400 */
[--C-:B--2---:R-:W-:Y:S01]  /*1ac0*/  HADD2.F32 R11, -RZ, R25.reuse.H1_H1 ;  /* 0x30000019ff0b7230 */ /* 0x104fe20000004100 */
[----:B------:R-:W-:Y:S01]  /*1ad0*/  F2FP.PACK_AB R16, R16, R5 ;  /* 0x000000051010723e */ /* 0x000fe200000000ff */
[----:B------:R-:W-:-:S05]  /*1ae0*/  HADD2.F32 R25, -RZ, R25.H0_H0 ;  /* 0x20000019ff197230 */ /* 0x000fca0000004100 */
[----:B------:R2:W4:Y:S08]  /*1af0*/  MUFU.COS R10, R7 ;  /* 0x00000007000a7308 */ /* 0x0005300000000000 */
[----:B------:R-:W5:Y:S01]  /*1b00*/  MUFU.SIN R20, R18 ;  /* 0x0000001200147308 */ /* 0x000f620000000400 */
[-C--:B--2---:R-:W-:Y:S02]  /*1b10*/  FMUL.FTZ R7, R3, R0.reuse ;  /* 0x0000000003077220 */ /* 0x084fe40000410000 */
[----:B------:R-:W-:-:S02]  /*1b20*/  FMUL.FTZ R0, R2, R0 ;  /* 0x0000000002007220 */ /* 0x000fc40000410000 */
[-C--:B------:R-:W-:Y:S02]  /*1b30*/  FFMA.FTZ R7, R2, R24.reuse, -R7 ;  /* 0x0000001802077223 */ /* 0x080fe40000010807 */
[----:B------:R-:W-:Y:S01]  /*1b40*/  FFMA.FTZ R24, R3, R24, R0 ;  /* 0x0000001803187223 */ /* 0x000fe20000010000 */
[----:B------:R-:W2:Y:S01]  /*1b50*/  MUFU.COS R14, R18 ;  /* 0x00000012000e7308 */ /* 0x000ea20000000000 */
[C---:B-1----:R-:W-:Y:S02]  /*1b60*/  FMUL.FTZ R0, R8.reuse, R9 ;  /* 0x0000000908007220 */ /* 0x042fe40000410000 */
[----:B------:R-:W-:Y:S01]  /*1b70*/  FMUL.FTZ R2, R8, R11 ;  /* 0x0000000b08027220 */ /* 0x000fe20000410000 */
[----:B------:R-:W-:Y:S01]  /*1b80*/  F2FP.PACK_AB R24, R24, R7 ;  /* 0x000000071818723e */ /* 0x000fe200000000ff */
[C---:B---3--:R-:W-:Y:S02]  /*1b90*/  FMUL.FTZ R9, R6.reuse, R9 ;  /* 0x0000000906097220 */ /* 0x048fe40000410000 */
[----:B------:R-:W-:-:S02]  /*1ba0*/  FMUL.FTZ R11, R6, R11 ;  /* 0x0000000b060b7220 */ /* 0x000fc40000410000 */
[C---:B------:R-:W-:Y:S02]  /*1bb0*/  FFMA.FTZ R0, R6.reuse, R17, -R0 ;  /* 0x0000001106007223 */ /* 0x040fe40000010800 */
[----:B------:R-:W-:Y:S02]  /*1bc0*/  FFMA.FTZ R2, R6, R25, -R2 ;  /* 0x0000001906027223 */ /* 0x000fe40000010802 */
[C---:B------:R-:W-:Y:S02]  /*1bd0*/  FFMA.FTZ R17, R8.reuse, R17, R9 ;  /* 0x0000001108117223 */ /* 0x040fe40000010009 */
[----:B------:R-:W-:Y:S02]  /*1be0*/  FFMA.FTZ R25, R8, R25, R11 ;  /* 0x0000001908197223 */ /* 0x000fe4000001000b */
[C---:B0-----:R-:W-:Y:S01]  /*1bf0*/  FMUL.FTZ R4, R12.reuse, R21 ;  /* 0x000000150c047220 */ /* 0x041fe20000410000 */
[----:B------:R-:W-:Y:S01]  /*1c00*/  F2FP.PACK_AB R17, R17, R0 ;  /* 0x000000001111723e */ /* 0x000fe200000000ff */
[----:B------:R-:W-:Y:S01]  /*1c10*/  FMUL.FTZ R3, R12, R15 ;  /* 0x0000000f0c037220 */ /* 0x000fe20000410000 */
[----:B------:R-:W-:Y:S01]  /*1c20*/  F2FP.PACK_AB R25, R25, R2 ;  /* 0x000000021919723e */ /* 0x000fe200000000ff */
[----:B----4-:R-:W-:-:S02]  /*1c30*/  FMUL.FTZ R21, R10, R21 ;  /* 0x000000150a157220 */ /* 0x010fc40000410000 */
[C---:B-----5:R-:W-:Y:S02]  /*1c40*/  FMUL.FTZ R6, R20.reuse, R31 ;  /* 0x0000001f14067220 */ /* 0x060fe40000410000 */
[----:B------:R-:W-:Y:S02]  /*1c50*/  FMUL.FTZ R8, R20, R33 ;  /* 0x0000002114087220 */ /* 0x000fe40000410000 */
[----:B------:R-:W-:Y:S02]  /*1c60*/  FMUL.FTZ R15, R10, R15 ;  /* 0x0000000f0a0f7220 */ /* 0x000fe40000410000 */
[C---:B--2---:R-:W-:Y:S02]  /*1c70*/  FMUL.FTZ R31, R14.reuse, R31 ;  /* 0x0000001f0e1f7220 */ /* 0x044fe40000410000 */
[----:B------:R-:W-:Y:S02]  /*1c80*/  FMUL.FTZ R33, R14, R33 ;  /* 0x000000210e217220 */ /* 0x000fe40000410000 */
[----:B------:R-:W-:-:S02]  /*1c90*/  FFMA.FTZ R4, R10, R19, -R4 ;  /* 0x000000130a047223 */ /* 0x000fc40000010804 */
[----:B------:R-:W-:Y:S02]  /*1ca0*/  FFMA.FTZ R21, R12, R19, R21 ;  /* 0x000000130c157223 */ /* 0x000fe40000010015 */
[----:B------:R-:W-:Y:S02]  /*1cb0*/  FFMA.FTZ R8, R14, R27, -R8 ;  /* 0x0000001b0e087223 */ /* 0x000fe40000010808 */
[-C--:B------:R-:W-:Y:S01]  /*1cc0*/  FFMA.FTZ R3, R10, R13.reuse, -R3 ;  /* 0x0000000d0a037223 */ /* 0x080fe20000010803 */
[----:B------:R-:W-:Y:S01]  /*1cd0*/  F2FP.PACK_AB R26, R21, R4 ;  /* 0x00000004151a723e */ /* 0x000fe200000000ff */
[----:B------:R-:W-:Y:S02]  /*1ce0*/  FFMA.FTZ R18, R12, R13, R15 ;  /* 0x0000000d0c127223 */ /* 0x000fe4000001000f */
[-C--:B------:R-:W-:Y:S02]  /*1cf0*/  FFMA.FTZ R6, R14, R29.reuse, -R6 ;  /* 0x0000001d0e067223 */ /* 0x080fe40000010806 */
[----:B------:R-:W-:Y:S01]  /*1d00*/  FFMA.FTZ R19, R20, R29, R31 ;  /* 0x0000001d14137223 */ /* 0x000fe2000001001f */
[----:B------:R-:W-:Y:S01]  /*1d10*/  F2FP.PACK_AB R18, R18, R3 ;  /* 0x000000031212723e */ /* 0x000fe200000000ff */
[----:B------:R-:W-:-:S03]  /*1d20*/  FFMA.FTZ R27, R20, R27, R33 ;  /* 0x0000001b141b7223 */ /* 0x000fc60000010021 */
[----:B------:R-:W-:Y:S02]  /*1d30*/  F2FP.PACK_AB R19, R19, R6 ;  /* 0x000000061313723e */ /* 0x000fe400000000ff */
[----:B------:R-:W-:Y:S02]  /*1d40*/  F2FP.PACK_AB R27, R27, R8 ;  /* 0x000000081b1b723e */ /* 0x000fe400000000ff */
.L_x_3121:
[----:B------:R-:W-:Y:S05]  /*1d50*/  BSYNC B1 ;  /* 0x0000000000017941 */ /* 0x000fea0003800000 */
.L_x_3120:
[----:B------:R-:W-:Y:S02]  /*1d60*/  LOP3.LUT R2, R25, 0xffff, RZ, 0xc0, !PT ;  /* 0x0000ffff19027812 */ /* 0x000fe400078ec0ff */
[----:B------:R-:W-:Y:S02]  /*1d70*/  LOP3.LUT R4, R17, 0xffff, RZ, 0xc0, !PT ;  /* 0x0000ffff11047812 */ /* 0x000fe400078ec0ff */
[----:B------:R-:W-:Y:S01]  /*1d80*/  PRMT R0, R27, 0x7732, RZ ;  /* 0x000077321b007816 */ /* 0x000fe200000000ff */
[----:B------:R-:W-:Y:S01]  /*1d90*/  IMAD.WIDE.U32 R2, R2, 0x10000, RZ ;  /* 0x0001000002027825 */ /* 0x000fe200078e00ff */
[----:B------:R-:W-:Y:S02]  /*1da0*/  PRMT R9, R26, 0x7732, RZ ;  /* 0x000077321a097816 */ /* 0x000fe400000000ff */
[----:B------:R-:W-:Y:S01]  /*1db0*/  PRMT R11, R18, 0x5410, R19 ;  /* 0x00005410120b7816 */ /* 0x000fe20000000013 */
[----:B------:R-:W-:Y:S01]  /*1dc0*/  IMAD.WIDE.U32 R4, R4, 0x10000, RZ ;  /* 0x0001000004047825 */ /* 0x000fe200078e00ff */
[----:B------:R-:W-:-:S02]  /*1dd0*/  LOP3.LUT R6, R2, 0xffff, R24, 0xf8, !PT ;  /* 0x0000ffff02067812 */ /* 0x000fc400078ef818 */
[----:B------:R-:W-:Y:S02]  /*1de0*/  PRMT R7, R26, 0x5410, R27 ;  /* 0x000054101a077816 */ /* 0x000fe4000000001b */
[----:B------:R-:W-:Y:S02]  /*1df0*/  PRMT R21, R9, 0x5410, R0 ;  /* 0x0000541009157816 */ /* 0x000fe40000000000 */
[----:B------:R-:W-:Y:S02]  /*1e00*/  PRMT R2, R25, 0x7732, RZ ;  /* 0x0000773219027816 */ /* 0x000fe400000000ff */
[----:B------:R-:W-:Y:S02]  /*1e10*/  LOP3.LUT R9, R11, R5, RZ, 0xfc, !PT ;  /* 0x000000050b097212 */ /* 0x000fe400078efcff */
[----:B------:R-:W-:Y:S02]  /*1e20*/  LOP3.LUT R8, R4, 0xffff, R16, 0xf8, !PT ;  /* 0x0000ffff04087812 */ /* 0x000fe400078ef810 */
[----:B------:R-:W-:-:S02]  /*1e30*/  PRMT R0, R19, 0x7732, RZ ;  /* 0x0000773213007816 */ /* 0x000fc400000000ff */
[----:B------:R-:W-:Y:S02]  /*1e40*/  PRMT R4, R17, 0x7732, RZ ;  /* 0x0000773211047816 */ /* 0x000fe400000000ff */
[----:B------:R-:W-:Y:S02]  /*1e50*/  PRMT R11, R18, 0x7732, RZ ;  /* 0x00007732120b7816 */ /* 0x000fe400000000ff */
[----:B------:R-:W-:Y:S01]  /*1e60*/  PRMT R10, R16, 0x7732, RZ ;  /* 0x00007732100a7816 */ /* 0x000fe200000000ff */
[----:B------:R-:W-:Y:S01]  /*1e70*/  IMAD.WIDE.U32 R4, R4, 0x10000, RZ ;  /* 0x0001000004047825 */ /* 0x000fe200078e00ff */
[----:B------:R-:W-:Y:S02]  /*1e80*/  LOP3.LUT R7, R7, R3, RZ, 0xfc, !PT ;  /* 0x0000000307077212 */ /* 0x000fe400078efcff */
[----:B------:R-:W-:Y:S01]  /*1e90*/  PRMT R13, R24, 0x7732, RZ ;  /* 0x00007732180d7816 */ /* 0x000fe200000000ff */
[----:B------:R-:W-:Y:S01]  /*1ea0*/  IMAD.WIDE.U32 R2, R2, 0x10000, RZ ;  /* 0x0001000002027825 */ /* 0x000fe200078e00ff */
[----:B------:R-:W-:Y:S01]  /*1eb0*/  PRMT R15, R11, 0x5410, R0 ;  /* 0x000054100b0f7816 */ /* 0x000fe20000000000 */
[----:B------:R0:W-:Y:S02]  /*1ec0*/  STS.64 [R39], R6 ;  /* 0x0000000627007388 */ /* 0x0001e40000000a00 */
[----:B------:R-:W-:Y:S01]  /*1ed0*/  IMAD.MOV.U32 R11, RZ, RZ, R10 ;  /* 0x000000ffff0b7224 */ /* 0x000fe200078e000a */
[----:B------:R-:W-:-:S02]  /*1ee0*/  LOP3.LUT R3, R21, R3, RZ, 0xfc, !PT ;  /* 0x0000000315037212 */ /* 0x000fc400078efcff */
[----:B------:R-:W-:Y:S02]  /*1ef0*/  LOP3.LUT R2, R2, R13, RZ, 0xfc, !PT ;  /* 0x0000000d02027212 */ /* 0x000fe400078efcff */
[----:B------:R-:W-:Y:S02]  /*1f00*/  LOP3.LUT R5, R15, R5, RZ, 0xfc, !PT ;  /* 0x000000050f057212 */ /* 0x000fe400078efcff */
[----:B------:R-:W-:Y:S01]  /*1f10*/  LOP3.LUT R4, R4, R11, RZ, 0xfc, !PT ;  /* 0x0000000b04047212 */ /* 0x000fe200078efcff */
[----:B------:R0:W-:Y:S04]  /*1f20*/  STS.64 [R41], R2 ;  /* 0x0000000229007388 */ /* 0x0001e80000000a00 */
[----:B------:R0:W-:Y:S04]  /*1f30*/  STS.64 [R35], R8 ;  /* 0x0000000823007388 */ /* 0x0001e80000000a00 */
[----:B------:R0:W-:Y:S02]  /*1f40*/  STS.64 [R37], R4 ;  /* 0x0000000425007388 */ /* 0x0001e40000000a00 */
.L_x_3119:
[----:B------:R-:W-:Y:S05]  /*1f50*/  BSYNC B0 ;  /* 0x0000000000007941 */ /* 0x000fea0003800000 */
.L_x_3118:
[----:B------:R-:W-:Y:S06]  /*1f60*/  BAR.SYNC.DEFER_BLOCKING 0x0 ;  /* 0x0000000000007b1d */ /* 0x000fec0000010000 */
[----:B0-----:R0:W1:Y:S04]  /*1f70*/  @P6 LDS.128 R16, [R32] ;  /* 0x0000000020106984 */ /* 0x0010680000000c00 */
[----:B------:R0:W2:Y:S04]  /*1f80*/  @P6 LDS.128 R24, [R34] ;  /* 0x0000000022186984 */ /* 0x0000a80000000c00 */
[----:B------:R-:W-:Y:S06]  /*1f90*/  BAR.SYNC.DEFER_BLOCKING 0x0 ;  /* 0x0000000000007b1d */ /* 0x000fec0000010000 */
[----:B------:R-:W-:Y:S05]  /*1fa0*/  BRA `(.L_x_3116) ;  /* 0x0000064000007947 */ /* 0x000fea0003800000 */
.L_x_3115:
[----:B01----:R-:W-:Y:S01]  /*1fb0*/  ISETP.GE.AND P0, PT, R23, c[0x0][0x1e0], PT ;  /* 0x0000780017007a0c */ /* 0x003fe20003f06270 */
[----:B------:R-:W-:-:S12]  /*1fc0*/  BSSY B0, `(.L_x_3116) ;  /* 0x0000062000007945 */ /* 0x000fd80003800000 */
[----:B------:R-:W-:Y:S05]  /*1fd0*/  @P0 BRA `(.L_x_3122) ;  /* 0x0000060000000947 */ /* 0x000fea0003800000 */
[----:B------:R-:W0:Y:S01]  /*1fe0*/  I2F R3, c[0x0][0x1e0] ;  /* 0x0000780000037b06 */ /* 0x000e220000201400 */
[C---:B------:R-:W-:Y:S01]  /*1ff0*/  IADD3 R2, R23.reuse, 0x2, RZ ;  /* 0x0000000217027810 */ /* 0x040fe20007ffe0ff */
[----:B------:R-:W-:Y:S01]  /*2000*/  ULDC UR4, c[0x0][0x1ec] ;  /* 0x00007b0000047ab9 */ /* 0x000fe20000000800 */
[C---:B------:R-:W-:Y:S01]  /*2010*/  IADD3 R4, R23.reuse, 0x4, RZ ;  /* 0x0000000417047810 */ /* 0x040fe20007ffe0ff */
[----:B------:R-:W-:Y:S01]  /*2020*/  UIADD3 UR4, -UR41, UR4, URZ ;  /* 0x0000000429047290 */ /* 0x000fe2000fffe13f */
[----:B------:R-:W-:Y:S01]  /*2030*/  IADD3 R6, R23, 0x6, RZ ;  /* 0x0000000617067810 */ /* 0x000fe20007ffe0ff */
[----:B------:R-:W-:Y:S02]  /*2040*/  HADD2.F32 R13, -RZ, R17.H1_H1 ;  /* 0x30000011ff0d7230 */ /* 0x000fe40000004100 */
[----:B------:R-:W-:Y:S01]  /*2050*/  I2F R0, R23 ;  /* 0x0000001700007306 */ /* 0x000fe20000201400 */
[----:B------:R-:W-:Y:S02]  /*2060*/  HADD2.F32 R15, -RZ, R25.H1_H1 ;  /* 0x30000019ff0f7230 */ /* 0x000fe40000004100 */
[----:B------:R-:W-:-:S02]  /*2070*/  HADD2.F32 R29, -RZ, R19.H1_H1 ;  /* 0x30000013ff1d7230 */ /* 0x000fc40000004100 */
[----:B------:R-:W-:Y:S02]  /*2080*/  HADD2.F32 R20, -RZ, R19.H0_H0 ;  /* 0x20000013ff147230 */ /* 0x000fe40000004100 */
[----:B------:R-:W-:Y:S01]  /*2090*/  HADD2.F32 R17, -RZ, R17.H0_H0 ;  /* 0x20000011ff117230 */ /* 0x000fe20000004100 */
[----:B0-----:R-:W0:Y:S01]  /*20a0*/  MUFU.RCP R7, R3 ;  /* 0x0000000300077308 */ /* 0x001e220000001000 */
[----:B------:R-:W-:Y:S02]  /*20b0*/  HADD2.F32 R19, -RZ, R26.H1_H1 ;  /* 0x3000001aff137230 */ /* 0x000fe40000004100 */
[----:B------:R-:W-:Y:S02]  /*20c0*/  HADD2.F32 R21, -RZ, R18.H1_H1 ;  /* 0x30000012ff157230 */ /* 0x000fe40000004100 */
[----:B------:R-:W-:Y:S02]  /*20d0*/  HADD2.F32 R25, -RZ, R25.H0_H0 ;  /* 0x20000019ff197230 */ /* 0x000fe40000004100 */
[----:B------:R-:W-:Y:S01]  /*20e0*/  HADD2.F32 R26, -RZ, R26.H0_H0 ;  /* 0x2000001aff1a7230 */ /* 0x000fe20000004100 */
[----:B------:R-:W1:Y:S01]  /*20f0*/  I2F R2, R2 ;  /* 0x0000000200027306 */ /* 0x000e620000201400 */
[----:B------:R-:W-:-:S02]  /*2100*/  HADD2.F32 R18, -RZ, R18.H0_H0 ;  /* 0x20000012ff127230 */ /* 0x000fc40000004100 */
[--C-:B------:R-:W-:Y:S02]  /*2110*/  HADD2.F32 R31, -RZ, R27.reuse.H1_H1 ;  /* 0x3000001bff1f7230 */ /* 0x100fe40000004100 */
[----:B------:R-:W-:-:S03]  /*2120*/  HADD2.F32 R28, -RZ, R27.H0_H0 ;  /* 0x2000001bff1c7230 */ /* 0x000fc60000004100 */
[----:B------:R-:W2:Y:S01]  /*2130*/  I2F R4, R4 ;  /* 0x0000000400047306 */ /* 0x000ea20000201400 */
[----:B0-----:R-:W-:-:S04]  /*2140*/  FMUL.FTZ R0, R0, R7 ;  /* 0x0000000700007220 */ /* 0x001fc80000410000 */
[----:B------:R-:W-:-:S03]  /*2150*/  FMUL.FTZ R0, R0, 13.28771209716796875 ;  /* 0x41549a7800007820 */ /* 0x000fc60000410000 */
[----:B------:R-:W0:Y:S01]  /*2160*/  I2F R6, R6 ;  /* 0x0000000600067306 */ /* 0x000e220000201400 */
[----:B-1----:R-:W-:-:S04]  /*2170*/  FMUL.FTZ R3, R2, R7 ;  /* 0x0000000702037220 */ /* 0x002fc80000410000 */
[----:B------:R-:W-:-:S03]  /*2180*/  FMUL.FTZ R3, R3, 13.28771209716796875 ;  /* 0x41549a7803037820 */ /* 0x000fc60000410000 */
[----:B------:R-:W-:Y:S01]  /*2190*/  I2F R12, UR4 ;  /* 0x00000004000c7d06 */ /* 0x000fe20008201400 */
        /* <DEDUP_REMOVED lines=12> */
[----:B------:R-:W0:Y:S01]  /*2260*/  MUFU.SIN R2, R9 ;  /* 0x0000000900027308 */ /* 0x000e220000000400 */
[----:B--2---:R-:W-:Y:S01]  /*2270*/  FMUL.FTZ R3, R12, R5 ;  /* 0x000000050c037220 */ /* 0x004fe20000410000 */
[--C-:B------:R-:W-:Y:S02]  /*2280*/  HADD2.F32 R5, -RZ, R16.reuse.H1_H1 ;  /* 0x30000010ff057230 */ /* 0x100fe40000004100 */
[----:B------:R-:W-:Y:S01]  /*2290*/  HADD2.F32 R16, -RZ, R16.H0_H0 ;  /* 0x20000010ff107230 */ /* 0x000fe20000004100 */
[----:B------:R-:W-:-:S03]  /*22a0*/  FMUL.RZ R11, R3, 0.15915493667125701904 ;  /* 0x3e22f983030b7820 */ /* 0x000fc6000040c000 */
[----:B------:R2:W3:Y:S01]  /*22b0*/  MUFU.COS R0, R9 ;  /* 0x0000000900007308 */ /* 0x0004e20000000000 */
[----:B-1----:R-:W-:-:S04]  /*22c0*/  FMUL.FTZ R3, R12, R7 ;  /* 0x000000070c037220 */ /* 0x002fc80000410000 */
[----:B------:R-:W-:-:S03]  /*22d0*/  FMUL.RZ R14, R3, 0.15915493667125701904 ;  /* 0x3e22f983030e7820 */ /* 0x000fc6000040c000 */
[----:B------:R-:W1:Y:S01]  /*22e0*/  MUFU.COS R4, R10 ;  /* 0x0000000a00047308 */ /* 0x000e620000000000 */
[--C-:B--2---:R-:W-:Y:S01]  /*22f0*/  HADD2.F32 R9, -RZ, R24.reuse.H1_H1 ;  /* 0x30000018ff097230 */ /* 0x104fe20000004100 */
[----:B0-----:R-:W-:Y:S01]  /*2300*/  FMUL.FTZ R3, R2, R5 ;  /* 0x0000000502037220 */ /* 0x001fe20000410000 */
[----:B------:R-:W-:-:S03]  /*2310*/  HADD2.F32 R24, -RZ, R24.H0_H0 ;  /* 0x20000018ff187230 */ /* 0x000fc60000004100 */
[----:B------:R-:W-:Y:S02]  /*2320*/  FMUL.FTZ R7, R2, R9 ;  /* 0x0000000902077220 */ /* 0x000fe40000410000 */
[----:B------:R-:W0:Y:S01]  /*2330*/  MUFU.SIN R6, R10 ;  /* 0x0000000a00067308 */ /* 0x000e220000000400 */
[C---:B---3--:R-:W-:Y:S02]  /*2340*/  FMUL.FTZ R5, R0.reuse, R5 ;  /* 0x0000000500057220 */ /* 0x048fe40000410000 */
[C---:B------:R-:W-:Y:S02]  /*2350*/  FMUL.FTZ R9, R0.reuse, R9 ;  /* 0x0000000900097220 */ /* 0x040fe40000410000 */
[C---:B------:R-:W-:Y:S02]  /*2360*/  FFMA.FTZ R3, R0.reuse, R16, -R3 ;  /* 0x0000001000037223 */ /* 0x040fe40000010803 */
[----:B------:R-:W-:Y:S01]  /*2370*/  FFMA.FTZ R7, R0, R24, -R7 ;  /* 0x0000001800077223 */ /* 0x000fe20000010807 */
[----:B------:R-:W2:Y:S01]  /*2380*/  MUFU.SIN R10, R11 ;  /* 0x0000000b000a7308 */ /* 0x000ea20000000400 */
[----:B------:R-:W-:-:S02]  /*2390*/  FFMA.FTZ R16, R2, R16, R5 ;  /* 0x0000001002107223 */ /* 0x000fc40000010005 */
[----:B------:R-:W-:Y:S02]  /*23a0*/  FFMA.FTZ R24, R2, R24, R9 ;  /* 0x0000001802187223 */ /* 0x000fe40000010009 */
[----:B-1----:R-:W-:Y:S01]  /*23b0*/  FMUL.FTZ R9, R4, R13 ;  /* 0x0000000d04097220 */ /* 0x002fe20000410000 */
[----:B------:R-:W-:Y:S02]  /*23c0*/  F2FP.PACK_AB R16, R16, R3 ;  /* 0x000000031010723e */ /* 0x000fe400000000ff */
[----:B------:R1:W3:Y:S01]  /*23d0*/  MUFU.COS R8, R11 ;  /* 0x0000000b00087308 */ /* 0x0002e20000000000 */
[----:B0-----:R-:W-:Y:S01]  /*23e0*/  FMUL.FTZ R5, R6, R13 ;  /* 0x0000000d06057220 */ /* 0x001fe20000410000 */
[----:B------:R-:W-:Y:S01]  /*23f0*/  F2FP.PACK_AB R24, R24, R7 ;  /* 0x000000071818723e */ /* 0x000fe200000000ff */
[C---:B------:R-:W-:Y:S02]  /*2400*/  FMUL.FTZ R13, R4.reuse, R15 ;  /* 0x0000000f040d7220 */ /* 0x040fe40000410000 */
[----:B------:R-:W-:-:S02]  /*2410*/  FFMA.FTZ R5, R4, R17, -R5 ;  /* 0x0000001104057223 */ /* 0x000fc40000010805 */
[C---:B------:R-:W-:Y:S01]  /*2420*/  FFMA.FTZ R0, R6.reuse, R17, R9 ;  /* 0x0000001106007223 */ /* 0x040fe20000010009 */
[----:B------:R-:W0:Y:S01]  /*2430*/  MUFU.COS R12, R14 ;  /* 0x0000000e000c7308 */ /* 0x000e220000000000 */
[----:B-1----:R-:W-:Y:S02]  /*2440*/  FMUL.FTZ R11, R6, R15 ;  /* 0x0000000f060b7220 */ /* 0x002fe40000410000 */
[----:B--2---:R-:W-:Y:S02]  /*2450*/  FMUL.FTZ R15, R10, R19 ;  /* 0x000000130a0f7220 */ /* 0x004fe40000410000 */
[----:B------:R-:W-:Y:S02]  /*2460*/  FFMA.FTZ R6, R6, R25, R13 ;  /* 0x0000001906067223 */ /* 0x000fe4000001000d */
[----:B------:R-:W-:Y:S01]  /*2470*/  FMUL.FTZ R9, R10, R21 ;  /* 0x000000150a097220 */ /* 0x000fe20000410000 */
[----:B------:R-:W1:Y:S01]  /*2480*/  MUFU.SIN R2, R14 ;  /* 0x0000000e00027308 */ /* 0x000e620000000400 */
[----:B---3--:R-:W-:-:S02]  /*2490*/  FMUL.FTZ R17, R8, R19 ;  /* 0x0000001308117220 */ /* 0x008fc40000410000 */
[C---:B------:R-:W-:Y:S02]  /*24a0*/  FMUL.FTZ R13, R8.reuse, R21 ;  /* 0x00000015080d7220 */ /* 0x040fe40000410000 */
[C---:B------:R-:W-:Y:S02]  /*24b0*/  FFMA.FTZ R15, R8.reuse, R26, -R15 ;  /* 0x0000001a080f7223 */ /* 0x040fe4000001080f */
[----:B------:R-:W-:Y:S02]  /*24c0*/  FFMA.FTZ R9, R8, R18, -R9 ;  /* 0x0000001208097223 */ /* 0x000fe40000010809 */
[C---:B------:R-:W-:Y:S02]  /*24d0*/  FFMA.FTZ R26, R10.reuse, R26, R17 ;  /* 0x0000001a0a1a7223 */ /* 0x040fe40000010011 */
[----:B------:R-:W-:Y:S02]  /*24e0*/  FFMA.FTZ R18, R10, R18, R13 ;  /* 0x000000120a127223 */ /* 0x000fe4000001000d */
[----:B0-----:R-:W-:Y:S01]  /*24f0*/  FMUL.FTZ R17, R12, R29 ;  /* 0x0000001d0c117220 */ /* 0x001fe20000410000 */
[----:B------:R-:W-:Y:S01]  /*2500*/  F2FP.PACK_AB R26, R26, R15 ;  /* 0x0000000f1a1a723e */ /* 0x000fe200000000ff */
[----:B------:R-:W-:Y:S01]  /*2510*/  FMUL.FTZ R21, R12, R31 ;  /* 0x0000001f0c157220 */ /* 0x000fe20000410000 */
[----:B------:R-:W-:Y:S01]  /*2520*/  F2FP.PACK_AB R18, R18, R9 ;  /* 0x000000091212723e */ /* 0x000fe200000000ff */
[----:B-1----:R-:W-:-:S02]  /*2530*/  FMUL.FTZ R13, R2, R29 ;  /* 0x0000001d020d7220 */ /* 0x002fc40000410000 */
[----:B------:R-:W-:Y:S02]  /*2540*/  FMUL.FTZ R19, R2, R31 ;  /* 0x0000001f02137220 */ /* 0x000fe40000410000 */
[----:B------:R-:W-:Y:S02]  /*2550*/  FFMA.FTZ R11, R4, R25, -R11 ;  /* 0x00000019040b7223 */ /* 0x000fe4000001080b */
[-C--:B------:R-:W-:Y:S01]  /*2560*/  FFMA.FTZ R4, R2, R20.reuse, R17 ;  /* 0x0000001402047223 */ /* 0x080fe20000010011 */
[----:B------:R-:W-:Y:S01]  /*2570*/  F2FP.PACK_AB R17, R0, R5 ;  /* 0x000000050011723e */ /* 0x000fe200000000ff */
[----:B------:R-:W-:Y:S01]  /*2580*/  FFMA.FTZ R13, R12, R20, -R13 ;  /* 0x000000140c0d7223 */ /* 0x000fe2000001080d */
[----:B------:R-:W-:Y:S01]  /*2590*/  F2FP.PACK_AB R25, R6, R11 ;  /* 0x0000000b0619723e */ /* 0x000fe200000000ff */
[-C--:B------:R-:W-:Y:S02]  /*25a0*/  FFMA.FTZ R27, R12, R28.reuse, -R19 ;  /* 0x0000001c0c1b7223 */ /* 0x080fe40000010813 */
[----:B------:R-:W-:Y:S01]  /*25b0*/  FFMA.FTZ R2, R2, R28, R21 ;  /* 0x0000001c02027223 */ /* 0x000fe20000010015 */
[----:B------:R-:W-:-:S04]  /*25c0*/  F2FP.PACK_AB R19, R4, R13 ;  /* 0x0000000d0413723e */ /* 0x000fc800000000ff */
[----:B------:R-:W-:Y:S02]  /*25d0*/  F2FP.PACK_AB R27, R2, R27 ;  /* 0x0000001b021b723e */ /* 0x000fe400000000ff */
.L_x_3122:
[----:B------:R-:W-:Y:S05]  /*25e0*/  BSYNC B0 ;  /* 0x0000000000007941 */ /* 0x000fea0003800000 */
.L_x_3116:
[----:B0-----:R-:W-:Y:S01]  /*25f0*/  ISETP.GT.AND P0, PT, R22, 0x1f, PT ;  /* 0x0000001f1600780c */ /* 0x001fe20003f04270 */
[----:B------:R-:W-:Y:S01]  /*2600*/  BSSY B0, `(.L_x_3123) ;  /* 0x000001f000007945 */ /* 0x000fe20003800000 */
[----:B------:R-:W-:-:S11]  /*2610*/  IMAD.MOV.U32 R0, RZ, RZ, RZ ;  /* 0x000000ffff007224 */ /* 0x000fd600078e00ff */
[----:B------:R-:W-:Y:S05]  /*2620*/  @P0 BRA `(.L_x_3124) ;  /* 0x000001c000000947 */ /* 0x000fea0003800000 */
[----:B------:R-:W-:Y:S01]  /*2630*/  ISETP.GT.AND P0, PT, R22, 0x17, PT ;  /* 0x000000171600780c */ /* 0x000fe20003f04270 */
[----:B-12---:R-:W-:Y:S01]  /*2640*/  HMUL2 R8, R17, R25 ;  /* 0x0000001911087232 */ /* 0x006fe20000000000 */
[----:B------:R-:W-:Y:S01]  /*2650*/  MOV R0, UR43 ;  /* 0x0000002b00007c02 */ /* 0x000fe20008000f00 */
[----:B------:R0:W-:Y:S01]  /*2660*/  STS.128 [R22.X16+0x40], R16 ;  /* 0x0000401016007388 */ /* 0x0001e2000000cc00 */
[----:B------:R-:W-:-:S03]  /*2670*/  IADD3 R23, R23, UR50, RZ ;  /* 0x0000003217177c10 */ /* 0x000fc6000fffe0ff */
[----:B------:R-:W-:-:S06]  /*2680*/  HFMA2.MMA R9, R16, R24, R8 ;  /* 0x0000001810097235 */ /* 0x000fcc0000000008 */
[----:B------:R-:W-:Y:S02]  /*2690*/  @!P0 IMAD.SHL.U32 R0, R0, 0x8, RZ ;  /* 0x0000000800008824 */ /* 0x000fe400078e00ff */
[----:B------:R-:W-:Y:S02]  /*26a0*/  @!P0 IMAD.MOV.U32 R3, RZ, RZ, 0x2 ;  /* 0x00000002ff038424 */ /* 0x000fe400078e00ff */
[----:B------:R-:W-:Y:S01]  /*26b0*/  @!P0 IMAD R0, R23, c[0x0][0x1d4], R0 ;  /* 0x0000750017008a24 */ /* 0x000fe200078e0200 */
[----:B------:R-:W-:-:S03]  /*26c0*/  HFMA2 R9, R18, R26, R9 ;  /* 0x0000001a12097231 */ /* 0x000fc60000000009 */
[----:B------:R-:W-:-:S03]  /*26d0*/  @!P0 IMAD.WIDE R2, R0, R3, c[0x0][0x198] ;  /* 0x0000660000028625 */ /* 0x000fc600078e0203 */
[----:B------:R-:W-:Y:S02]  /*26e0*/  HFMA2.MMA R9, R19, R27, R9 ;  /* 0x0000001b13097235 */ /* 0x000fe40000000009 */
[----:B------:R0:W-:Y:S08]  /*26f0*/  @!P0 STG.E.128 [R2.64], R24 ;  /* 0x0000001802008986 */ /* 0x0001f0000c101d24 */
[----:B------:R-:W-:-:S02]  /*2700*/  HADD2.F32 R0, -RZ, R9.H0_H0 ;  /* 0x20000009ff007230 */ /* 0x000fc40000004100 */
[----:B------:R-:W-:-:S05]  /*2710*/  HADD2.F32 R9, -RZ, R9.H1_H1 ;  /* 0x30000009ff097230 */ /* 0x000fca0000004100 */
[----:B------:R-:W-:Y:S01]  /*2720*/  FADD.FTZ R4, R0, R9 ;  /* 0x0000000900047221 */ /* 0x000fe20000010000 */
[----:B------:R-:W-:Y:S05]  /*2730*/  BRA.DIV ~URZ, `(.L_x_3125) ;  /* 0x000071d27f007947 */ /* 0x000fea000b800000 */
[----:B------:R1:W2:Y:S02]  /*2740*/  SHFL.BFLY PT, R0, R4, 0x10, 0x1f ;  /* 0x0e001f0004007f89 */ /* 0x0002a400000e0000 */
.L_x_3239:
[----:B--2---:R-:W-:Y:S01]  /*2750*/  FADD.FTZ R9, R4, R0 ;  /* 0x0000000004097221 */ /* 0x004fe20000010000 */
[----:B------:R-:W-:Y:S05]  /*2760*/  BRA.DIV ~URZ, `(.L_x_3126) ;  /* 0x000072027f007947 */ /* 0x000fea000b800000 */
[----:B------:R-:W2:Y:S02]  /*2770*/  SHFL.BFLY PT, R0, R9, 0x8, 0x1f ;  /* 0x0d001f0009007f89 */ /* 0x000ea400000e0000 */
[----:B--2---:R-:W-:-:S05]  /*2780*/  FADD.FTZ R0, R9, R0 ;  /* 0x0000000009007221 */ /* 0x004fca0000010000 */
[----:B0-----:R-:W0:Y:S02]  /*2790*/  SHFL.BFLY PT, R3, R0, 0x4, 0x1f ;  /* 0x0c801f0000037f89 */ /* 0x001e2400000e0000 */
[----:B0-----:R-:W-:-:S05]  /*27a0*/  FADD.FTZ R3, R0, R3 ;  /* 0x0000000300037221 */ /* 0x001fca0000010000 */
[----:B------:R-:W0:Y:S02]  /*27b0*/  SHFL.BFLY PT, R2, R3, 0x2, 0x1f ;  /* 0x0c401f0003027f89 */ /* 0x000e2400000e0000 */
[----:B01----:R-:W-:-:S05]  /*27c0*/  FADD.FTZ R4, R3, R2 ;  /* 0x0000000203047221 */ /* 0x003fca0000010000 */
[----:B------:R0:W1:Y:S02]  /*27d0*/  SHFL.BFLY PT, R5, R4, 0x1, 0x1f ;  /* 0x0c201f0004057f89 */ /* 0x00006400000e0000 */
.L_x_3240:
[----:B-1----:R-:W-:Y:S02]  /*27e0*/  FADD.FTZ R0, R5, R4 ;  /* 0x0000000405007221 */ /* 0x002fe40000010000 */
.L_x_3124:
[----:B------:R-:W-:Y:S05]  /*27f0*/  BSYNC B0 ;  /* 0x0000000000007941 */ /* 0x000fea0003800000 */
.L_x_3123:
[----:B------:R-:W-:-:S13]  /*2800*/  ISETP.NE.AND P0, PT, R22, RZ, PT ;  /* 0x000000ff1600720c */ /* 0x000fda0003f05270 */
[----:B------:R-:W-:Y:S01]  /*2810*/  @P0 IMAD.MOV.U32 R252, RZ, RZ, -0x800001 ;  /* 0xff7ffffffffc0424 */ /* 0x000fe200078e00ff */
[----:B------:R-:W-:Y:S05]  /*2820*/  @P0 BRA `(.L_x_3127) ;  /* 0x0000013000000947 */ /* 0x000fea0003800000 */
[----:B------:R-:W-:Y:S01]  /*2830*/  ISETP.NE.U32.AND P0, PT, RZ, c[0x0][0x218], PT ;  /* 0x00008600ff007a0c */ /* 0x000fe20003f05070 */
[----:B------:R-:W-:Y:S01]  /*2840*/  UIADD3 UR4, -UR46, UR42, URZ ;  /* 0x0000002a2e047290 */ /* 0x000fe2000fffe13f */
[----:B------:R-:W-:Y:S02]  /*2850*/  FMUL.FTZ R252, R0, c[0x0][0x1f0] ;  /* 0x00007c0000fc7a20 */ /* 0x000fe40000410000 */
[----:B------:R-:W-:-:S03]  /*2860*/  ISETP.NE.AND.EX P0, PT, RZ, c[0x0][0x21c], PT, P0 ;  /* 0x00008700ff007a0c */ /* 0x000fc60003f05300 */
[----:B------:R-:W-:-:S10]  /*2870*/  IMAD.U32 R7, RZ, RZ, UR4 ;  /* 0x00000004ff077e24 */ /* 0x000fd4000f8e00ff */
[----:B------:R-:W-:Y:S05]  /*2880*/  @!P0 BRA `(.L_x_3128) ;  /* 0x000000c000008947 */ /* 0x000fea0003800000 */
[----:B------:R-:W-:Y:S02]  /*2890*/  UIADD3 UR4, -UR41, UR42, URZ ;  /* 0x0000002a29047290 */ /* 0x000fe4000fffe13f */
[----:B------:R-:W-:Y:S02]  /*28a0*/  ULDC UR6, c[0x0][0x220] ;  /* 0x0000880000067ab9 */ /* 0x000fe40000000800 */
[----:B------:R-:W-:Y:S02]  /*28b0*/  UIMAD UR5, UR49, UR6, UR4 ;  /* 0x00000006310572a4 */ /* 0x000fe4000f8e0204 */
[----:B------:R-:W-:Y:S02]  /*28c0*/  UMOV UR7, 0x2 ;  /* 0x0000000200077882 */ /* 0x000fe40000000000 */
[----:B------:R-:W-:-:S03]  /*28d0*/  UIMAD UR6, UR5, UR6, UR4 ;  /* 0x00000006050672a4 */ /* 0x000fc6000f8e0204 */
[----:B------:R-:W-:Y:S02]  /*28e0*/  ULDC.64 UR4, c[0x0][0x218] ;  /* 0x0000860000047ab9 */ /* 0x000fe40000000a00 */
[----:B------:R-:W-:-:S06]  /*28f0*/  UIMAD.WIDE UR4, UR6, UR7, UR4 ;  /* 0x00000007060472a5 */ /* 0x000fcc000f8e0204 */
[----:B------:R-:W-:Y:S01]  /*2900*/  IMAD.U32 R2, RZ, RZ, UR4 ;  /* 0x00000004ff027e24 */ /* 0x000fe2000f8e00ff */
[----:B------:R-:W-:-:S05]  /*2910*/  MOV R3, UR5 ;  /* 0x0000000500037c02 */ /* 0x000fca0008000f00 */
[----:B------:R-:W3:Y:S02]  /*2920*/  LDG.E.U16 R2, [R2.64] ;  /* 0x0000002402027981 */ /* 0x000ee4000c1e1500 */
[----:B---3--:R-:W-:-:S05]  /*2930*/  HADD2.F32 R5, -RZ, R2.H0_H0 ;  /* 0x20000002ff057230 */ /* 0x008fca0000004100 */
[----:B------:R-:W-:-:S05]  /*2940*/  FADD.FTZ R252, R252, R5 ;  /* 0x00000005fcfc7221 */ /* 0x000fca0000010000 */
.L_x_3128:
[----:B------:R3:W-:Y:S02]  /*2950*/  STS [R7.X4+0x240], R252 ;  /* 0x000240fc07007388 */ /* 0x0007e40000004800 */
.L_x_3127:
[----:B------:R-:W-:Y:S02]  /*2960*/  WARPSYNC 0xffffffff ;  /* 0xffffffff00007948 */ /* 0x000fe40003800000 */
[----:B------:R-:W-:Y:S01]  /*2970*/  UIADD3 UR4, UR42, 0x1f, -UR46 ;  /* 0x0000001f2a047890 */ /* 0x000fe2000fffe82e */
[----:B------:R-:W-:Y:S01]  /*2980*/  IADD3 R0, R22, UR46, RZ ;  /* 0x0000002e16007c10 */ /* 0x000fe2000fffe0ff */
[----:B------:R-:W-:Y:S01]  /*2990*/  ULDC UR6, c[0x0][0x1d0] ;  /* 0x0000740000067ab9 */ /* 0x000fe20000000800 */
[----:B------:R-:W-:Y:S01]  /*29a0*/  BAR.SYNC.DEFER_BLOCKING 0x0 ;  /* 0x0000000000007b1d */ /* 0x000fe20000010000 */
[----:B------:R-:W-:Y:S02]  /*29b0*/  USHF.R.S32.HI UR5, URZ, 0x1f, UR4 ;  /* 0x0000001f3f057899 */ /* 0x000fe40008011404 */
[----:B------:R-:W-:Y:S02]  /*29c0*/  UIMAD UR6, UR47, UR6, UR49 ;  /* 0x000000062f0672a4 */ /* 0x000fe4000f8e0231 */
[----:B------:R-:W-:Y:S01]  /*29d0*/  ULEA.HI UR5, UR5, UR4, URZ, 0x5 ;  /* 0x0000000405057291 */ /* 0x000fe2000f8f283f */
[----:B------:R-:W-:Y:S01]  /*29e0*/  BSSY B0, `(.L_x_3129) ;  /* 0x00003e5000007945 */ /* 0x000fe20003800000 */
[----:B------:R-:W-:-:S02]  /*29f0*/  UIMAD UR6, UR6, 0xc0, URZ ;  /* 0x000000c0060678a4 */ /* 0x000fc4000f8e023f */
[----:B------:R-:W-:-:S04]  /*2a00*/  ULOP3.LUT UR5, UR5, 0xffffffe0, URZ, 0xc0, !UPT ;  /* 0xffffffe005057892 */ /* 0x000fc8000f8ec03f */
[----:B------:R-:W-:-:S06]  /*2a10*/  UIADD3 UR7, UR46, UR5, URZ ;  /* 0x000000052e077290 */ /* 0x000fcc000fffe03f */
[----:B------:R-:W-:-:S13]  /*2a20*/  ISETP.GE.AND P0, PT, R0, UR7, PT ;  /* 0x0000000700007c0c */ /* 0x000fda000bf06270 */
[----:B------:R-:W-:Y:S05]  /*2a30*/  @P0 BRA `(.L_x_3130) ;  /* 0x00003df000000947 */ /* 0x000fea0003800000 */
[----:B------:R-:W-:Y:S01]  /*2a40*/  IABS R2, c[0x0][0x1d4] ;  /* 0x0000750000027a13 */ /* 0x000fe20000000000 */
[----:B------:R-:W4:Y:S04]  /*2a50*/  LDS.128 R12, [0x40] ;  /* 0x00004000ff0c7984 */ /* 0x000f280000000c00 */
[----:B------:R-:W-:Y:S01]  /*2a60*/  IMAD.MOV.U32 R116, RZ, RZ, R2 ;  /* 0x000000ffff747224 */ /* 0x000fe200078e0002 */
[----:B------:R-:W5:Y:S03]  /*2a70*/  LDS.128 R8, [0x50] ;  /* 0x00005000ff087984 */ /* 0x000f660000000c00 */
[----:B------:R-:W0:Y:S02]  /*2a80*/  I2F.RP R2, R116 ;  /* 0x0000007400027306 */ /* 0x000e240000209400 */
[----:B0--3--:R-:W0:Y:S04]  /*2a90*/  LDS.128 R4, [0x60] ;  /* 0x00006000ff047984 */ /* 0x009e280000000c00 */
[----:B------:R-:W3:Y:S04]  /*2aa0*/  LDS.128 R248, [0x70] ;  /* 0x00007000fff87984 */ /* 0x000ee80000000c00 */
[----:B------:R-:W2:Y:S04]  /*2ab0*/  LDS.128 R112, [0x80] ;  /* 0x00008000ff707984 */ /* 0x000ea80000000c00 */
[----:B------:R-:W1:Y:S01]  /*2ac0*/  LDS.128 R108, [0x90] ;  /* 0x00009000ff6c7984 */ /* 0x000e620000000c00 */
[----:B------:R-:W4:Y:S03]  /*2ad0*/  MUFU.RCP R2, R2 ;  /* 0x0000000200027308 */ /* 0x000f260000001000 */
[----:B------:R-:W1:Y:S04]  /*2ae0*/  LDS.128 R104, [0xa0] ;  /* 0x0000a000ff687984 */ /* 0x000e680000000c00 */
[----:B------:R-:W1:Y:S04]  /*2af0*/  LDS.128 R100, [0xb0] ;  /* 0x0000b000ff647984 */ /* 0x000e680000000c00 */
[----:B------:R-:W1:Y:S04]  /*2b00*/  LDS.128 R96, [0xc0] ;  /* 0x0000c000ff607984 */ /* 0x000e680000000c00 */
[----:B------:R-:W1:Y:S01]  /*2b10*/  LDS.128 R92, [0xd0] ;  /* 0x0000d000ff5c7984 */ /* 0x000e620000000c00 */
[----:B----4-:R-:W-:-:S03]  /*2b20*/  IADD3 R2, R2, 0xffffffe, RZ ;  /* 0x0ffffffe02027810 */ /* 0x010fc60007ffe0ff */
[----:B------:R4:W-:Y:S01]  /*2b30*/  STL.64 [R1+0x20], R12 ;  /* 0x0000200c01007387 */ /* 0x0009e20000100a00 */
[----:B------:R0:W2:Y:S03]  /*2b40*/  F2I.FTZ.U32.TRUNC.NTZ R3, R2 ;  /* 0x0000000200037305 */ /* 0x0000a6000021f000 */
[----:B------:R4:W-:Y:S04]  /*2b50*/  STL.64 [R1+0x28], R14 ;  /* 0x0000280e01007387 */ /* 0x0009e80000100a00 */
[----:B-----5:R4:W-:Y:S04]  /*2b60*/  STL.64 [R1+0x10], R8 ;  /* 0x0000100801007387 */ /* 0x0209e80000100a00 */
[----:B------:R4:W-:Y:S01]  /*2b70*/  STL.64 [R1+0x18], R10 ;  /* 0x0000180a01007387 */ /* 0x0009e20000100a00 */
[----:B0-----:R-:W-:-:S03]  /*2b80*/  IMAD.MOV.U32 R2, RZ, RZ, RZ ;  /* 0x000000ffff027224 */ /* 0x001fc600078e00ff */
[----:B------:R4:W-:Y:S01]  /*2b90*/  STL.64 [R1], R4 ;  /* 0x0000000401007387 */ /* 0x0009e20000100a00 */
[----:B--2---:R-:W-:-:S03]  /*2ba0*/  IMAD.MOV R119, RZ, RZ, -R3 ;  /* 0x000000ffff777224 */ /* 0x004fc600078e0a03 */
[----:B------:R4:W-:Y:S01]  /*2bb0*/  STL.64 [R1+0x8], R6 ;  /* 0x0000080601007387 */ /* 0x0009e20000100a00 */
[----:B------:R-:W-:-:S03]  /*2bc0*/  IMAD R119, R119, R116, RZ ;  /* 0x0000007477777224 */ /* 0x000fc600078e02ff */
[----:B------:R-:W0:Y:S01]  /*2bd0*/  LDS.128 R88, [0xe0] ;  /* 0x0000e000ff587984 */ /* 0x000e220000000c00 */
[----:B------:R-:W-:-:S03]  /*2be0*/  IMAD.HI.U32 R2, R3, R119, R2 ;  /* 0x0000007703027227 */ /* 0x000fc600078e0002 */
[----:B------:R-:W2:Y:S04]  /*2bf0*/  LDS.128 R84, [0xf0] ;  /* 0x0000f000ff547984 */ /* 0x000ea80000000c00 */
        /* <DEDUP_REMOVED lines=16> */
[----:B-1----:R-:W1:Y:S04]  /*2d00*/  LDS.128 R16, [0x200] ;  /* 0x00020000ff107984 */ /* 0x002e680000000c00 */
[----:B------:R-:W0:Y:S04]  /*2d10*/  LDS.128 R12, [0x210] ;  /* 0x00021000ff0c7984 */ /* 0x000e280000000c00 */
[----:B------:R-:W0:Y:S04]  /*2d20*/  LDS.128 R8, [0x220] ;  /* 0x00022000ff087984 */ /* 0x000e280000000c00 */
[----:B------:R-:W0:Y:S04]  /*2d30*/  LDS.128 R4, [0x230] ;  /* 0x00023000ff047984 */ /* 0x000e280000000c00 */
[----:B--23--:R4:W-:Y:S02]  /*2d40*/  STL [R1+0x30], R2 ;  /* 0x0000300201007387 */ /* 0x00c9e40000100800 */
.L_x_3197:
[----:B------:R-:W-:Y:S01]  /*2d50*/  ULDC.64 UR4, c[0x0][0x200] ;  /* 0x0000800000047ab9 */ /* 0x000fe20000000a00 */
[----:B--2---:R-:W2:Y:S01]  /*2d60*/  LDL R245, [R1+0x30] ;  /* 0x0000300001f57983 */ /* 0x004ea20000100800 */
[----:B------:R-:W-:-:S03]  /*2d70*/  UISETP.NE.U32.AND UP0, UPT, URZ, UR4, UPT ;  /* 0x000000043f00728c */ /* 0x000fc6000bf05070 */
[----:B------:R-:W-:Y:S02]  /*2d80*/  ULDC UR4, c[0x0][0x1d4] ;  /* 0x0000750000047ab9 */ /* 0x000fe40000000800 */
[----:B------:R-:W-:Y:S02]  /*2d90*/  UISETP.NE.AND.EX UP0, UPT, URZ, UR5, UPT, UP0 ;  /* 0x000000053f00728c */ /* 0x000fe4000bf05300 */
[----:B------:R-:W-:-:S04]  /*2da0*/  UIMAD UR4, UR48, UR4, URZ ;  /* 0x00000004300472a4 */ /* 0x000fc8000f8e023f */
[----:B------:R-:W-:Y:S02]  /*2db0*/  PLOP3.LUT P0, PT, PT, PT, UP0, 0x80, 0x0 ;  /* 0x000000000000781c */ /* 0x000fe40003f0f008 */
[----:B0--34-:R-:W-:-:S03]  /*2dc0*/  IMAD.U32 R2, RZ, RZ, UR4 ;  /* 0x00000004ff027e24 */ /* 0x019fc6000f8e00ff */
[----:B------:R-:W-:-:S06]  /*2dd0*/  @UP0 USHF.R.S32.HI UR5, URZ, 0x1f, UR4 ;  /* 0x0000001f3f050899 */ /* 0x000fcc0008011404 */
[----:B------:R-:W-:Y:S02]  /*2de0*/  IMAD.U32 R3, RZ, RZ, UR5 ;  /* 0x00000005ff037e24 */ /* 0x000fe4000f8e00ff */
[----:B------:R-:W-:Y:S02]  /*2df0*/  @P0 IADD3 R2, P1, P2, R0, c[0x0][0x200], R2 ;  /* 0x0000800000020a10 */ /* 0x000fe40007a3e002 */
[----:B------:R-:W-:-:S04]  /*2e00*/  @P0 SHF.R.S32.HI R244, RZ, 0x1f, R0 ;  /* 0x0000001ffff40819 */ /* 0x000fc80000011400 */
[----:B------:R-:W-:-:S06]  /*2e10*/  @P0 IADD3.X R3, R244, c[0x0][0x204], R3, P1, P2 ;  /* 0x00008100f4030a10 */ /* 0x000fcc0000fe4403 */
[----:B------:R3:W4:Y:S01]  /*2e20*/  @P0 LDG.E.U8 R3, [R2.64] ;  /* 0x0000002402030981 */ /* 0x000722000c1e1100 */
[----:B------:R-:W-:Y:S01]  /*2e30*/  IABS R244, c[0x0][0x1d4] ;  /* 0x0000750000f47a13 */ /* 0x000fe20000000000 */
[----:B------:R-:W-:Y:S01]  /*2e40*/  BSSY B1, `(.L_x_3131) ;  /* 0x0000029000017945 */ /* 0x000fe20003800000 */
[----:B------:R-:W-:Y:S02]  /*2e50*/  ISETP.GE.AND P2, PT, R0, RZ, PT ;  /* 0x000000ff0000720c */ /* 0x000fe40003f46270 */
[----:B---3--:R-:W-:Y:S02]  /*2e60*/  IABS R2, R0 ;  /* 0x0000000000027213 */ /* 0x008fe40000000000 */
[----:B----4-:R-:W-:-:S03]  /*2e70*/  ISETP.NE.AND P0, PT, R3, RZ, P0 ;  /* 0x000000ff0300720c */ /* 0x010fc60000705270 */
[----:B--2---:R-:W-:Y:S01]  /*2e80*/  IMAD.HI.U32 R3, R245, R2, RZ ;  /* 0x00000002f5037227 */ /* 0x004fe200078e00ff */
[----:B------:R-:W-:-:S04]  /*2e90*/  IABS R245, c[0x0][0x1d4] ;  /* 0x0000750000f57a13 */ /* 0x000fc80000000000 */
[----:B------:R-:W-:-:S05]  /*2ea0*/  IADD3 R3, -R3, RZ, RZ ;  /* 0x000000ff03037210 */ /* 0x000fca0007ffe1ff */
[----:B------:R-:W-:-:S05]  /*2eb0*/  IMAD R2, R244, R3, R2 ;  /* 0x00000003f4027224 */ /* 0x000fca00078e0202 */
[----:B------:R-:W-:-:S13]  /*2ec0*/  ISETP.GT.U32.AND P1, PT, R245, R2, PT ;  /* 0x00000002f500720c */ /* 0x000fda0003f24070 */
[----:B------:R-:W-:-:S05]  /*2ed0*/  @!P1 IMAD.IADD R2, R2, 0x1, -R244 ;  /* 0x0000000102029824 */ /* 0x000fca00078e0af4 */
[----:B------:R-:W-:-:S13]  /*2ee0*/  ISETP.GT.U32.AND P1, PT, R245, R2, PT ;  /* 0x00000002f500720c */ /* 0x000fda0003f24070 */
[----:B------:R-:W-:Y:S01]  /*2ef0*/  @!P1 IMAD.IADD R2, R2, 0x1, -R244 ;  /* 0x0000000102029824 */ /* 0x000fe200078e0af4 */
[----:B------:R-:W-:Y:S01]  /*2f00*/  ISETP.NE.AND P1, PT, RZ, c[0x0][0x1d4], PT ;  /* 0x00007500ff007a0c */ /* 0x000fe20003f25270 */
[----:B------:R-:W-:Y:S02]  /*2f10*/  IMAD.U32 R244, RZ, RZ, UR4 ;  /* 0x00000004fff47e24 */ /* 0x000fe4000f8e00ff */
[----:B------:R-:W-:-:S10]  /*2f20*/  @!P2 IMAD.MOV R2, RZ, RZ, -R2 ;  /* 0x000000ffff02a224 */ /* 0x000fd400078e0a02 */
[----:B------:R-:W-:-:S04]  /*2f30*/  @!P1 LOP3.LUT R2, RZ, c[0x0][0x1d4], RZ, 0x33, !PT ;  /* 0x00007500ff029a12 */ /* 0x000fc800078e33ff */
[----:B------:R-:W-:Y:S02]  /*2f40*/  SHF.R.S32.HI R245, RZ, 0x1f, R2 ;  /* 0x0000001ffff57819 */ /* 0x000fe40000011402 */
[----:B------:R-:W-:-:S04]  /*2f50*/  IADD3 R3, P1, R2, UR4, RZ ;  /* 0x0000000402037c10 */ /* 0x000fc8000ff3e0ff */
[----:B------:R-:W-:Y:S02]  /*2f60*/  LEA.HI.X.SX32 R245, R244, R245, 0x1, P1 ;  /* 0x000000f5f4f57211 */ /* 0x000fe400008f0eff */
[----:B------:R-:W-:-:S04]  /*2f70*/  LEA R244, P1, R3, c[0x0][0x1a8], 0x2 ;  /* 0x00006a0003f47a11 */ /* 0x000fc800078210ff */
[----:B------:R-:W-:Y:S02]  /*2f80*/  LEA.HI.X R245, R3, c[0x0][0x1ac], R245, 0x2, P1 ;  /* 0x00006b0003f57a11 */ /* 0x000fe400008f14f5 */
[----:B------:R-:W-:-:S13]  /*2f90*/  ISETP.GE.AND P1, PT, R0, UR42, PT ;  /* 0x0000002a00007c0c */ /* 0x000fda000bf26270 */
[----:B-----5:R-:W-:Y:S05]  /*2fa0*/  @P1 BRA `(.L_x_3132) ;  /* 0x0000012000001947 */ /* 0x020fea0003800000 */
[----:B------:R-:W-:Y:S01]  /*2fb0*/  IMAD.MOV.U32 R246, RZ, RZ, c[0x0][0x1d4] ;  /* 0x00007500fff67624 */ /* 0x000fe200078e00ff */
[----:B------:R-:W-:-:S03]  /*2fc0*/  SHF.L.U32 R3, R2, 0x3, RZ ;  /* 0x0000000302037819 */ /* 0x000fc600000006ff */
[----:B------:R-:W-:-:S05]  /*2fd0*/  IMAD R246, R246, 0xc0, RZ ;  /* 0x000000c0f6f67824 */ /* 0x000fca00078e02ff */
[----:B------:R-:W-:-:S13]  /*2fe0*/  ISETP.GE.AND P2, PT, R3, R246, PT ;  /* 0x000000f60300720c */ /* 0x000fda0003f46270 */
[----:B------:R-:W2:Y:S01]  /*2ff0*/  @!P2 LDG.E R116, [R244.64] ;  /* 0x00000024f474a981 */ /* 0x000ea2000c1e1900 */
[----:B------:R-:W-:Y:S01]  /*3000*/  CS2R R118, SRZ ;  /* 0x0000000000767805 */ /* 0x000fe2000001ff00 */
[----:B--2---:R-:W-:-:S04]  /*3010*/  @!P2 IMAD R116, R116, c[0x0][0x1d8], RZ ;  /* 0x000076007474aa24 */ /* 0x004fc800078e02ff */
[----:B------:R-:W-:-:S04]  /*3020*/  @!P2 IMAD R116, R116, 0xc0, RZ ;  /* 0x000000c07474a824 */ /* 0x000fc800078e02ff */
[----:B------:R-:W-:Y:S02]  /*3030*/  @!P2 IMAD R116, R116, c[0x0][0x1d4], R3 ;  /* 0x000075007474aa24 */ /* 0x000fe400078e0203 */
[----:B------:R-:W-:-:S04]  /*3040*/  IMAD.U32 R3, RZ, RZ, UR6 ;  /* 0x00000006ff037e24 */ /* 0x000fc8000f8e00ff */
[----:B------:R-:W-:-:S05]  /*3050*/  @!P2 IMAD R3, R3, c[0x0][0x1d4], RZ ;  /* 0x000075000303aa24 */ /* 0x000fca00078e02ff */
[----:B------:R-:W-:Y:S02]  /*3060*/  @!P2 SHF.R.S32.HI R117, RZ, 0x1f, R3 ;  /* 0x0000001fff75a819 */ /* 0x000fe40000011403 */
[----:B------:R-:W-:-:S04]  /*3070*/  @!P2 IADD3 R3, P3, R116, R3, RZ ;  /* 0x000000037403a210 */ /* 0x000fc80007f7e0ff */
[----:B------:R-:W-:Y:S02]  /*3080*/  @!P2 LEA.HI.X.SX32 R116, R116, R117, 0x1, P3 ;  /* 0x000000757474a211 */ /* 0x000fe400018f0eff */
[----:B------:R-:W-:-:S04]  /*3090*/  @!P2 LEA R246, P3, R3, c[0x0][0x198], 0x1 ;  /* 0x0000660003f6aa11 */ /* 0x000fc800078608ff */
[----:B------:R-:W-:Y:S02]  /*30a0*/  @!P2 LEA.HI.X R247, R3, c[0x0][0x19c], R116, 0x1, P3 ;  /* 0x0000670003f7aa11 */ /* 0x000fe400018f0c74 */
[----:B------:R-:W-:-:S06]  /*30b0*/  CS2R R116, SRZ ;  /* 0x0000000000747805 */ /* 0x000fcc000001ff00 */
[----:B------:R2:W5:Y:S02]  /*30c0*/  @!P2 LDG.E.128 R116, [R246.64] ;  /* 0x00000024f674a981 */ /* 0x000564000c1e1d00 */
.L_x_3132:
[----:B------:R-:W-:Y:S05]  /*30d0*/  BSYNC B1 ;  /* 0x0000000000017941 */ /* 0x000fea0003800000 */
.L_x_3131:
[----:B------:R-:W-:Y:S01]  /*30e0*/  BSSY B1, `(.L_x_3133) ;  /* 0x0000015000017945 */ /* 0x000fe20003800000 */
[----:B------:R-:W-:Y:S01]  /*30f0*/  IADD3 R3, R2, c[0x0][0x1d4], RZ ;  /* 0x0000750002037a10 */ /* 0x000fe20007ffe0ff */
[----:B------:R-:W-:Y:S05]  /*3100*/  @P1 BRA `(.L_x_3134) ;  /* 0x0000012000001947 */ /* 0x000fea0003800000 */
[----:B--2---:R-:W-:Y:S02]  /*3110*/  IMAD.MOV.U32 R246, RZ, RZ, c[0x0][0x1d4] ;  /* 0x00007500fff67624 */ /* 0x004fe400078e00ff */
[----:B------:R-:W-:Y:S02]  /*3120*/  IMAD.SHL.U32 R120, R3, 0x8, RZ ;  /* 0x0000000803787824 */ /* 0x000fe400078e00ff */
[----:B------:R-:W-:-:S05]  /*3130*/  IMAD R246, R246, 0xc0, RZ ;  /* 0x000000c0f6f67824 */ /* 0x000fca00078e02ff */
[----:B------:R-:W-:-:S13]  /*3140*/  ISETP.GE.AND P2, PT, R120, R246, PT ;  /* 0x000000f67800720c */ /* 0x000fda0003f46270 */
[----:B------:R-:W2:Y:S02]  /*3150*/  @!P2 LDG.E R121, [R244.64] ;  /* 0x00000024f479a981 */ /* 0x000ea4000c1e1900 */
[----:B--2---:R-:W-:-:S04]  /*3160*/  @!P2 IMAD R121, R121, c[0x0][0x1d8], RZ ;  /* 0x000076007979aa24 */ /* 0x004fc800078e02ff */
[----:B------:R-:W-:-:S04]  /*3170*/  @!P2 IMAD R121, R121, 0xc0, RZ ;  /* 0x000000c07979a824 */ /* 0x000fc800078e02ff */
[----:B------:R-:W-:Y:S02]  /*3180*/  @!P2 IMAD R120, R121, c[0x0][0x1d4], R120 ;  /* 0x000075007978aa24 */ /* 0x000fe400078e0278 */
[----:B------:R-:W-:-:S03]  /*3190*/  IMAD.U32 R121, RZ, RZ, UR6 ;  /* 0x00000006ff797e24 */ /* 0x000fc6000f8e00ff */
[----:B------:R-:W-:Y:S01]  /*31a0*/  @!P2 SHF.R.S32.HI R122, RZ, 0x1f, R120 ;  /* 0x0000001fff7aa819 */ /* 0x000fe20000011478 */
[----:B------:R-:W-:-:S05]  /*31b0*/  @!P2 IMAD R121, R121, c[0x0][0x1d4], RZ ;  /* 0x000075007979aa24 */ /* 0x000fca00078e02ff */
[----:B------:R-:W-:-:S04]  /*31c0*/  @!P2 IADD3 R120, P3, R121, R120, RZ ;  /* 0x000000787978a210 */ /* 0x000fc80007f7e0ff */
[----:B------:R-:W-:Y:S02]  /*31d0*/  @!P2 LEA.HI.X.SX32 R121, R121, R122, 0x1, P3 ;  /* 0x0000007a7979a211 */ /* 0x000fe400018f0eff */
[----:B------:R-:W-:Y:S01]  /*31e0*/  @!P2 LEA R246, P3, R120, c[0x0][0x198], 0x1 ;  /* 0x0000660078f6aa11 */ /* 0x000fe200078608ff */
[----:B------:R-:W-:-:S03]  /*31f0*/  CS2R R122, SRZ ;  /* 0x00000000007a7805 */ /* 0x000fc6000001ff00 */
[----:B------:R-:W-:Y:S02]  /*3200*/  @!P2 LEA.HI.X R247, R120, c[0x0][0x19c], R121, 0x1, P3 ;  /* 0x0000670078f7aa11 */ /* 0x000fe400018f0c79 */
[----:B------:R-:W-:-:S06]  /*3210*/  CS2R R120, SRZ ;  /* 0x0000000000787805 */ /* 0x000fcc000001ff00 */
[----:B------:R2:W5:Y:S02]  /*3220*/  @!P2 LDG.E.128 R120, [R246.64] ;  /* 0x00000024f678a981 */ /* 0x000564000c1e1d00 */
.L_x_3134:
[----:B------:R-:W-:Y:S05]  /*3230*/  BSYNC B1 ;  /* 0x0000000000017941 */ /* 0x000fea0003800000 */
.L_x_3133:
[----:B------:R-:W-:Y:S01]  /*3240*/  BSSY B1, `(.L_x_3135) ;  /* 0x0000015000017945 */ /* 0x000fe20003800000 */
[----:B------:R-:W-:Y:S01]  /*3250*/  IADD3 R3, R3, c[0x0][0x1d4], RZ ;  /* 0x0000750003037a10 */ /* 0x000fe20007ffe0ff */
[----:B------:R-:W-:Y:S05]  /*3260*/  @P1 BRA `(.L_x_3136) ;  /* 0x0000012000001947 */ /* 0x000fea0003800000 */
[----:B--2---:R-:W-:Y:S01]  /*3270*/  IMAD.MOV.U32 R246, RZ, RZ, c[0x0][0x1d4] ;  /* 0x00007500fff67624 */ /* 0x004fe200078e00ff */
[----:B------:R-:W-:-:S03]  /*3280*/  SHF.L.U32 R124, R3, 0x3, RZ ;  /* 0x00000003037c7819 */ /* 0x000fc600000006ff */
        /* <DEDUP_REMOVED lines=16> */
.L_x_3136:
[----:B------:R-:W-:Y:S05]  /*3390*/  BSYNC B1 ;  /* 0x0000000000017941 */ /* 0x000fea0003800000 */
.L_x_3135:
[----:B------:R-:W-:Y:S01]  /*33a0*/  BSSY B1, `(.L_x_3137) ;  /* 0x0000015000017945 */ /* 0x000fe20003800000 */
[----:B------:R-:W-:Y:S05]  /*33b0*/  @P1 BRA `(.L_x_3138) ;  /* 0x0000013000001947 */ /* 0x000fea0003800000 */
[----:B------:R-:W-:Y:S01]  /*33c0*/  IADD3 R3, R3, c[0x0][0x1d4], RZ ;  /* 0x0000750003037a10 */ /* 0x000fe20007ffe0ff */
[----:B--2---:R-:W-:-:S04]  /*33d0*/  IMAD.MOV.U32 R246, RZ, RZ, c[0x0][0x1d4] ;  /* 0x00007500fff67624 */ /* 0x004fc800078e00ff */
        /* <DEDUP_REMOVED lines=13> */
[----:B------:R-:W-:-:S04]  /*34b0*/  @!P2 LEA R246, P3, R3, c[0x0][0x198], 0x1 ;  /* 0x0000660003f6aa11 */ /* 0x000fc800078608ff */
[----:B------:R-:W-:Y:S02]  /*34c0*/  @!P2 LEA.HI.X R247, R3, c[0x0][0x19c], R128, 0x1, P3 ;  /* 0x0000670003f7aa11 */ /* 0x000fe400018f0c80 */
[----:B------:R-:W-:-:S06]  /*34d0*/  CS2R R128, SRZ ;  /* 0x0000000000807805 */ /* 0x000fcc000001ff00 */
[----:B------:R2:W5:Y:S02]  /*34e0*/  @!P2 LDG.E.128 R128, [R246.64] ;  /* 0x00000024f680a981 */ /* 0x000564000c1e1d00 */
.L_x_3138:
[----:B------:R-:W-:Y:S05]  /*34f0*/  BSYNC B1 ;  /* 0x0000000000017941 */ /* 0x000fea0003800000 */
.L_x_3137:
[----:B------:R-:W-:Y:S01]  /*3500*/  IMAD.MOV.U32 R3, RZ, RZ, c[0x0][0x1d4] ;  /* 0x00007500ff037624 */ /* 0x000fe200078e00ff */
[----:B------:R-:W-:Y:S04]  /*3510*/  BSSY B1, `(.L_x_3139) ;  /* 0x0000015000017945 */ /* 0x000fe80003800000 */
[----:B------:R-:W-:Y:S01]  /*3520*/  LEA R3, R3, R2, 0x2 ;  /* 0x0000000203037211 */ /* 0x000fe200078e10ff */
        /* <DEDUP_REMOVED lines=19> */
.L_x_3140:
[----:B------:R-:W-:Y:S05]  /*3660*/  BSYNC B1 ;  /* 0x0000000000017941 */ /* 0x000fea0003800000 */
.L_x_3139:
        /* <DEDUP_REMOVED lines=10> */
[----:B------:R-:W-:Y:S01]  /*3710*/  @!P2 IMAD R136, R137, c[0x0][0x1d4], R136 ;  /* 0x000075008988aa24 */ /* 0x000fe200078e0288 */
[----:B------:R-:W-:-:S04]  /*3720*/  MOV R137, UR6 ;  /* 0x0000000600897c02 */ /* 0x000fc80008000f00 */
        /* <DEDUP_REMOVED lines=9> */
.L_x_3142:
[----:B------:R-:W-:Y:S05]  /*37c0*/  BSYNC B1 ;  /* 0x0000000000017941 */ /* 0x000fea0003800000 */
.L_x_3141:
        /* <DEDUP_REMOVED lines=21> */
.L_x_3144:
[----:B------:R-:W-:Y:S05]  /*3920*/  BSYNC B1 ;  /* 0x0000000000017941 */ /* 0x000fea0003800000 */
.L_x_3143:
[----:B------:R-:W-:Y:S01]  /*3930*/  IMAD.MOV.U32 R3, RZ, RZ, c[0x0][0x1d4] ;  /* 0x00007500ff037624 */ /* 0x000fe200078e00ff */
[----:B------:R-:W-:Y:S03]  /*3940*/  BSSY B1, `(.L_x_3145) ;  /* 0x0000015000017945 */ /* 0x000fe60003800000 */
[----:B------:R-:W-:Y:S01]  /*3950*/  IMAD R3, R3, 0x7, R2 ;  /* 0x0000000703037824 */ /* 0x000fe200078e0202 */
        /* <DEDUP_REMOVED lines=19> */
.L_x_3146:
[----:B------:R-:W-:Y:S05]  /*3a90*/  BSYNC B1 ;  /* 0x0000000000017941 */ /* 0x000fea0003800000 */
.L_x_3145:
        /* <DEDUP_REMOVED lines=21> */
.L_x_3148:
[----:B------:R-:W-:Y:S05]  /*3bf0*/  BSYNC B1 ;  /* 0x0000000000017941 */ /* 0x000fea0003800000 */
.L_x_3147:
[----:B------:R-:W-:Y:S01]  /*3c00*/  BSSY B1, `(.L_x_3149) ;  /* 0x0000015000017945 */ /* 0x000fe20003800000 */
[----:B------:R-:W-:Y:S05]  /*3c10*/  @P1 BRA `(.L_x_3150) ;  /* 0x0000013000001947 */ /* 0x000fea0003800000 */
[----:B--2---:R-:W-:Y:S01]  /*3c20*/  IMAD.MOV.U32 R246, RZ, RZ, c[0x0][0x1d4] ;  /* 0x00007500fff67624 */ /* 0x004fe200078e00ff */
[----:B------:R-:W-:-:S03]  /*3c30*/  IADD3 R3, R3, c[0x0][0x1d4], RZ ;  /* 0x0000750003037a10 */ /* 0x000fc60007ffe0ff */
[----:B------:R-:W-:Y:S01]  /*3c40*/  IMAD R246, R246, 0xc0, RZ ;  /* 0x000000c0f6f67824 */ /* 0x000fe200078e02ff */
[----:B------:R-:W-:-:S04]  /*3c50*/  SHF.L.U32 R3, R3, 0x3, RZ ;  /* 0x0000000303037819 */ /* 0x000fc800000006ff */
        /* <DEDUP_REMOVED lines=15> */
.L_x_3150:
[----:B------:R-:W-:Y:S05]  /*3d50*/  BSYNC B1 ;  /* 0x0000000000017941 */ /* 0x000fea0003800000 */
.L_x_3149:
[----:B------:R-:W-:Y:S01]  /*3d60*/  IMAD.MOV.U32 R3, RZ, RZ, c[0x0][0x1d4] ;  /* 0x00007500ff037624 */ /* 0x000fe200078e00ff */
[----:B------:R-:W-:Y:S03]  /*3d70*/  BSSY B1, `(.L_x_3151) ;  /* 0x0000015000017945 */ /* 0x000fe60003800000 */
[----:B------:R-:W-:Y:S01]  /*3d80*/  IMAD R3, R3, 0xa, R2 ;  /* 0x0000000a03037824 */ /* 0x000fe200078e0202 */
        /* <DEDUP_REMOVED lines=19> */
.L_x_3152:
[----:B------:R-:W-:Y:S05]  /*3ec0*/  BSYNC B1 ;  /* 0x0000000000017941 */ /* 0x000fea0003800000 */
.L_x_3151:
[----:B------:R-:W-:Y:S01]  /*3ed0*/  BSSY B1, `(.L_x_3153) ;  /* 0x0000015000017945 */ /* 0x000fe20003800000 */
[----:B------:R-:W-:Y:S01]  /*3ee0*/  IADD3 R3, R3, c[0x0][0x1d4], RZ ;  /* 0x0000750003037a10 */ /* 0x000fe20007ffe0ff */
[----:B------:R-:W-:Y:S05]  /*3ef0*/  @P1 BRA `(.L_x_3154) ;  /* 0x0000012000001947 */ /* 0x000fea0003800000 */
[----:B--2---:R-:W-:Y:S01]  /*3f00*/  MOV R246, c[0x0][0x1d4] ;  /* 0x0000750000f67a02 */ /* 0x004fe20000000f00 */
[----:B------:R-:W-:-:S04]  /*3f10*/  IMAD.SHL.U32 R160, R3, 0x8, RZ ;  /* 0x0000000803a07824 */ /* 0x000fc800078e00ff */
        /* <DEDUP_REMOVED lines=16> */
.L_x_3154:
[----:B------:R-:W-:Y:S05]  /*4020*/  BSYNC B1 ;  /* 0x0000000000017941 */ /* 0x000fea0003800000 */
.L_x_3153:
        /* <DEDUP_REMOVED lines=21> */
.L_x_3156:
[----:B------:R-:W-:Y:S05]  /*4180*/  BSYNC B1 ;  /* 0x0000000000017941 */ /* 0x000fea0003800000 */
.L_x_3155:
[----:B------:R-:W-:Y:S01]  /*4190*/  MOV R3, c[0x0][0x1d4] ;  /* 0x0000750000037a02 */ /* 0x000fe20000000f00 */
[----:B------:R-:W-:Y:S04]  /*41a0*/  BSSY B1, `(.L_x_3157) ;  /* 0x0000015000017945 */ /* 0x000fe80003800000 */
        /* <DEDUP_REMOVED lines=20> */
.L_x_3158:
[----:B------:R-:W-:Y:S05]  /*42f0*/  BSYNC B1 ;  /* 0x0000000000017941 */ /* 0x000fea0003800000 */
.L_x_3157:
        /* <DEDUP_REMOVED lines=21> */
.L_x_3160:
[----:B------:R-:W-:Y:S05]  /*4450*/  BSYNC B1 ;  /* 0x0000000000017941 */ /* 0x000fea0003800000 */
.L_x_3159:
        /* <DEDUP_REMOVED lines=21> */
.L_x_3162:
[----:B------:R-:W-:Y:S05]  /*45b0*/  BSYNC B1 ;  /* 0x0000000000017941 */ /* 0x000fea0003800000 */
.L_x_3161:
[----:B------:R-:W-:Y:S01]  /*45c0*/  IMAD.MOV.U32 R3, RZ, RZ, c[0x0][0x1d4] ;  /* 0x00007500ff037624 */ /* 0x000fe200078e00ff */
[----:B------:R-:W-:Y:S03]  /*45d0*/  BSSY B1, `(.L_x_3163) ;  /* 0x0000015000017945 */ /* 0x000fe60003800000 */
[----:B------:R-:W-:Y:S01]  /*45e0*/  IMAD R3, R3, 0x10, R2 ;  /* 0x0000001003037824 */ /* 0x000fe200078e0202 */
        /* <DEDUP_REMOVED lines=19> */
.L_x_3164:
[----:B------:R-:W-:Y:S05]  /*4720*/  BSYNC B1 ;  /* 0x0000000000017941 */ /* 0x000fea0003800000 */
.L_x_3163:
        /* <DEDUP_REMOVED lines=21> */
.L_x_3166:
[----:B------:R-:W-:Y:S05]  /*4880*/  BSYNC B1 ;  /* 0x0000000000017941 */ /* 0x000fea0003800000 */
.L_x_3165:
[----:B------:R-:W-:Y:S01]  /*4890*/  BSSY B1, `(.L_x_3167) ;  /* 0x0000015000017945 */ /* 0x000fe20003800000 */
[----:B------:R-:W-:Y:S05]  /*48a0*/  @P1 BRA `(.L_x_3168) ;  /* 0x0000013000001947 */ /* 0x000fea0003800000 */
[----:B--2---:R-:W-:Y:S02]  /*48b0*/  MOV R246, c[0x0][0x1d4] ;  /* 0x0000750000f67a02 */ /* 0x004fe40000000f00 */
[----:B------:R-:W-:-:S03]  /*48c0*/  IADD3 R3, R3, c[0x0][0x1d4], RZ ;  /* 0x0000750003037a10 */ /* 0x000fc60007ffe0ff */
        /* <DEDUP_REMOVED lines=17> */
.L_x_3168:
[----:B------:R-:W-:Y:S05]  /*49e0*/  BSYNC B1 ;  /* 0x0000000000017941 */ /* 0x000fea0003800000 */
.L_x_3167:
        /* <DEDUP_REMOVED lines=22> */
.L_x_3170:
[----:B------:R-:W-:Y:S05]  /*4b50*/  BSYNC B1 ;  /* 0x0000000000017941 */ /* 0x000fea0003800000 */
.L_x_3169:
        /* <DEDUP_REMOVED lines=21> */
.L_x_3172:
[----:B------:R-:W-:Y:S05]  /*4cb0*/  BSYNC B1 ;  /* 0x0000000000017941 */ /* 0x000fea0003800000 */
.L_x_3171:
        /* <DEDUP_REMOVED lines=21> */
.L_x_3174:
[----:B------:R-:W-:Y:S05]  /*4e10*/  BSYNC B1 ;  /* 0x0000000000017941 */ /* 0x000fea0003800000 */
.L_x_3173:
        /* <DEDUP_REMOVED lines=22> */
.L_x_3176:
[----:B------:R-:W-:Y:S05]  /*4f80*/  BSYNC B1 ;  /* 0x0000000000017941 */ /* 0x000fea0003800000 */
.L_x_3175:
        /* <DEDUP_REMOVED lines=21> */
.L_x_3178:
[----:B------:R-:W-:Y:S05]  /*50e0*/  BSYNC B1 ;  /* 0x0000000000017941 */ /* 0x000fea0003800000 */
.L_x_3177:
        /* <DEDUP_REMOVED lines=21> */
.L_x_3180:
[----:B------:R-:W-:Y:S05]  /*5240*/  BSYNC B1 ;  /* 0x0000000000017941 */ /* 0x000fea0003800000 */
.L_x_3179:
        /* <DEDUP_REMOVED lines=22> */
.L_x_3182:
[----:B------:R-:W-:Y:S05]  /*53b0*/  BSYNC B1 ;  /* 0x0000000000017941 */ /* 0x000fea0003800000 */
.L_x_3181:
        /* <DEDUP_REMOVED lines=21> */
.L_x_3184:
[----:B------:R-:W-:Y:S05]  /*5510*/  BSYNC B1 ;  /* 0x0000000000017941 */ /* 0x000fea0003800000 */
.L_x_3183:
        /* <DEDUP_REMOVED lines=21> */
.L_x_3186:
[----:B------:R-:W-:Y:S05]  /*5670*/  BSYNC B1 ;  /* 0x0000000000017941 */ /* 0x000fea0003800000 */
.L_x_3185:
        /* <DEDUP_REMOVED lines=22> */
.L_x_3188:
[----:B------:R-:W-:Y:S05]  /*57e0*/  BSYNC B1 ;  /* 0x0000000000017941 */ /* 0x000fea0003800000 */
.L_x_3187:
        /* <DEDUP_REMOVED lines=21> */
.L_x_3190:
[----:B------:R-:W-:Y:S05]  /*5940*/  BSYNC B1 ;  /* 0x0000000000017941 */ /* 0x000fea0003800000 */
.L_x_3189:
        /* <DEDUP_REMOVED lines=21> */
.L_x_3192:
[----:B------:R-:W-:Y:S05]  /*5aa0*/  BSYNC B1 ;  /* 0x0000000000017941 */ /* 0x000fea0003800000 */
.L_x_3191:
        /* <DEDUP_REMOVED lines=8> */
[----:B------:R-:W3:Y:S01]  /*5b30*/  @!P2 LDG.E R3, [R244.64] ;  /* 0x00000024f403a981 */ /* 0x000ee2000c1e1900 */
[----:B------:R-:W-:Y:S01]  /*5b40*/  CS2R R242, SRZ ;  /* 0x0000000000f27805 */ /* 0x000fe2000001ff00 */
[----:B---3--:R-:W-:-:S04]  /*5b50*/  @!P2 IMAD R3, R3, c[0x0][0x1d8], RZ ;  /* 0x000076000303aa24 */ /* 0x008fc800078e02ff */
        /* <DEDUP_REMOVED lines=11> */
.L_x_3194:
[----:B------:R-:W-:Y:S05]  /*5c10*/  BSYNC B1 ;  /* 0x0000000000017941 */ /* 0x000fea0003800000 */
.L_x_3193:
[----:B------:R-:W-:Y:S01]  /*5c20*/  BSSY B1, `(.L_x_3195) ;  /* 0x00000bc000017945 */ /* 0x000fe20003800000 */
[----:B------:R-:W-:Y:S05]  /*5c30*/  @P1 BRA `(.L_x_3196) ;  /* 0x00000ba000001947 */ /* 0x000fea0003800000 */
[----:B------:R4:W-:Y:S01]  /*5c40*/  STL [R1+0x38], R0 ;  /* 0x0000380001007387 */ /* 0x0009e20000100800 */
[----:B------:R-:W-:-:S03]  /*5c50*/  ULDC.64 UR4, c[0x0][0x218] ;  /* 0x0000860000047ab9 */ /* 0x000fc60000000a00 */
[----:B----4-:R-:W4:Y:S04]  /*5c60*/  LDL R0, [R1+0x20] ;  /* 0x0000200001007983 */ /* 0x010f280000100800 */
[----:B------:R2:W-:Y:S04]  /*5c70*/  STL [R1+0x34], R252 ;  /* 0x000034fc01007387 */ /* 0x0005e80000100800 */
[----:B--2---:R-:W2:Y:S04]  /*5c80*/  LDL R247, [R1+0x10] ;  /* 0x0000100001f77983 */ /* 0x004ea80000100800 */
[----:B---3--:R-:W3:Y:S04]  /*5c90*/  LDL R246, [R1+0x14] ;  /* 0x0000140001f67983 */ /* 0x008ee80000100800 */
[----:B------:R-:W2:Y:S04]  /*5ca0*/  LDL R252, [R1+0x24] ;  /* 0x0000240001fc7983 */ /* 0x000ea80000100800 */
[----:B------:R-:W3:Y:S04]  /*5cb0*/  LDL R245, [R1] ;  /* 0x0000000001f57983 */ /* 0x000ee80000100800 */
[----:B------:R-:W3:Y:S01]  /*5cc0*/  LDL R244, [R1+0x4] ;  /* 0x0000040001f47983 */ /* 0x000ee20000100800 */
[----:B----45:R-:W-:-:S03]  /*5cd0*/  HMUL2 R3, R0, R116 ;  /* 0x0000007400037232 */ /* 0x030fc60000000000 */
[----:B------:R-:W4:Y:S01]  /*5ce0*/  LDL.LU R0, [R1+0x38] ;  /* 0x0000380001007983 */ /* 0x000f220000300800 */
[----:B--2---:R-:W-:-:S03]  /*5cf0*/  HFMA2.MMA R2, R252, R117, -RZ ;  /* 0x00000075fc027235 */ /* 0x004fc600001000ff */
[----:B------:R-:W2:Y:S01]  /*5d00*/  LDL.LU R252, [R1+0x34] ;  /* 0x0000340001fc7983 */ /* 0x000ea20000300800 */
[----:B------:R-:W-:-:S06]  /*5d10*/  HFMA2.MMA R3, R247, R120, R3 ;  /* 0x00000078f7037235 */ /* 0x000fcc0000000003 */
[----:B---3--:R-:W-:Y:S02]  /*5d20*/  HFMA2 R2, R246, R121, R2 ;  /* 0x00000079f6027231 */ /* 0x008fe40000000002 */
[----:B------:R-:W3:Y:S01]  /*5d30*/  LDL R246, [R1+0x28] ;  /* 0x0000280001f67983 */ /* 0x000ee20000100800 */
[----:B------:R-:W-:-:S03]  /*5d40*/  HFMA2.MMA R3, R245, R124, R3 ;  /* 0x0000007cf5037235 */ /* 0x000fc60000000003 */
[----:B------:R-:W2:Y:S01]  /*5d50*/  LDL R245, [R1+0x18] ;  /* 0x0000180001f57983 */ /* 0x000ea20000100800 */
[----:B------:R-:W-:-:S03]  /*5d60*/  HFMA2 R2, R244, R125, R2 ;  /* 0x0000007df4027231 */ /* 0x000fc60000000002 */
[----:B------:R-:W4:Y:S01]  /*5d70*/  LDL R244, [R1+0x8] ;  /* 0x0000080001f47983 */ /* 0x000f220000100800 */
[----:B------:R-:W-:-:S06]  /*5d80*/  HFMA2.MMA R3, R248, R128, R3 ;  /* 0x00000080f8037235 */ /* 0x000fcc0000000003 */
[----:B------:R-:W-:-:S06]  /*5d90*/  HFMA2.MMA R3, R112, R132, R3 ;  /* 0x0000008470037235 */ /* 0x000fcc0000000003 */
[----:B------:R-:W-:-:S06]  /*5da0*/  HFMA2.MMA R3, R108, R136, R3 ;  /* 0x000000886c037235 */ /* 0x000fcc0000000003 */
[----:B------:R-:W-:-:S06]  /*5db0*/  HFMA2.MMA R3, R104, R140, R3 ;  /* 0x0000008c68037235 */ /* 0x000fcc0000000003 */
[----:B------:R-:W-:-:S06]  /*5dc0*/  HFMA2.MMA R3, R100, R144, R3 ;  /* 0x0000009064037235 */ /* 0x000fcc0000000003 */
[----:B------:R-:W-:-:S06]  /*5dd0*/  HFMA2.MMA R3, R96, R148, R3 ;  /* 0x0000009460037235 */ /* 0x000fcc0000000003 */
[----:B------:R-:W-:-:S06]  /*5de0*/  HFMA2.MMA R3, R92, R152, R3 ;  /* 0x000000985c037235 */ /* 0x000fcc0000000003 */
[----:B0-----:R-:W-:-:S06]  /*5df0*/  HFMA2.MMA R3, R88, R156, R3 ;  /* 0x0000009c58037235 */ /* 0x001fcc0000000003 */
[----:B------:R-:W-:-:S06]  /*5e00*/  HFMA2.MMA R3, R84, R160, R3 ;  /* 0x000000a054037235 */ /* 0x000fcc0000000003 */
[----:B------:R-:W-:Y:S01]  /*5e10*/  HFMA2.MMA R3, R80, R164, R3 ;  /* 0x000000a450037235 */ /* 0x000fe20000000003 */
[----:B------:R-:W-:-:S05]  /*5e20*/  HFMA2 R2, R249, R129, R2 ;  /* 0x00000081f9027231 */ /* 0x000fca0000000002 */
[----:B------:R-:W-:Y:S01]  /*5e30*/  HFMA2.MMA R3, R76, R168, R3 ;  /* 0x000000a84c037235 */ /* 0x000fe20000000003 */
[----:B------:R-:W-:-:S05]  /*5e40*/  HFMA2 R2, R113, R133, R2 ;  /* 0x0000008571027231 */ /* 0x000fca0000000002 */
[----:B------:R-:W-:Y:S01]  /*5e50*/  HFMA2.MMA R3, R72, R172, R3 ;  /* 0x000000ac48037235 */ /* 0x000fe20000000003 */
[----:B------:R-:W-:-:S05]  /*5e60*/  HFMA2 R2, R109, R137, R2 ;  /* 0x000000896d027231 */ /* 0x000fca0000000002 */
        /* <DEDUP_REMOVED lines=33> */
[----:B-1----:R-:W-:-:S03]  /*6080*/  HFMA2.MMA R3, R16, R228, R3 ;  /* 0x000000e410037235 */ /* 0x002fc60000000003 */
        /* <DEDUP_REMOVED lines=8> */
[----:B------:R-:W-:-:S05]  /*6110*/  HFMA2 R2, R5, R241, R2 ;  /* 0x000000f105027231 */ /* 0x000fca0000000002 */
[----:B------:R-:W-:Y:S02]  /*6120*/  HADD2 R2, R3, R2 ;  /* 0x0000000203027230 */ /* 0x000fe40000000000 */
[----:B---3--:R-:W-:Y:S02]  /*6130*/  HMUL2 R3, R246, R118 ;  /* 0x00000076f6037232 */ /* 0x008fe40000000000 */
[----:B------:R-:W3:Y:S04]  /*6140*/  LDL R246, [R1+0x2c] ;  /* 0x00002c0001f67983 */ /* 0x000ee80000100800 */
[----:B--2---:R-:W-:Y:S02]  /*6150*/  HFMA2.MMA R3, R245, R122, R3 ;  /* 0x0000007af5037235 */ /* 0x004fe40000000003 */
[----:B------:R-:W2:Y:S08]  /*6160*/  LDL R245, [R1+0x1c] ;  /* 0x00001c0001f57983 */ /* 0x000eb00000100800 */
[----:B----4-:R-:W-:-:S02]  /*6170*/  HFMA2 R3, R244, R126, R3 ;  /* 0x0000007ef4037231 */ /* 0x010fc40000000003 */
[----:B------:R-:W4:Y:S04]  /*6180*/  LDL R244, [R1+0xc] ;  /* 0x00000c0001f47983 */ /* 0x000f280000100800 */
        /* <DEDUP_REMOVED lines=29> */
[----:B------:R-:W-:Y:S02]  /*6360*/  HADD2 R2, R2, R3 ;  /* 0x0000000302027230 */ /* 0x000fe40000000000 */
[----:B---3--:R-:W-:-:S04]  /*6370*/  HMUL2 R3, R246, R119 ;  /* 0x00000077f6037232 */ /* 0x008fc80000000000 */
[----:B--2---:R-:W-:-:S06]  /*6380*/  HFMA2 R3, R245, R123, R3 ;  /* 0x0000007bf5037231 */ /* 0x004fcc0000000003 */
[----:B----4-:R-:W-:-:S10]  /*6390*/  HFMA2.MMA R3, R244, R127, R3 ;  /* 0x0000007ff4037235 */ /* 0x010fd40000000003 */
        /* <DEDUP_REMOVED lines=26> */
[----:B------:R-:W-:Y:S01]  /*6540*/  HFMA2 R3, R15, R235, R3 ;  /* 0x000000eb0f037231 */ /* 0x000fe20000000003 */
[----:B------:R-:W-:-:S05]  /*6550*/  UISETP.NE.U32.AND UP0, UPT, URZ, UR4, UPT ;  /* 0x000000043f00728c */ /* 0x000fca000bf05070 */
[----:B------:R-:W-:Y:S01]  /*6560*/  HFMA2.MMA R3, R11, R239, R3 ;  /* 0x000000ef0b037235 */ /* 0x000fe20000000003 */
[----:B------:R-:W-:-:S09]  /*6570*/  UISETP.NE.AND.EX UP0, UPT, URZ, UR5, UPT, UP0 ;  /* 0x000000053f00728c */ /* 0x000fd2000bf05300 */
[----:B------:R-:W-:Y:S01]  /*6580*/  HFMA2 R3, R7, R243, R3 ;  /* 0x000000f307037231 */ /* 0x000fe20000000003 */
[----:B------:R-:W-:-:S03]  /*6590*/  PLOP3.LUT P1, PT, PT, PT, UP0, 0x80, 0x0 ;  /* 0x000000000000781c */ /* 0x000fc60003f2f008 */
[----:B------:R-:W-:Y:S01]  /*65a0*/  HADD2 R2, R2, R3 ;  /* 0x0000000302027230 */ /* 0x000fe20000000000 */
[----:B------:R-:W-:Y:S02]  /*65b0*/  ULDC UR4, c[0x0][0x220] ;  /* 0x0000880000047ab9 */ /* 0x000fe40000000800 */
[----:B------:R-:W-:Y:S02]  /*65c0*/  @UP0 UIMAD UR4, UR49, UR4, UR42 ;  /* 0x00000004310402a4 */ /* 0x000fe4000f8e022a */
[--C-:B------:R-:W-:Y:S02]  /*65d0*/  HADD2.F32 R3, -RZ, R2.reuse.H0_H0 ;  /* 0x20000002ff037230 */ /* 0x100fe40000004100 */
[----:B------:R-:W-:-:S05]  /*65e0*/  HADD2.F32 R2, -RZ, R2.H1_H1 ;  /* 0x30000002ff027230 */ /* 0x000fca0000004100 */
[----:B------:R-:W-:Y:S02]  /*65f0*/  FADD.FTZ R244, R3, R2 ;  /* 0x0000000203f47221 */ /* 0x000fe40000010000 */
[----:B------:R-:W-:Y:S01]  /*6600*/  IMAD.U32 R2, RZ, RZ, UR4 ;  /* 0x00000004ff027e24 */ /* 0x000fe2000f8e00ff */
[----:B------:R-:W-:Y:S02]  /*6610*/  @UP0 UMOV UR4, 0x2 ;  /* 0x0000000200040882 */ /* 0x000fe40000000000 */
[----:B------:R-:W-:Y:S01]  /*6620*/  MOV R3, UR4 ;  /* 0x0000000400037c02 */ /* 0x000fe20008000f00 */
[----:B------:R-:W-:Y:S01]  /*6630*/  @P1 IMAD R2, R2, c[0x0][0x220], R0 ;  /* 0x0000880002021a24 */ /* 0x000fe200078e0200 */
[----:B------:R-:W-:-:S03]  /*6640*/  ULDC.64 UR4, c[0x0][0x228] ;  /* 0x00008a0000047ab9 */ /* 0x000fc60000000a00 */
[----:B------:R-:W-:-:S06]  /*6650*/  @P1 IMAD.WIDE R2, R2, R3, c[0x0][0x218] ;  /* 0x0000860002021625 */ /* 0x000fcc00078e0203 */
[----:B------:R0:W2:Y:S01]  /*6660*/  @P1 LDG.E.U16 R2, [R2.64] ;  /* 0x0000002402021981 */ /* 0x0000a2000c1e1500 */
[----:B------:R-:W-:-:S04]  /*6670*/  UISETP.NE.U32.AND UP0, UPT, URZ, UR4, UPT ;  /* 0x000000043f00728c */ /* 0x000fc8000bf05070 */
[----:B------:R-:W-:-:S03]  /*6680*/  UISETP.NE.AND.EX UP0, UPT, URZ, UR5, UPT, UP0 ;  /* 0x000000053f00728c */ /* 0x000fc6000bf05300 */
[----:B------:R-:W-:Y:S01]  /*6690*/  ULDC.64 UR4, c[0x0][0x228] ;  /* 0x00008a0000047ab9 */ /* 0x000fe20000000a00 */
[----:B------:R-:W-:Y:S02]  /*66a0*/  FMUL.FTZ R244, R244, c[0x0][0x1f0] ;  /* 0x00007c00f4f47a20 */ /* 0x000fe40000410000 */
[----:B------:R-:W-:-:S05]  /*66b0*/  PLOP3.LUT P2, PT, PT, PT, UP0, 0x80, 0x0 ;  /* 0x000000000000781c */ /* 0x000fca0003f4f008 */
[----:B------:R-:W-:Y:S02]  /*66c0*/  @UP0 UMOV UR8, 0x2 ;  /* 0x0000000200080882 */ /* 0x000fe40000000000 */
[----:B------:R-:W-:-:S06]  /*66d0*/  @UP0 UIMAD.WIDE UR4, UR49, UR8, UR4 ;  /* 0x00000008310402a5 */ /* 0x000fcc000f8e0204 */
[----:B0-----:R-:W-:Y:S01]  /*66e0*/  IMAD.U32 R3, RZ, RZ, UR5 ;  /* 0x00000005ff037e24 */ /* 0x001fe2000f8e00ff */
[----:B--2---:R-:W-:-:S05]  /*66f0*/  @P1 HADD2.F32 R2, -RZ, R2.H0_H0 ;  /* 0x20000002ff021230 */ /* 0x004fca0000004100 */
[----:B------:R-:W-:Y:S02]  /*6700*/  @P1 FADD.FTZ R244, R244, R2 ;  /* 0x00000002f4f41221 */ /* 0x000fe40000010000 */
[----:B------:R-:W-:-:S06]  /*6710*/  IMAD.U32 R2, RZ, RZ, UR4 ;  /* 0x00000004ff027e24 */ /* 0x000fcc000f8e00ff */
[----:B------:R0:W2:Y:S01]  /*6720*/  @P2 LDG.E.U16 R2, [R2.64] ;  /* 0x0000002402022981 */ /* 0x0000a2000c1e1500 */
[----:B------:R-:W-:-:S05]  /*6730*/  IMAD.MOV.U32 R245, RZ, RZ, c[0x0][0x1e8] ;  /* 0x00007a00fff57624 */ /* 0x000fca00078e00ff */
[----:B------:R-:W-:-:S04]  /*6740*/  IADD3 R245, R245, c[0x0][0x210], RZ ;  /* 0x00008400f5f57a10 */ /* 0x000fc80007ffe0ff */
[----:B------:R-:W-:-:S04]  /*6750*/  @P2 ISETP.GE.AND P1, PT, R0, R245, PT ;  /* 0x000000f50000220c */ /* 0x000fc80003f26270 */
[----:B0-----:R-:W-:-:S04]  /*6760*/  @P2 SEL R3, RZ, UR41, P1 ;  /* 0x00000029ff032c07 */ /* 0x001fc80008800000 */
[----:B------:R-:W-:-:S06]  /*6770*/  @P2 IADD3 R3, R3, -UR42, R0 ;  /* 0x8000002a03032c10 */ /* 0x000fcc000fffe000 */
[----:B------:R-:W0:Y:S01]  /*6780*/  @P2 I2F R3, R3 ;  /* 0x0000000300032306 */ /* 0x000e220000201400 */
[----:B--2---:R-:W-:-:S05]  /*6790*/  @P2 HADD2.F32 R2, -RZ, R2.H0_H0 ;  /* 0x20000002ff022230 */ /* 0x004fca0000004100 */
[----:B0-----:R-:W-:Y:S01]  /*67a0*/  @P2 FFMA.FTZ R244, R3, R2, R244 ;  /* 0x0000000203f42223 */ /* 0x001fe200000100f4 */
[----:B------:R-:W-:-:S05]  /*67b0*/  IADD3 R2, R0, -UR46, RZ ;  /* 0x8000002e00027c10 */ /* 0x000fca000fffe0ff */
[----:B------:R0:W-:Y:S01]  /*67c0*/  STS [R2.X4+0x240], R244 ;  /* 0x000240f402007388 */ /* 0x0001e20000004800 */
[----:B------:R-:W-:-:S03]  /*67d0*/  @!P0 FMNMX.FTZ R252, R252, R244, !PT ;  /* 0x000000f4fcfc8209 */ /* 0x000fc60007810000 */
.L_x_3196:
[----:B------:R-:W-:Y:S05]  /*67e0*/  BSYNC B1 ;  /* 0x0000000000017941 */ /* 0x000fea0003800000 */
.L_x_3195:
[----:B------:R-:W-:-:S04]  /*67f0*/  IADD3 R0, R0, 0x100, RZ ;  /* 0x0000010000007810 */ /* 0x000fc80007ffe0ff */
[----:B------:R-:W-:-:S13]  /*6800*/  ISETP.GE.AND P0, PT, R0, UR7, PT ;  /* 0x0000000700007c0c */ /* 0x000fda000bf06270 */
[----:B------:R-:W-:Y:S01]  /*6810*/  @P0 CALL.REL.NOINC `(.L_x_3130) ;  /* 0x0000001000000944 */ /* 0x000fe20003c00000 */
[----:B------:R-:W-:Y:S05]  /*6820*/  BRA `(.L_x_3197) ;  /* 0xffffc52000007947 */ /* 0x000fea000383ffff */
.L_x_3130:
[----:B------:R-:W-:Y:S05]  /*6830*/  BSYNC B0 ;  /* 0x0000000000007941 */ /* 0x000fea0003800000 */
.L_x_3129:
[----:B---3--:R-:W3:Y:S01]  /*6840*/  SHFL.BFLY PT, R3, R252, 0x10, 0x1f ;  /* 0x0e001f00fc037f89 */ /* 0x008ee200000e0000 */
[----:B------:R-:W-:Y:S03]  /*6850*/  BSSY B0, `(.L_x_3198) ;  /* 0x000003e000007945 */ /* 0x000fe60003800000 */
[----:B0-----:R-:W0:Y:S01]  /*6860*/  S2R R11, SR_TID.X ;  /* 0x00000000000b7919 */ /* 0x001e220000002100 */
[----:B---3--:R-:W-:Y:S02]  /*6870*/  FMNMX.FTZ R3, R3, R252, !PT ;  /* 0x000000fc03037209 */ /* 0x008fe40007810000 */
[----:B0-----:R-:W-:-:S03]  /*6880*/  SHF.R.S32.HI R4, RZ, 0x1f, R11 ;  /* 0x0000001fff047819 */ /* 0x001fc6000001140b */
[----:B------:R-:W0:Y:S01]  /*6890*/  SHFL.BFLY PT, R0, R3, 0x8, 0x1f ;  /* 0x0d001f0003007f89 */ /* 0x000e2200000e0000 */
[----:B------:R-:W-:Y:S02]  /*68a0*/  LEA.HI R4, R4, R11, RZ, 0x5 ;  /* 0x0000000b04047211 */ /* 0x000fe400078f28ff */
[----:B0-----:R-:W-:-:S05]  /*68b0*/  FMNMX.FTZ R0, R3, R0, !PT ;  /* 0x0000000003007209 */ /* 0x001fca0007810000 */
[----:B------:R-:W0:Y:S02]  /*68c0*/  SHFL.BFLY PT, R5, R0, 0x4, 0x1f ;  /* 0x0c801f0000057f89 */ /* 0x000e2400000e0000 */
[----:B0-----:R-:W-:-:S05]  /*68d0*/  FMNMX.FTZ R5, R0, R5, !PT ;  /* 0x0000000500057209 */ /* 0x001fca0007810000 */
[----:B------:R-:W0:Y:S02]  /*68e0*/  SHFL.BFLY PT, R2, R5, 0x2, 0x1f ;  /* 0x0c401f0005027f89 */ /* 0x000e2400000e0000 */
[----:B0-----:R-:W-:Y:S02]  /*68f0*/  FMNMX.FTZ R7, R5, R2, !PT ;  /* 0x0000000205077209 */ /* 0x001fe40007810000 */
[----:B------:R-:W-:-:S03]  /*6900*/  LOP3.LUT R2, R4, 0xffffffe0, RZ, 0xc0, !PT ;  /* 0xffffffe004027812 */ /* 0x000fc600078ec0ff */
[----:B------:R-:W0:Y:S02]  /*6910*/  SHFL.BFLY PT, R8, R7, 0x1, 0x1f ;  /* 0x0c201f0007087f89 */ /* 0x000e2400000e0000 */
[----:B------:R-:W-:Y:S02]  /*6920*/  IMAD.IADD R6, R11, 0x1, -R2 ;  /* 0x000000010b067824 */ /* 0x000fe400078e0a02 */
[----:B------:R-:W-:-:S03]  /*6930*/  IMAD.MOV.U32 R2, RZ, RZ, -0x800001 ;  /* 0xff7fffffff027424 */ /* 0x000fc600078e00ff */
[C---:B------:R-:W-:Y:S02]  /*6940*/  ISETP.NE.AND P0, PT, R6.reuse, RZ, PT ;  /* 0x000000ff0600720c */ /* 0x040fe40003f05270 */
[----:B------:R-:W-:-:S11]  /*6950*/  ISETP.GT.AND P1, PT, R6, 0x7, PT ;  /* 0x000000070600780c */ /* 0x000fd60003f24270 */
[----:B------:R-:W-:Y:S02]  /*6960*/  @!P0 SHF.R.S32.HI R0, RZ, 0x5, R4 ;  /* 0x00000005ff008819 */ /* 0x000fe40000011404 */
[----:B0-----:R-:W-:-:S05]  /*6970*/  @!P0 FMNMX.FTZ R3, R7, R8, !PT ;  /* 0x0000000807038209 */ /* 0x001fca0007810000 */
[----:B------:R0:W-:Y:S04]  /*6980*/  @!P0 STS [R0.X4], R3 ;  /* 0x0000000300008388 */ /* 0x0001e80000004800 */
[----:B------:R-:W-:Y:S01]  /*6990*/  BAR.SYNC.DEFER_BLOCKING 0x0 ;  /* 0x0000000000007b1d */ /* 0x000fe20000010000 */
[----:B0-----:R-:W-:-:S05]  /*69a0*/  HFMA2.MMA R0, -RZ, RZ, 0, 0 ;  /* 0x00000000ff007435 */ /* 0x001fca00000001ff */
[----:B------:R-:W0:Y:S04]  /*69b0*/  @!P1 LDS R2, [R6.X4] ;  /* 0x0000000006029984 */ /* 0x000e280000004800 */
[----:B0-----:R-:W0:Y:S02]  /*69c0*/  SHFL.BFLY PT, R5, R2, 0x4, 0x1f ;  /* 0x0c801f0002057f89 */ /* 0x001e2400000e0000 */
[----:B0-----:R-:W-:-:S05]  /*69d0*/  FMNMX.FTZ R5, R5, R2, !PT ;  /* 0x0000000205057209 */ /* 0x001fca0007810000 */
[----:B------:R-:W0:Y:S02]  /*69e0*/  SHFL.BFLY PT, R8, R5, 0x2, 0x1f ;  /* 0x0c401f0005087f89 */ /* 0x000e2400000e0000 */
[----:B0-----:R-:W-:Y:S02]  /*69f0*/  FMNMX.FTZ R8, R5, R8, !PT ;  /* 0x0000000805087209 */ /* 0x001fe40007810000 */
[----:B------:R-:W-:-:S03]  /*6a00*/  IADD3 R5, R11, UR46, RZ ;  /* 0x0000002e0b057c10 */ /* 0x000fc6000fffe0ff */
[----:B------:R-:W0:Y:S01]  /*6a10*/  SHFL.BFLY PT, R7, R8, 0x1, 0x1f ;  /* 0x0c201f0008077f89 */ /* 0x000e2200000e0000 */
[----:B------:R-:W-:Y:S02]  /*6a20*/  ISETP.GT.AND P1, PT, R5, UR42, PT ;  /* 0x0000002a05007c0c */ /* 0x000fe4000bf24270 */
[----:B0-----:R-:W-:-:S05]  /*6a30*/  FMNMX.FTZ R7, R8, R7, !PT ;  /* 0x0000000708077209 */ /* 0x001fca0007810000 */
[----:B------:R0:W3:Y:S06]  /*6a40*/  SHFL.IDX PT, R9, R7, RZ, 0x1f ;  /* 0x00001fff07097589 */ /* 0x0000ec00000e0000 */
[----:B------:R-:W-:Y:S05]  /*6a50*/  @P1 BRA `(.L_x_3199) ;  /* 0x000001d000001947 */ /* 0x000fea0003800000 */
[----:B------:R-:W-:Y:S01]  /*6a60*/  ISETP.NE.U32.AND P0, PT, RZ, c[0x0][0x200], PT ;  /* 0x00008000ff007a0c */ /* 0x000fe20003f05070 */
[----:B------:R-:W-:-:S03]  /*6a70*/  IMAD.MOV.U32 R0, RZ, RZ, RZ ;  /* 0x000000ffff007224 */ /* 0x000fc600078e00ff */
[----:B------:R-:W-:-:S08]  /*6a80*/  ISETP.NE.AND.EX P0, PT, RZ, c[0x0][0x204], PT, P0 ;  /* 0x00008100ff007a0c */ /* 0x000fd00003f05300 */
.L_x_3203:
[----:B0-----:R-:W-:Y:S01]  /*6a90*/  IADD3 R2, R5, -UR46, RZ ;  /* 0x8000002e05027c10 */ /* 0x001fe2000fffe0ff */
[----:B------:R-:W-:Y:S03]  /*6aa0*/  BSSY B1, `(.L_x_3200) ;  /* 0x0000013000017945 */ /* 0x000fe60003800000 */
[----:B------:R-:W-:Y:S01]  /*6ab0*/  LEA R8, R2, 0x240, 0x2 ;  /* 0x0000024002087811 */ /* 0x000fe200078e10ff */
[----:B------:R-:W-:Y:S05]  /*6ac0*/  @!P0 BRA `(.L_x_3201) ;  /* 0x000000c000008947 */ /* 0x000fea0003800000 */
[----:B------:R-:W-:Y:S01]  /*6ad0*/  ULDC UR4, c[0x0][0x1d4] ;  /* 0x0000750000047ab9 */ /* 0x000fe20000000800 */
[----:B------:R-:W-:Y:S01]  /*6ae0*/  SHF.R.S32.HI R3, RZ, 0x1f, R5 ;  /* 0x0000001fff037819 */ /* 0x000fe20000011405 */
[----:B------:R-:W-:-:S04]  /*6af0*/  UIMAD UR4, UR48, UR4, URZ ;  /* 0x00000004300472a4 */ /* 0x000fc8000f8e023f */
[----:B------:R-:W-:Y:S02]  /*6b00*/  USHF.R.S32.HI UR5, URZ, 0x1f, UR4 ;  /* 0x0000001f3f057899 */ /* 0x000fe40008011404 */
[----:B------:R-:W-:-:S04]  /*6b10*/  IMAD.U32 R2, RZ, RZ, UR4 ;  /* 0x00000004ff027e24 */ /* 0x000fc8000f8e00ff */
[----:B------:R-:W-:Y:S01]  /*6b20*/  IMAD.U32 R10, RZ, RZ, UR5 ;  /* 0x00000005ff0a7e24 */ /* 0x000fe2000f8e00ff */
[----:B------:R-:W-:-:S04]  /*6b30*/  IADD3 R2, P2, P3, R5, c[0x0][0x200], R2 ;  /* 0x0000800005027a10 */ /* 0x000fc80007b5e002 */
[----:B------:R-:W-:-:S05]  /*6b40*/  IADD3.X R3, R3, c[0x0][0x204], R10, P2, P3 ;  /* 0x0000810003037a10 */ /* 0x000fca00017e640a */
[----:B------:R-:W4:Y:S02]  /*6b50*/  LDG.E.U8 R2, [R2.64] ;  /* 0x0000002402027981 */ /* 0x000f24000c1e1100 */
[----:B----4-:R-:W-:-:S13]  /*6b60*/  ISETP.NE.AND P2, PT, R2, RZ, PT ;  /* 0x000000ff0200720c */ /* 0x010fda0003f45270 */
[----:B0-----:R-:W-:Y:S01]  /*6b70*/  @P2 IMAD.MOV.U32 R7, RZ, RZ, RZ ;  /* 0x000000ffff072224 */ /* 0x001fe200078e00ff */
[----:B------:R-:W-:Y:S05]  /*6b80*/  @P2 BRA `(.L_x_3202) ;  /* 0x0000004000002947 */ /* 0x000fea0003800000 */
.L_x_3201:
[----:B------:R-:W4:Y:S02]  /*6b90*/  LDS R2, [R8] ;  /* 0x0000000008027984 */ /* 0x000f240000000800 */
[----:B---34-:R-:W-:-:S04]  /*6ba0*/  FADD.FTZ R2, -R9, R2 ;  /* 0x0000000209027221 */ /* 0x018fc80000010100 */
[----:B------:R-:W-:-:S04]  /*6bb0*/  FMUL.FTZ R2, R2, 1.4426950216293334961 ;  /* 0x3fb8aa3b02027820 */ /* 0x000fc80000410000 */
[----:B0-----:R0:W3:Y:S03]  /*6bc0*/  MUFU.EX2 R7, R2 ;  /* 0x0000000200077308 */ /* 0x0010e60000000800 */
.L_x_3202:
[----:B------:R-:W-:Y:S05]  /*6bd0*/  BSYNC B1 ;  /* 0x0000000000017941 */ /* 0x000fea0003800000 */
.L_x_3200:
[----:B---3--:R3:W-:Y:S01]  /*6be0*/  STS [R8], R7 ;  /* 0x0000000708007388 */ /* 0x0087e20000000800 */
[----:B------:R-:W-:Y:S01]  /*6bf0*/  IADD3 R5, R5, 0x100, RZ ;  /* 0x0000010005057810 */ /* 0x000fe20007ffe0ff */
[----:B------:R-:W-:-:S03]  /*6c00*/  FADD.FTZ R0, R7, R0 ;  /* 0x0000000007007221 */ /* 0x000fc60000010000 */
[----:B------:R-:W-:-:S13]  /*6c10*/  ISETP.GT.AND P2, PT, R5, UR42, PT ;  /* 0x0000002a05007c0c */ /* 0x000fda000bf44270 */
[----:B---3--:R-:W-:Y:S05]  /*6c20*/  @!P2 BRA `(.L_x_3203) ;  /* 0xfffffe600000a947 */ /* 0x008fea000383ffff */
.L_x_3199:
[----:B------:R-:W-:Y:S05]  /*6c30*/  BSYNC B0 ;  /* 0x0000000000007941 */ /* 0x000fea0003800000 */
.L_x_3198:
[----:B------:R-:W4:Y:S01]  /*6c40*/  SHFL.BFLY PT, R3, R0, 0x10, 0x1f ;  /* 0x0e001f0000037f89 */ /* 0x000f2200000e0000 */
[----:B------:R-:W-:Y:S01]  /*6c50*/  ULDC.U8 UR4, c[0x0][0x26c] ;  /* 0x00009b0000047ab9 */ /* 0x000fe20000000000 */
[----:B------:R-:W-:Y:S01]  /*6c60*/  BSSY B0, `(.L_x_3204) ;  /* 0x000003f000007945 */ /* 0x000fe20003800000 */
[----:B------:R-:W-:Y:S01]  /*6c70*/  ULDC UR8, c[0x0][0x1d4] ;  /* 0x0000750000087ab9 */ /* 0x000fe20000000800 */
[----:B------:R-:W0:Y:S01]  /*6c80*/  S2R R10, SR_TID.X ;  /* 0x00000000000a7919 */ /* 0x000e220000002100 */
[----:B------:R-:W-:Y:S02]  /*6c90*/  ULDC UR9, c[0x0][0x1ec] ;  /* 0x00007b0000097ab9 */ /* 0x000fe40000000800 */
[----:B------:R-:W-:Y:S02]  /*6ca0*/  UISETP.NE.AND UP0, UPT, UR4, URZ, UPT ;  /* 0x0000003f0400728c */ /* 0x000fe4000bf05270 */
[----:B------:R-:W-:-:S04]  /*6cb0*/  UISETP.LT.AND UP1, UPT, UR8, UR9, UPT ;  /* 0x000000090800728c */ /* 0x000fc8000bf21270 */
[----:B------:R-:W-:-:S04]  /*6cc0*/  USEL UR4, UR8, UR9, UP1 ;  /* 0x0000000908047287 */ /* 0x000fc80008800000 */
[----:B------:R-:W-:-:S03]  /*6cd0*/  UIADD3 UR5, UR4, 0x4, URZ ;  /* 0x0000000404057890 */ /* 0x000fc6000fffe03f */
[----:B------:R-:W-:Y:S02]  /*6ce0*/  @UP0 ULDC UR4, c[0x0][0x268] ;  /* 0x00009a0000040ab9 */ /* 0x000fe40000000800 */
[----:B------:R-:W-:Y:S01]  /*6cf0*/  USHF.R.S32.HI UR7, URZ, 0x1f, UR5 ;  /* 0x0000001f3f077899 */ /* 0x000fe20008011405 */
[----:B----4-:R-:W-:Y:S01]  /*6d00*/  FADD.FTZ R3, R3, R0 ;  /* 0x0000000003037221 */ /* 0x010fe20000010000 */
[----:B------:R-:W-:Y:S02]  /*6d10*/  @UP0 UIMAD UR4, UR44, UR4, UR9 ;  /* 0x000000042c0402a4 */ /* 0x000fe4000f8e0209 */
[----:B------:R-:W-:Y:S01]  /*6d20*/  ULEA.HI UR5, UR7, UR5, URZ, 0x2 ;  /* 0x0000000507057291 */ /* 0x000fe2000f8f103f */
[----:B0--3--:R-:W-:Y:S01]  /*6d30*/  LOP3.LUT P0, R9, R10, 0x1f, RZ, 0xc0, !PT ;  /* 0x0000001f0a097812 */ /* 0x009fe2000780c0ff */
[----:B------:R-:W0:Y:S01]  /*6d40*/  SHFL.BFLY PT, R2, R3, 0x8, 0x1f ;  /* 0x0d001f0003027f89 */ /* 0x000e2200000e0000 */
[----:B------:R-:W-:Y:S02]  /*6d50*/  @UP0 UIMAD UR7, UR4, UR8, URZ ;  /* 0x00000008040702a4 */ /* 0x000fe4000f8e023f */
[----:B------:R-:W-:Y:S01]  /*6d60*/  ISETP.GT.U32.AND P2, PT, R9, 0x7, PT ;  /* 0x000000070900780c */ /* 0x000fe20003f44070 */
[----:B------:R-:W-:-:S02]  /*6d70*/  USHF.L.U32 UR5, UR5, 0x2, URZ ;  /* 0x0000000205057899 */ /* 0x000fc4000800063f */
[----:B------:R-:W-:Y:S02]  /*6d80*/  @UP0 USHF.R.S32.HI UR9, URZ, 0x1f, UR7 ;  /* 0x0000001f3f090899 */ /* 0x000fe40008011407 */
[----:B------:R-:W-:Y:S02]  /*6d90*/  ULOP3.LUT UR8, UR5, 0xfffffff0, URZ, 0xc0, !UPT ;  /* 0xfffffff005087892 */ /* 0x000fe4000f8ec03f */
[----:B------:R-:W-:Y:S02]  /*6da0*/  UMOV UR4, URZ ;  /* 0x0000003f00047c82 */ /* 0x000fe40008000000 */
[----:B------:R-:W-:Y:S01]  /*6db0*/  @!P0 SHF.R.U32.HI R0, RZ, 0x3, R10 ;  /* 0x00000003ff008819 */ /* 0x000fe2000001160a */
[----:B------:R-:W-:Y:S02]  /*6dc0*/  UMOV UR5, URZ ;  /* 0x0000003f00057c82 */ /* 0x000fe40008000000 */
[----:B------:R-:W-:Y:S01]  /*6dd0*/  @UP0 UMOV UR4, UR7 ;  /* 0x0000000700040c82 */ /* 0x000fe20008000000 */
[----:B------:R-:W-:Y:S01]  /*6de0*/  @!P0 LOP3.LUT R0, R0, 0x1ffffffc, RZ, 0xc0, !PT ;  /* 0x1ffffffc00008812 */ /* 0x000fe200078ec0ff */
[----:B------:R-:W-:-:S02]  /*6df0*/  @UP0 UMOV UR5, UR9 ;  /* 0x0000000900050c82 */ /* 0x000fc40008000000 */
        /* <DEDUP_REMOVED lines=9> */
[----:B------:R-:W-:Y:S06]  /*6e90*/  BAR.SYNC.DEFER_BLOCKING 0x0 ;  /* 0x0000000000007b1d */ /* 0x000fec0000010000 */
[----:B------:R-:W0:Y:S04]  /*6ea0*/  @!P2 LDS R7, [R9.X4+0x20] ;  /* 0x000020000907a984 */ /* 0x000e280000004800 */
[----:B0-----:R-:W0:Y:S02]  /*6eb0*/  SHFL.BFLY PT, R2, R7, 0x4, 0x1f ;  /* 0x0c801f0007027f89 */ /* 0x001e2400000e0000 */
[----:B0-----:R-:W-:-:S05]  /*6ec0*/  FADD.FTZ R2, R2, R7 ;  /* 0x0000000702027221 */ /* 0x001fca0000010000 */
[----:B------:R-:W0:Y:S02]  /*6ed0*/  SHFL.BFLY PT, R3, R2, 0x2, 0x1f ;  /* 0x0c401f0002037f89 */ /* 0x000e2400000e0000 */
[----:B0-----:R-:W-:-:S05]  /*6ee0*/  FADD.FTZ R3, R2, R3 ;  /* 0x0000000302037221 */ /* 0x001fca0000010000 */
[----:B------:R-:W0:Y:S02]  /*6ef0*/  SHFL.BFLY PT, R0, R3, 0x1, 0x1f ;  /* 0x0c201f0003007f89 */ /* 0x000e2400000e0000 */
[----:B0-----:R-:W-:-:S06]  /*6f00*/  FADD.FTZ R0, R3, R0 ;  /* 0x0000000003007221 */ /* 0x001fcc0000010000 */
[----:B------:R-:W0:Y:S01]  /*6f10*/  SHFL.IDX PT, R0, R0, RZ, 0x1f ;  /* 0x00001fff00007589 */ /* 0x000e2200000e0000 */
[----:B------:R-:W-:Y:S05]  /*6f20*/  @P1 BRA `(.L_x_3205) ;  /* 0x0000012000001947 */ /* 0x000fea0003800000 */
[----:B0-----:R-:W-:Y:S01]  /*6f30*/  FADD.FTZ R0, R0, 9.9999999747524270788e-07 ;  /* 0x358637bd00007421 */ /* 0x001fe20000010000 */
[----:B------:R-:W-:-:S03]  /*6f40*/  IADD3 R5, R10, UR46, RZ ;  /* 0x0000002e0a057c10 */ /* 0x000fc6000fffe0ff */
[----:B------:R0:W3:Y:S04]  /*6f50*/  MUFU.RCP R9, R0 ;  /* 0x0000000000097308 */ /* 0x0000e80000001000 */
.L_x_3206:
[----:B------:R-:W-:Y:S02]  /*6f60*/  IADD3 R8, R5, -UR46, RZ ;  /* 0x8000002e05087c10 */ /* 0x000fe4000fffe0ff */
[----:B------:R-:W-:-:S03]  /*6f70*/  PLOP3.LUT P1, PT, PT, PT, UP0, 0x80, 0x0 ;  /* 0x000000000000781c */ /* 0x000fc60003f2f008 */
[----:B0-----:R-:W0:Y:S10]  /*6f80*/  LDS R0, [R8.X4+0x240] ;  /* 0x0002400008007984 */ /* 0x001e340000004800 */
[----:B------:R-:W-:Y:S01]  /*6f90*/  @P1 IADD3 R3, P0, R5, UR4, RZ ;  /* 0x0000000405031c10 */ /* 0x000fe2000ff1e0ff */
[----:B0--3--:R-:W-:-:S03]  /*6fa0*/  FMUL.FTZ R11, R0, R9 ;  /* 0x00000009000b7220 */ /* 0x009fc60000410000 */
[----:B------:R-:W-:Y:S02]  /*6fb0*/  @P1 LEA.HI.X.SX32 R0, R5, UR5, 0x1, P0 ;  /* 0x0000000505001c11 */ /* 0x000fe400080f0eff */
[C---:B------:R-:W-:Y:S02]  /*6fc0*/  @P1 LEA R2, P0, R3.reuse, c[0x0][0x260], 0x2 ;  /* 0x0000980003021a11 */ /* 0x040fe400078010ff */
[----:B------:R-:W-:Y:S02]  /*6fd0*/  F2FP.PACK_AB R7, RZ, R11 ;  /* 0x0000000bff07723e */ /* 0x000fe400000000ff */
[----:B------:R-:W-:Y:S02]  /*6fe0*/  @P1 LEA.HI.X R3, R3, c[0x0][0x264], R0, 0x2, P0 ;  /* 0x0000990003031a11 */ /* 0x000fe400000f1400 */
[----:B------:R-:W-:Y:S02]  /*6ff0*/  LEA R0, R8, UR7, 0x1 ;  /* 0x0000000708007c11 */ /* 0x000fe4000f8e08ff */
[----:B------:R-:W-:Y:S01]  /*7000*/  IADD3 R5, R5, 0x100, RZ ;  /* 0x0000010005057810 */ /* 0x000fe20007ffe0ff */
[----:B------:R0:W-:Y:S03]  /*7010*/  @P1 STG.E [R2.64], R11 ;  /* 0x0000000b02001986 */ /* 0x0001e6000c101924 */
[----:B------:R-:W-:Y:S01]  /*7020*/  ISETP.GT.AND P0, PT, R5, UR42, PT ;  /* 0x0000002a05007c0c */ /* 0x000fe2000bf04270 */
[----:B------:R0:W-:-:S12]  /*7030*/  STS.U16 [R0], R7 ;  /* 0x0000000700007388 */ /* 0x0001d80000000400 */
[----:B0-----:R-:W-:Y:S05]  /*7040*/  @!P0 BRA `(.L_x_3206) ;  /* 0xffffff1000008947 */ /* 0x001fea000383ffff */
.L_x_3205:
[----:B------:R-:W-:Y:S05]  /*7050*/  BSYNC B0 ;  /* 0x0000000000007941 */ /* 0x000fea0003800000 */
.L_x_3204:
[----:B------:R-:W-:Y:S01]  /*7060*/  USHF.R.S32.HI UR4, URZ, 0x1f, UR42 ;  /* 0x0000001f3f047899 */ /* 0x000fe2000801142a */
[----:B------:R-:W-:Y:S01]  /*7070*/  SHF.R.S32.HI R15, RZ, 0x5, R4 ;  /* 0x00000005ff0f7819 */ /* 0x000fe20000011404 */
[C---:B0-----:R-:W-:Y:S01]  /*7080*/  IMAD.SHL.U32 R0, R6.reuse, 0x8, RZ ;  /* 0x0000000806007824 */ /* 0x041fe200078e00ff */
[----:B------:R-:W-:Y:S01]  /*7090*/  ISETP.GT.AND P0, PT, R6, 0x17, PT ;  /* 0x000000170600780c */ /* 0x000fe20003f04270 */
[----:B------:R-:W-:Y:S01]  /*70a0*/  ULEA.HI UR4, UR4, UR42, URZ, 0x3 ;  /* 0x0000002a04047291 */ /* 0x000fe2000f8f183f */
[----:B------:R-:W-:Y:S01]  /*70b0*/  ISETP.EQ.U32.AND P1, PT, RZ, c[0x0][0x190], PT ;  /* 0x00006400ff007a0c */ /* 0x000fe20003f22070 */
[----:B------:R-:W-:Y:S01]  /*70c0*/  CS2R R6, SRZ ;  /* 0x0000000000067805 */ /* 0x000fe2000001ff00 */
[----:B------:R-:W-:Y:S01]  /*70d0*/  MOV R3, UR49 ;  /* 0x0000003100037c02 */ /* 0x000fe20008000f00 */
[----:B------:R-:W-:Y:S01]  /*70e0*/  ULOP3.LUT UR4, UR4, 0xfffffff8, URZ, 0xc0, !UPT ;  /* 0xfffffff804047892 */ /* 0x000fe2000f8ec03f */
[----:B------:R-:W-:-:S03]  /*70f0*/  CS2R R4, SRZ ;  /* 0x0000000000047805 */ /* 0x000fc6000001ff00 */
[----:B------:R-:W-:-:S06]  /*7100*/  UIADD3 UR4, -UR4, UR42, URZ ;  /* 0x0000002a04047290 */ /* 0x000fcc000fffe13f */
[----:B------:R-:W-:-:S04]  /*7110*/  ISETP.NE.OR P2, PT, R15, UR4, P0 ;  /* 0x000000040f007c0c */ /* 0x000fc80008745670 */
[----:B------:R-:W-:Y:S01]  /*7120*/  ISETP.EQ.OR.EX P1, PT, RZ, c[0x0][0x194], P2, P1 ;  /* 0x00006500ff007a0c */ /* 0x000fe20001722710 */
[----:B------:R-:W-:Y:S01]  /*7130*/  ULDC UR4, c[0x0][0x1d4] ;  /* 0x0000750000047ab9 */ /* 0x000fe20000000800 */
[----:B------:R-:W-:Y:S01]  /*7140*/  BSSY B0, `(.L_x_3207) ;  /* 0x000016b000007945 */ /* 0x000fe20003800000 */
[----:B------:R-:W-:-:S10]  /*7150*/  UIMAD UR4, UR44, UR4, URZ ;  /* 0x000000042c0472a4 */ /* 0x000fd4000f8e023f */
[----:B-1----:R-:W-:Y:S02]  /*7160*/  @!P1 IMAD.MOV.U32 R17, RZ, RZ, 0x2 ;  /* 0x00000002ff119424 */ /* 0x002fe400078e00ff */
[----:B------:R-:W-:-:S04]  /*7170*/  @!P1 IMAD R16, R3, 0xc0, R0 ;  /* 0x000000c003109824 */ /* 0x000fc800078e0200 */
[----:B------:R-:W-:Y:S01]  /*7180*/  @!P1 IMAD.WIDE R16, R16, R17, c[0x0][0x190] ;  /* 0x0000640010109625 */ /* 0x000fe200078e0211 */
[----:B------:R-:W-:-:S04]  /*7190*/  CS2R R12, SRZ ;  /* 0x00000000000c7805 */ /* 0x000fc8000001ff00 */
[----:B------:R0:W5:Y:S01]  /*71a0*/  @!P1 LDG.E.128 R4, [R16.64] ;  /* 0x0000002410049981 */ /* 0x000162000c1e1d00 */
[----:B------:R-:W-:Y:S01]  /*71b0*/  CS2R R10, SRZ ;  /* 0x00000000000a7805 */ /* 0x000fe2000001ff00 */
[----:B------:R-:W-:Y:S01]  /*71c0*/  CS2R R8, SRZ ;  /* 0x0000000000087805 */ /* 0x000fe2000001ff00 */
[----:B------:R-:W-:Y:S01]  /*71d0*/  CS2R R2, SRZ ;  /* 0x0000000000027805 */ /* 0x000fe2000001ff00 */
[----:B------:R-:W-:Y:S06]  /*71e0*/  BAR.SYNC.DEFER_BLOCKING 0x0 ;  /* 0x0000000000007b1d */ /* 0x000fec0000010000 */
[----:B------:R-:W-:Y:S05]  /*71f0*/  @P0 BRA `(.L_x_3208) ;  /* 0x000015f000000947 */ /* 0x000fea0003800000 */
[----:B0-----:R-:W-:Y:S01]  /*7200*/  IMAD.U32 R41, RZ, RZ, UR42 ;  /* 0x0000002aff297e24 */ /* 0x001fe2000f8e00ff */
[C---:B------:R-:W-:Y:S01]  /*7210*/  IADD3 R14, R15.reuse, UR46, RZ ;  /* 0x0000002e0f0e7c10 */ /* 0x040fe2000fffe0ff */
[----:B------:R-:W-:Y:S01]  /*7220*/  IMAD.U32 R13, RZ, RZ, UR6 ;  /* 0x00000006ff0d7e24 */ /* 0x000fe2000f8e00ff */
[----:B------:R-:W-:Y:S01]  /*7230*/  BSSY B1, `(.L_x_3209) ;  /* 0x000008b000017945 */ /* 0x000fe20003800000 */
[----:B--2---:R-:W-:-:S02]  /*7240*/  LEA R24, R15, UR7, 0x1 ;  /* 0x000000070f187c11 */ /* 0x004fc4000f8e08ff */
[----:B------:R-:W-:Y:S01]  /*7250*/  IMNMX R41, R41, c[0x0][0x1d4], PT ;  /* 0x0000750029297a17 */ /* 0x000fe20003800200 */
[----:B------:R-:W-:Y:S02]  /*7260*/  IMAD R16, R13, c[0x0][0x1d4], R0 ;  /* 0x000075000d107a24 */ /* 0x000fe400078e0200 */
[----:B------:R-:W-:Y:S01]  /*7270*/  IMAD.MOV.U32 R13, RZ, RZ, RZ ;  /* 0x000000ffff0d7224 */ /* 0x000fe200078e00ff */
[----:B------:R-:W-:Y:S02]  /*7280*/  ISETP.GE.AND P1, PT, R14, R41, PT ;  /* 0x000000290e00720c */ /* 0x000fe40003f26270 */
[----:B------:R-:W-:-:S11]  /*7290*/  SHF.R.S32.HI R17, RZ, 0x1f, R16 ;  /* 0x0000001fff117819 */ /* 0x000fd60000011410 */
[----:B------:R-:W-:Y:S05]  /*72a0*/  @P1 BRA `(.L_x_3210) ;  /* 0x0000083000001947 */ /* 0x000fea0003800000 */
[----:B------:R-:W-:Y:S01]  /*72b0*/  IMAD.U32 R2, RZ, RZ, UR46 ;  /* 0x0000002eff027e24 */ /* 0x000fe2000f8e00ff */
[----:B------:R-:W-:Y:S01]  /*72c0*/  LOP3.LUT R3, RZ, R41, RZ, 0x33, !PT ;  /* 0x00000029ff037212 */ /* 0x000fe200078e33ff */
[----:B------:R-:W-:Y:S01]  /*72d0*/  BSSY B2, `(.L_x_3211) ;  /* 0x000002f000027945 */ /* 0x000fe20003800000 */
[----:B------:R-:W-:Y:S01]  /*72e0*/  IMAD.MOV.U32 R25, RZ, RZ, R14 ;  /* 0x000000ffff197224 */ /* 0x000fe200078e000e */
[----:B------:R-:W-:Y:S01]  /*72f0*/  CS2R R8, SRZ ;  /* 0x0000000000087805 */ /* 0x000fe2000001ff00 */
[----:B------:R-:W-:Y:S01]  /*7300*/  IADD3 R2, -R2, -0x2, -R15 ;  /* 0xfffffffe02027810 */ /* 0x000fe20007ffe90f */
[----:B------:R-:W-:Y:S01]  /*7310*/  CS2R R10, SRZ ;  /* 0x00000000000a7805 */ /* 0x000fe2000001ff00 */
[----:B------:R-:W-:Y:S02]  /*7320*/  CS2R R12, SRZ ;  /* 0x00000000000c7805 */ /* 0x000fe4000001ff00 */
[----:B------:R-:W-:-:S04]  /*7330*/  IADD3 R3, R2, -R3, RZ ;  /* 0x8000000302037210 */ /* 0x000fc80007ffe0ff */
[C---:B------:R-:W-:Y:S02]  /*7340*/  LOP3.LUT P3, RZ, R3.reuse, 0x8, RZ, 0xc0, !PT ;  /* 0x0000000803ff7812 */ /* 0x040fe4000786c0ff */
[----:B------:R-:W-:Y:S02]  /*7350*/  LOP3.LUT P1, RZ, R3, 0xfffffff8, RZ, 0xc0, !PT ;  /* 0xfffffff803ff7812 */ /* 0x000fe4000782c0ff */
[----:B------:R-:W-:-:S09]  /*7360*/  CS2R R2, SRZ ;  /* 0x0000000000027805 */ /* 0x000fd2000001ff00 */
[----:B------:R-:W-:Y:S05]  /*7370*/  @P3 BRA `(.L_x_3212) ;  /* 0x0000024000003947 */ /* 0x000fea0003800000 */
[----:B------:R-:W-:Y:S01]  /*7380*/  ULDC UR5, c[0x0][0x1d4] ;  /* 0x0000750000057ab9 */ /* 0x000fe20000000800 */
[----:B------:R-:W-:Y:S01]  /*7390*/  SHF.R.S32.HI R2, RZ, 0x1f, R14 ;  /* 0x0000001fff027819 */ /* 0x000fe2000001140e */
[----:B------:R-:W-:Y:S01]  /*73a0*/  UIMAD UR5, UR48, UR5, URZ ;  /* 0x00000005300572a4 */ /* 0x000fe2000f8e023f */
[----:B------:R-:W0:Y:S05]  /*73b0*/  LDS.U16 R12, [R24] ;  /* 0x00000000180c7984 */ /* 0x000e2a0000000400 */
[----:B------:R-:W-:Y:S01]  /*73c0*/  IMAD.U32 R9, RZ, RZ, UR5 ;  /* 0x00000005ff097e24 */ /* 0x000fe2000f8e00ff */
[----:B------:R-:W-:-:S04]  /*73d0*/  IADD3 R3, P3, R14, UR5, RZ ;  /* 0x000000050e037c10 */ /* 0x000fc8000ff7e0ff */
        /* <DEDUP_REMOVED lines=11> */
[----:B------:R-:W2:Y:S01]  /*7490*/  LDG.E.128 R8, [R8.64] ;  /* 0x0000002408087981 */ /* 0x000ea2000c1e1d00 */
[----:B0-----:R-:W-:Y:S01]  /*74a0*/  HADD2.F32 R13, -RZ, R12.H0_H0 ;  /* 0x2000000cff0d7230 */ /* 0x001fe20000004100 */
[----:B------:R-:W-:Y:S01]  /*74b0*/  IADD3 R25, R14, 0x8, RZ ;  /* 0x000000080e197810 */ /* 0x000fe20007ffe0ff */
[--C-:B--2---:R-:W-:Y:S02]  /*74c0*/  HADD2.F32 R12, -RZ, R8.reuse.H1_H1 ;  /* 0x30000008ff0c7230 */ /* 0x104fe40000004100 */
[----:B------:R-:W-:Y:S02]  /*74d0*/  HADD2.F32 R2, -RZ, R8.H0_H0 ;  /* 0x20000008ff027230 */ /* 0x000fe40000004100 */
[--C-:B------:R-:W-:Y:S02]  /*74e0*/  HADD2.F32 R18, -RZ, R9.reuse.H0_H0 ;  /* 0x20000009ff127230 */ /* 0x100fe40000004100 */
        /* <DEDUP_REMOVED lines=13> */
.L_x_3212:
[----:B------:R-:W-:Y:S05]  /*75c0*/  BSYNC B2 ;  /* 0x0000000000027941 */ /* 0x000fea0003800000 */
.L_x_3211:
[----:B------:R-:W-:Y:S05]  /*75d0*/  @!P1 BRA `(.L_x_3210) ;  /* 0x0000050000009947 */ /* 0x000fea0003800000 */
[----:B------:R-:W-:Y:S01]  /*75e0*/  ULDC UR5, c[0x0][0x1d4] ;  /* 0x0000750000057ab9 */ /* 0x000fe20000000800 */
[C---:B------:R-:W-:Y:S01]  /*75f0*/  LEA R18, R25.reuse, UR8, 0x1 ;  /* 0x0000000819127c11 */ /* 0x040fe2000f8e08ff */
[----:B------:R-:W-:Y:S01]  /*7600*/  UIMAD UR5, UR48, UR5, URZ ;  /* 0x00000005300572a4 */ /* 0x000fe2000f8e023f */
[----:B------:R-:W-:Y:S01]  /*7610*/  SHF.R.S32.HI R19, RZ, 0x1f, R25 ;  /* 0x0000001fff137819 */ /* 0x000fe20000011419 */
[----:B------:R-:W-:Y:S01]  /*7620*/  IMAD.U32 R23, RZ, RZ, UR46 ;  /* 0x0000002eff177e24 */ /* 0x000fe2000f8e00ff */
[----:B------:R-:W-:Y:S01]  /*7630*/  IADD3 R18, R18, 0x10, RZ ;  /* 0x0000001012127810 */ /* 0x000fe20007ffe0ff */
[----:B------:R-:W-:Y:S01]  /*7640*/  IMAD.MOV.U32 R20, RZ, RZ, c[0x0][0x1d4] ;  /* 0x00007500ff147624 */ /* 0x000fe200078e00ff */
[----:B------:R-:W-:Y:S01]  /*7650*/  HFMA2.MMA R27, -RZ, RZ, 0, 0 ;  /* 0x00000000ff1b7435 */ /* 0x000fe200000001ff */
[----:B------:R-:W-:Y:S01]  /*7660*/  IMAD.U32 R22, RZ, RZ, UR5 ;  /* 0x00000005ff167e24 */ /* 0x000fe2000f8e00ff */
[C---:B------:R-:W-:Y:S01]  /*7670*/  IADD3 R40, P1, R25.reuse, UR5, RZ ;  /* 0x0000000519287c10 */ /* 0x040fe2000ff3e0ff */
[----:B------:R-:W-:-:S03]  /*7680*/  IMAD R42, R25, 0xc0, RZ ;  /* 0x000000c0192a7824 */ /* 0x000fc600078e02ff */
[----:B------:R-:W-:Y:S01]  /*7690*/  LEA.HI.X.SX32 R21, R22, R19, 0x1, P1 ;  /* 0x0000001316157211 */ /* 0x000fe200008f0eff */
[----:B------:R-:W-:Y:S01]  /*76a0*/  IMAD R19, R23, -0x2, R18 ;  /* 0xfffffffe17137824 */ /* 0x000fe200078e0212 */
[----:B------:R-:W-:Y:S01]  /*76b0*/  LEA R31, P1, R40, c[0x0][0x1a8], 0x2 ;  /* 0x00006a00281f7a11 */ /* 0x000fe200078210ff */
[----:B------:R-:W-:Y:S01]  /*76c0*/  IMAD R18, R20, c[0x0][0x1d8], RZ ;  /* 0x0000760014127a24 */ /* 0x000fe200078e02ff */
[----:B------:R-:W-:Y:S02]  /*76d0*/  IADD3 R43, R42, 0x600, RZ ;  /* 0x000006002a2b7810 */ /* 0x000fe40007ffe0ff */
[----:B------:R-:W-:Y:S01]  /*76e0*/  LEA.HI.X R40, R40, c[0x0][0x1ac], R21, 0x2, P1 ;  /* 0x00006b0028287a11 */ /* 0x000fe200008f1415 */
[----:B------:R-:W-:Y:S01]  /*76f0*/  IMAD R26, R18, 0xc0, RZ ;  /* 0x000000c0121a7824 */ /* 0x000fe200078e02ff */
[----:B------:R-:W-:-:S04]  /*7700*/  IADD3 R28, R19, 0x240, RZ ;  /* 0x00000240131c7810 */ /* 0x000fc80007ffe0ff */
.L_x_3213:
[----:B------:R-:W-:Y:S01]  /*7710*/  IMAD.MOV.U32 R18, RZ, RZ, R31 ;  /* 0x000000ffff127224 */ /* 0x000fe200078e001f */
[----:B------:R-:W0:Y:S01]  /*7720*/  LDS.U16 R29, [R28+-0x10] ;  /* 0xfffff0001c1d7984 */ /* 0x000e220000000400 */
[----:B------:R-:W-:-:S05]  /*7730*/  IMAD.MOV.U32 R19, RZ, RZ, R40 ;  /* 0x000000ffff137224 */ /* 0x000fca00078e0028 */
[----:B------:R-:W2:Y:S04]  /*7740*/  LDG.E R21, [R18.64] ;  /* 0x0000002412157981 */ /* 0x000ea8000c1e1900 */
[----:B------:R-:W3:Y:S01]  /*7750*/  LDG.E R23, [R18.64+0x20] ;  /* 0x0000202412177981 */ /* 0x000ee2000c1e1900 */
[----:B--2---:R-:W-:-:S04]  /*7760*/  IMAD R20, R26, R21, R42 ;  /* 0x000000151a147224 */ /* 0x004fc800078e022a */
[----:B------:R-:W-:Y:S02]  /*7770*/  IMAD.IADD R20, R20, 0x1, R27 ;  /* 0x0000000114147824 */ /* 0x000fe400078e021b */
[----:B---3--:R-:W-:-:S03]  /*7780*/  IMAD R22, R26, R23, R43 ;  /* 0x000000171a167224 */ /* 0x008fc600078e022b */
[----:B------:R-:W-:Y:S01]  /*7790*/  IADD3 R21, P1, R16, R20, RZ ;  /* 0x0000001410157210 */ /* 0x000fe20007f3e0ff */
[----:B------:R-:W-:-:S03]  /*77a0*/  IMAD.IADD R22, R22, 0x1, R27 ;  /* 0x0000000116167824 */ /* 0x000fc600078e021b */
[----:B------:R-:W-:Y:S02]  /*77b0*/  LEA.HI.X.SX32 R30, R20, R17, 0x1, P1 ;  /* 0x00000011141e7211 */ /* 0x000fe400008f0eff */
[----:B------:R-:W-:-:S04]  /*77c0*/  LEA R20, P1, R21, c[0x0][0x1a0], 0x1 ;  /* 0x0000680015147a11 */ /* 0x000fc800078208ff */
[----:B------:R-:W-:Y:S02]  /*77d0*/  LEA.HI.X R21, R21, c[0x0][0x1a4], R30, 0x1, P1 ;  /* 0x0000690015157a11 */ /* 0x000fe400008f0c1e */
[----:B------:R-:W-:-:S03]  /*77e0*/  IADD3 R23, P1, R16, R22, RZ ;  /* 0x0000001610177210 */ /* 0x000fc60007f3e0ff */
[----:B------:R-:W2:Y:S01]  /*77f0*/  LDG.E.128 R32, [R20.64] ;  /* 0x0000002414207981 */ /* 0x000ea2000c1e1d00 */
[----:B------:R-:W-:Y:S02]  /*7800*/  LEA.HI.X.SX32 R30, R22, R17, 0x1, P1 ;  /* 0x00000011161e7211 */ /* 0x000fe400008f0eff */
[----:B------:R-:W-:-:S04]  /*7810*/  LEA R22, P1, R23, c[0x0][0x1a0], 0x1 ;  /* 0x0000680017167a11 */ /* 0x000fc800078208ff */
[----:B------:R-:W-:Y:S02]  /*7820*/  LEA.HI.X R23, R23, c[0x0][0x1a4], R30, 0x1, P1 ;  /* 0x0000690017177a11 */ /* 0x000fe400008f0c1e */
[----:B------:R1:W3:Y:S04]  /*7830*/  LDS.U16 R30, [R28] ;  /* 0x000000001c1e7984 */ /* 0x0002e80000000400 */
[----:B------:R4:W4:Y:S01]  /*7840*/  LDG.E.128 R36, [R22.64] ;  /* 0x0000002416247981 */ /* 0x000922000c1e1d00 */
[----:B------:R-:W-:Y:S01]  /*7850*/  IADD3 R31, P1, R18, 0x40, RZ ;  /* 0x00000040121f7810 */ /* 0x000fe20007f3e0ff */
[----:B0-----:R-:W-:Y:S01]  /*7860*/  HADD2.F32 R29, -RZ, R29.H0_H0 ;  /* 0x2000001dff1d7230 */ /* 0x001fe20000004100 */
[----:B------:R-:W-:Y:S02]  /*7870*/  IADD3 R25, R25, 0x10, RZ ;  /* 0x0000001019197810 */ /* 0x000fe40007ffe0ff */
[----:B-1----:R-:W-:Y:S01]  /*7880*/  IADD3 R28, R28, 0x20, RZ ;  /* 0x000000201c1c7810 */ /* 0x002fe20007ffe0ff */
[----:B------:R-:W-:Y:S01]  /*7890*/  IMAD.X R40, RZ, RZ, R19, P1 ;  /* 0x000000ffff287224 */ /* 0x000fe200008e0613 */
[----:B------:R-:W-:-:S02]  /*78a0*/  ISETP.GE.AND P1, PT, R25, R41, PT ;  /* 0x000000291900720c */ /* 0x000fc40003f26270 */
[----:B------:R-:W-:Y:S01]  /*78b0*/  IADD3 R27, R27, 0xc00, RZ ;  /* 0x00000c001b1b7810 */ /* 0x000fe20007ffe0ff */
[----:B---3--:R-:W-:Y:S02]  /*78c0*/  HADD2.F32 R30, -RZ, R30.H0_H0 ;  /* 0x2000001eff1e7230 */ /* 0x008fe40000004100 */
[----:B--2---:R-:W-:Y:S02]  /*78d0*/  HADD2.F32 R18, -RZ, R32.H0_H0 ;  /* 0x20000020ff127230 */ /* 0x004fe40000004100 */
[----:B------:R-:W-:Y:S02]  /*78e0*/  HADD2.F32 R19, -RZ, R34.H0_H0 ;  /* 0x20000022ff137230 */ /* 0x000fe40000004100 */
[----:B------:R-:W-:Y:S01]  /*78f0*/  HADD2.F32 R21, -RZ, R35.H0_H0 ;  /* 0x20000023ff157230 */ /* 0x000fe20000004100 */
        /* <DEDUP_REMOVED lines=8> */
[C---:B------:R-:W-:Y:S01]  /*7980*/  FFMA.FTZ R9, R29.reuse, R32, R9 ;  /* 0x000000201d097223 */ /* 0x040fe20000010009 */
[----:B----4-:R-:W-:Y:S01]  /*7990*/  HADD2.F32 R22, -RZ, R35.H1_H1 ;  /* 0x30000023ff167230 */ /* 0x010fe20000004100 */
[C---:B------:R-:W-:Y:S01]  /*79a0*/  FFMA.FTZ R8, R29.reuse, R33, R8 ;  /* 0x000000211d087223 */ /* 0x040fe20000010008 */
[----:B------:R-:W-:Y:S01]  /*79b0*/  HADD2.F32 R19, -RZ, R36.H0_H0 ;  /* 0x20000024ff137230 */ /* 0x000fe20000004100 */
[C---:B------:R-:W-:Y:S01]  /*79c0*/  FFMA.FTZ R11, R29.reuse, R34, R11 ;  /* 0x000000221d0b7223 */ /* 0x040fe2000001000b */
[----:B------:R-:W-:Y:S01]  /*79d0*/  HADD2.F32 R18, -RZ, R37.H0_H0 ;  /* 0x20000025ff127230 */ /* 0x000fe20000004100 */
[----:B------:R-:W-:Y:S01]  /*79e0*/  FFMA.FTZ R13, R29, R22, R13 ;  /* 0x000000161d0d7223 */ /* 0x000fe2000001000d */
        /* <DEDUP_REMOVED lines=13> */
[----:B------:R-:W-:Y:S01]  /*7ac0*/  FFMA.FTZ R13, R30, R39, R13 ;  /* 0x000000271e0d7223 */ /* 0x000fe2000001000d */
[----:B------:R-:W-:Y:S05]  /*7ad0*/  @!P1 BRA `(.L_x_3213) ;  /* 0xfffffc3000009947 */ /* 0x000fea000383ffff */
.L_x_3210:
[----:B------:R-:W-:Y:S05]  /*7ae0*/  BSYNC B1 ;  /* 0x0000000000017941 */ /* 0x000fea0003800000 */
.L_x_3209:
[----:B------:R-:W-:-:S13]  /*7af0*/  ISETP.GE.AND P1, PT, R14, UR42, PT ;  /* 0x0000002a0e007c0c */ /* 0x000fda000bf26270 */
[----:B------:R-:W-:Y:S05]  /*7b00*/  @P1 BRA `(.L_x_3208) ;  /* 0x00000ce000001947 */ /* 0x000fea0003800000 */
[----:B------:R-:W-:Y:S01]  /*7b10*/  LOP3.LUT R18, RZ, R15, RZ, 0x33, !PT ;  /* 0x0000000fff127212 */ /* 0x000fe200078e33ff */
[----:B------:R-:W-:Y:S01]  /*7b20*/  BSSY B1, `(.L_x_3214) ;  /* 0x0000044000017945 */ /* 0x000fe20003800000 */
[----:B------:R-:W-:-:S04]  /*7b30*/  MOV R31, UR46 ;  /* 0x0000002e001f7c02 */ /* 0x000fc80008000f00 */
[----:B------:R-:W-:-:S04]  /*7b40*/  IADD3 R31, -R31, UR42, R18 ;  /* 0x0000002a1f1f7c10 */ /* 0x000fc8000fffe112 */
[----:B------:R-:W-:-:S13]  /*7b50*/  LOP3.LUT P1, RZ, R31, 0x8, RZ, 0xc0, !PT ;  /* 0x000000081fff7812 */ /* 0x000fda000782c0ff */
[----:B------:R-:W-:Y:S05]  /*7b60*/  @P1 BRA `(.L_x_3215) ;  /* 0x000003f000001947 */ /* 0x000fea0003800000 */
[----:B------:R-:W-:Y:S01]  /*7b70*/  ISETP.GE.AND P1, PT, R14, c[0x0][0x1d4], PT ;  /* 0x000075000e007a0c */ /* 0x000fe20003f26270 */
[----:B------:R-:W-:-:S12]  /*7b80*/  BSSY B2, `(.L_x_3216) ;  /* 0x000003c000027945 */ /* 0x000fd80003800000 */
[----:B------:R-:W-:Y:S05]  /*7b90*/  @!P1 BRA `(.L_x_3217) ;  /* 0x000003a000009947 */ /* 0x000fea0003800000 */
[----:B------:R-:W-:Y:S01]  /*7ba0*/  IABS R21, c[0x0][0x1d4] ;  /* 0x0000750000157a13 */ /* 0x000fe20000000000 */
[----:B------:R-:W-:Y:S01]  /*7bb0*/  ULDC UR5, c[0x0][0x1d4] ;  /* 0x0000750000057ab9 */ /* 0x000fe20000000800 */
[----:B------:R-:W-:Y:S01]  /*7bc0*/  IABS R25, R14 ;  /* 0x0000000e00197213 */ /* 0x000fe20000000000 */
[----:B------:R-:W-:Y:S01]  /*7bd0*/  UIMAD UR5, UR48, UR5, URZ ;  /* 0x00000005300572a4 */ /* 0x000fe2000f8e023f */
[----:B------:R-:W0:Y:S01]  /*7be0*/  I2F.RP R20, R21 ;  /* 0x0000001500147306 */ /* 0x000e220000209400 */
[----:B------:R-:W-:Y:S01]  /*7bf0*/  ISETP.GE.AND P3, PT, R14, RZ, PT ;  /* 0x000000ff0e00720c */ /* 0x000fe20003f66270 */
[----:B------:R-:W1:Y:S01]  /*7c00*/  LDS.U16 R24, [R24] ;  /* 0x0000000018187984 */ /* 0x000e620000000400 */
[----:B------:R-:W-:-:S05]  /*7c10*/  ISETP.NE.AND P4, PT, RZ, c[0x0][0x1d4], PT ;  /* 0x00007500ff007a0c */ /* 0x000fca0003f85270 */
[----:B0-----:R-:W0:Y:S02]  /*7c20*/  MUFU.RCP R20, R20 ;  /* 0x0000001400147308 */ /* 0x001e240000001000 */
[----:B0-----:R-:W-:-:S06]  /*7c30*/  IADD3 R22, R20, 0xffffffe, RZ ;  /* 0x0ffffffe14167810 */ /* 0x001fcc0007ffe0ff */
[----:B------:R-:W0:Y:S02]  /*7c40*/  F2I.FTZ.U32.TRUNC.NTZ R19, R22 ;  /* 0x0000001600137305 */ /* 0x000e24000021f000 */
[----:B0-----:R-:W-:-:S04]  /*7c50*/  IMAD.MOV R18, RZ, RZ, -R19 ;  /* 0x000000ffff127224 */ /* 0x001fc800078e0a13 */
        /* <DEDUP_REMOVED lines=10> */
[----:B------:R-:W-:Y:S01]  /*7d00*/  @!P1 IADD3 R18, R18, -R21, RZ ;  /* 0x8000001512129210 */ /* 0x000fe20007ffe0ff */
[----:B------:R-:W-:-:S04]  /*7d10*/  IMAD.U32 R21, RZ, RZ, UR5 ;  /* 0x00000005ff157e24 */ /* 0x000fc8000f8e00ff */
[----:B------:R-:W-:-:S04]  /*7d20*/  IMAD.MOV.U32 R20, RZ, RZ, R18 ;  /* 0x000000ffff147224 */ /* 0x000fc800078e0012 */
[----:B------:R-:W-:Y:S01]  /*7d30*/  @!P3 IMAD.MOV R20, RZ, RZ, -R20 ;  /* 0x000000ffff14b224 */ /* 0x000fe200078e0a14 */
[----:B------:R-:W-:-:S04]  /*7d40*/  @!P4 LOP3.LUT R20, RZ, c[0x0][0x1d4], RZ, 0x33, !PT ;  /* 0x00007500ff14ca12 */ /* 0x000fc800078e33ff */
[----:B------:R-:W-:Y:S02]  /*7d50*/  SHF.R.S32.HI R18, RZ, 0x1f, R20 ;  /* 0x0000001fff127819 */ /* 0x000fe40000011414 */
        /* <DEDUP_REMOVED lines=13> */
[----:B-1----:R-:W-:Y:S02]  /*7e30*/  HADD2.F32 R25, -RZ, R24.H0_H0 ;  /* 0x20000018ff197230 */ /* 0x002fe40000004100 */
[----:B--2---:R-:W-:Y:S02]  /*7e40*/  HADD2.F32 R27, -RZ, R22.H0_H0 ;  /* 0x20000016ff1b7230 */ /* 0x004fe40000004100 */
[--C-:B------:R-:W-:Y:S02]  /*7e50*/  HADD2.F32 R18, -RZ, R20.reuse.H0_H0 ;  /* 0x20000014ff127230 */ /* 0x100fe40000004100 */
        /* <DEDUP_REMOVED lines=14> */
.L_x_3217:
[----:B------:R-:W-:Y:S05]  /*7f40*/  BSYNC B2 ;  /* 0x0000000000027941 */ /* 0x000fea0003800000 */
.L_x_3216:
[----:B------:R-:W-:Y:S02]  /*7f50*/  IADD3 R14, R14, 0x8, RZ ;  /* 0x000000080e0e7810 */ /* 0x000fe40007ffe0ff */
.L_x_3215:
[----:B------:R-:W-:Y:S05]  /*7f60*/  BSYNC B1 ;  /* 0x0000000000017941 */ /* 0x000fea0003800000 */
.L_x_3214:
[----:B------:R-:W-:-:S13]  /*7f70*/  LOP3.LUT P1, RZ, R31, 0xfffffff8, RZ, 0xc0, !PT ;  /* 0xfffffff81fff7812 */ /* 0x000fda000782c0ff */
[----:B------:R-:W-:Y:S05]  /*7f80*/  @!P1 BRA `(.L_x_3208) ;  /* 0x0000086000009947 */ /* 0x000fea0003800000 */
[----:B------:R-:W-:Y:S01]  /*7f90*/  LEA R18, R14, UR8, 0x1 ;  /* 0x000000080e127c11 */ /* 0x000fe2000f8e08ff */
[----:B------:R-:W-:Y:S02]  /*7fa0*/  IMAD.U32 R31, RZ, RZ, UR46 ;  /* 0x0000002eff1f7e24 */ /* 0x000fe4000f8e00ff */
[----:B------:R-:W-:Y:S02]  /*7fb0*/  IMAD.MOV.U32 R22, RZ, RZ, RZ ;  /* 0x000000ffff167224 */ /* 0x000fe400078e00ff */
[----:B------:R-:W-:Y:S02]  /*7fc0*/  IMAD R31, R31, -0x2, R18 ;  /* 0xfffffffe1f1f7824 */ /* 0x000fe400078e0212 */
.L_x_3222:
[C---:B------:R-:W-:Y:S01]  /*7fd0*/  ISETP.GE.AND P3, PT, R14.reuse, c[0x0][0x1d4], PT ;  /* 0x000075000e007a0c */ /* 0x040fe20003f66270 */
[----:B------:R-:W-:Y:S01]  /*7fe0*/  BSSY B1, `(.L_x_3218) ;  /* 0x000003f000017945 */ /* 0x000fe20003800000 */
[----:B------:R-:W-:Y:S02]  /*7ff0*/  IADD3 R33, R14, 0x8, RZ ;  /* 0x000000080e217810 */ /* 0x000fe40007ffe0ff */
[----:B------:R-:W-:Y:S02]  /*8000*/  IADD3 R32, R31, R22, RZ ;  /* 0x000000161f207210 */ /* 0x000fe40007ffe0ff */
[----:B------:R-:W-:-:S07]  /*8010*/  ISETP.GE.AND P1, PT, R33, c[0x0][0x1d4], PT ;  /* 0x0000750021007a0c */ /* 0x000fce0003f26270 */
[----:B------:R-:W-:Y:S05]  /*8020*/  @!P3 BRA `(.L_x_3219) ;  /* 0x000003a00000b947 */ /* 0x000fea0003800000 */
[----:B------:R-:W-:Y:S01]  /*8030*/  IABS R21, c[0x0][0x1d4] ;  /* 0x0000750000157a13 */ /* 0x000fe20000000000 */
[----:B------:R-:W-:Y:S01]  /*8040*/  ULDC UR5, c[0x0][0x1d4] ;  /* 0x0000750000057ab9 */ /* 0x000fe20000000800 */
[----:B------:R-:W-:Y:S01]  /*8050*/  IABS R24, R14 ;  /* 0x0000000e00187213 */ /* 0x000fe20000000000 */
[----:B------:R-:W-:Y:S01]  /*8060*/  UIMAD UR5, UR48, UR5, URZ ;  /* 0x00000005300572a4 */ /* 0x000fe2000f8e023f */
[----:B------:R-:W0:Y:S01]  /*8070*/  I2F.RP R20, R21 ;  /* 0x0000001500147306 */ /* 0x000e220000209400 */
[----:B------:R-:W-:Y:S02]  /*8080*/  ISETP.GE.AND P4, PT, R14, RZ, PT ;  /* 0x000000ff0e00720c */ /* 0x000fe40003f86270 */
        /* <DEDUP_REMOVED lines=33> */
[----:B------:R-:W0:Y:S04]  /*82a0*/  LDS.U16 R23, [R32+0x240] ;  /* 0x0002400020177984 */ /* 0x000e280000000400 */
[----:B------:R-:W2:Y:S01]  /*82b0*/  LDG.E.128 R24, [R20.64] ;  /* 0x0000002414187981 */ /* 0x000ea2000c1e1d00 */
[----:B0-----:R-:W-:Y:S02]  /*82c0*/  HADD2.F32 R23, -RZ, R23.H0_H0 ;  /* 0x20000017ff177230 */ /* 0x001fe40000004100 */
[----:B--2---:R-:W-:Y:S02]  /*82d0*/  HADD2.F32 R18, -RZ, R24.H0_H0 ;  /* 0x20000018ff127230 */ /* 0x004fe40000004100 */
[----:B------:R-:W-:-:S02]  /*82e0*/  HADD2.F32 R28, -RZ, R25.H0_H0 ;  /* 0x20000019ff1c7230 */ /* 0x000fc40000004100 */
        /* <DEDUP_REMOVED lines=14> */
.L_x_3219:
[----:B------:R-:W-:Y:S05]  /*83d0*/  BSYNC B1 ;  /* 0x0000000000017941 */ /* 0x000fea0003800000 */
.L_x_3218:
[----:B------:R-:W-:Y:S01]  /*83e0*/  BSSY B1, `(.L_x_3220) ;  /* 0x000003c000017945 */ /* 0x000fe20003800000 */
        /* <DEDUP_REMOVED lines=20> */
[----:B------:R-:W-:-:S05]  /*8530*/  @!P1 IMAD.IADD R18, R18, 0x1, -R21 ;  /* 0x0000000112129824 */ /* 0x000fca00078e0a15 */
[----:B------:R-:W-:-:S13]  /*8540*/  ISETP.GT.U32.AND P1, PT, R21, R18, PT ;  /* 0x000000121500720c */ /* 0x000fda0003f24070 */
[----:B------:R-:W-:Y:S01]  /*8550*/  @!P1 IMAD.IADD R18, R18, 0x1, -R21 ;  /* 0x0000000112129824 */ /* 0x000fe200078e0a15 */
[----:B------:R-:W-:-:S03]  /*8560*/  MOV R21, UR5 ;  /* 0x0000000500157c02 */ /* 0x000fc60008000f00 */
        /* <DEDUP_REMOVED lines=35> */
.L_x_3221:
[----:B------:R-:W-:Y:S05]  /*87a0*/  BSYNC B1 ;  /* 0x0000000000017941 */ /* 0x000fea0003800000 */
.L_x_3220:
[----:B------:R-:W-:Y:S02]  /*87b0*/  IADD3 R14, R14, 0x10, RZ ;  /* 0x000000100e0e7810 */ /* 0x000fe40007ffe0ff */
[----:B------:R-:W-:Y:S02]  /*87c0*/  IADD3 R22, R22, 0x20, RZ ;  /* 0x0000002016167810 */ /* 0x000fe40007ffe0ff */
[----:B------:R-:W-:-:S13]  /*87d0*/  ISETP.GE.AND P1, PT, R14, UR42, PT ;  /* 0x0000002a0e007c0c */ /* 0x000fda000bf26270 */
[----:B------:R-:W-:Y:S05]  /*87e0*/  @!P1 BRA `(.L_x_3222) ;  /* 0xfffff7e000009947 */ /* 0x000fea000383ffff */
.L_x_3208:
[----:B0-----:R-:W-:Y:S05]  /*87f0*/  BSYNC B0 ;  /* 0x0000000000007941 */ /* 0x001fea0003800000 */
.L_x_3207:
[----:B------:R-:W-:Y:S01]  /*8800*/  BSSY B0, `(.L_x_3223) ;  /* 0x000005b000007945 */ /* 0x000fe20003800000 */
[----:B------:R-:W-:Y:S05]  /*8810*/  @P2 BRA `(.L_x_3224) ;  /* 0x0000059000002947 */ /* 0x000fea0003800000 */
[----:B------:R-:W-:Y:S01]  /*8820*/  ULDC.64 UR6, c[0x0][0x240] ;  /* 0x0000900000067ab9 */ /* 0x000fe20000000a00 */
[----:B------:R-:W-:Y:S01]  /*8830*/  IMAD.MOV.U32 R17, RZ, RZ, 0x2 ;  /* 0x00000002ff117424 */ /* 0x000fe200078e00ff */
[----:B------:R-:W-:Y:S02]  /*8840*/  UISETP.NE.U32.AND UP0, UPT, URZ, UR6, UPT ;  /* 0x000000063f00728c */ /* 0x000fe4000bf05070 */
[----:B------:R-:W-:Y:S02]  /*8850*/  ULDC UR5, c[0x0][0x1d8] ;  /* 0x0000760000057ab9 */ /* 0x000fe40000000800 */
[----:B------:R-:W-:Y:S01]  /*8860*/  UISETP.NE.AND.EX UP0, UPT, URZ, UR7, UPT, UP0 ;  /* 0x000000073f00728c */ /* 0x000fe2000bf05300 */
[----:B------:R-:W-:-:S05]  /*8870*/  ISETP.NE.AND P2, PT, R17, c[0x0][0x258], PT ;  /* 0x0000960011007a0c */ /* 0x000fca0003f45270 */
[----:B------:R-:W-:-:S05]  /*8880*/  PLOP3.LUT P3, PT, PT, PT, UP0, 0x80, 0x0 ;  /* 0x000000000000781c */ /* 0x000fca0003f6f008 */
[----:B------:R-:W-:Y:S01]  /*8890*/  @UP0 UIMAD UR5, UR40, UR5, UR49 ;  /* 0x00000005280502a4 */ /* 0x000fe2000f8e0231 */
[----:B------:R-:W-:-:S05]  /*88a0*/  IADD3 R14, R0, UR45, RZ ;  /* 0x0000002d000e7c10 */ /* 0x000fca000fffe0ff */
[----:B------:R-:W-:-:S04]  /*88b0*/  IMAD.U32 R19, RZ, RZ, UR5 ;  /* 0x00000005ff137e24 */ /* 0x000fc8000f8e00ff */
[----:B------:R-:W-:-:S04]  /*88c0*/  @P3 IMAD R18, R19, 0xc0, R0 ;  /* 0x000000c013123824 */ /* 0x000fc800078e0200 */
[----:B------:R-:W-:-:S04]  /*88d0*/  @P3 IMAD.WIDE R18, R18, R17, c[0x0][0x238] ;  /* 0x00008e0012123625 */ /* 0x000fc800078e0211 */
[----:B------:R-:W-:Y:S01]  /*88e0*/  @P2 IMAD.WIDE R16, R14, R17, c[0x0][0x188] ;  /* 0x000062000e102625 */ /* 0x000fe200078e0211 */
[----:B------:R-:W-:Y:S01]  /*88f0*/  UIADD3 UR5, -UR46, UR42, URZ ;  /* 0x0000002a2e057290 */ /* 0x000fe2000fffe13f */
[----:B------:R0:W5:Y:S04]  /*8900*/  @P3 LDG.E.128 R28, [R18.64] ;  /* 0x00000024121c3981 */ /* 0x000168000c1e1d00 */
[----:B--2---:R1:W5:Y:S01]  /*8910*/  @P2 LDG.E.128 R24, [R16.64] ;  /* 0x0000002410182981 */ /* 0x004362000c1e1d00 */
[----:B------:R-:W-:Y:S01]  /*8920*/  ULEA UR5, UR5, UR8, 0x1 ;  /* 0x0000000805057291 */ /* 0x000fe2000f8e083f */
[----:B------:R-:W-:-:S04]  /*8930*/  IMAD.U32 R21, RZ, RZ, UR4 ;  /* 0x00000004ff157e24 */ /* 0x000fc8000f8e00ff */
[----:B------:R-:W-:-:S04]  /*8940*/  IMAD R20, R21, 0xc0, R0 ;  /* 0x000000c015147824 */ /* 0x000fc800078e0200 */
[----:B------:R-:W2:Y:S01]  /*8950*/  LDS.U16 R32, [UR5+0x240] ;  /* 0x00024005ff207984 */ /* 0x000ea20008000400 */
[----:B------:R-:W-:Y:S01]  /*8960*/  UIMAD UR5, UR43, 0xc0, URZ ;  /* 0x000000c02b0578a4 */ /* 0x000fe2000f8e023f */
[----:B0-----:R-:W-:-:S05]  /*8970*/  SHF.R.S32.HI R18, RZ, 0x1f, R20 ;  /* 0x0000001fff127819 */ /* 0x001fca0000011414 */
[----:B------:R-:W-:Y:S01]  /*8980*/  IMAD.U32 R19, RZ, RZ, UR5 ;  /* 0x00000005ff137e24 */ /* 0x000fe2000f8e00ff */
[----:B------:R-:W-:-:S04]  /*8990*/  IADD3 R20, P1, R20, UR5, RZ ;  /* 0x0000000514147c10 */ /* 0x000fc8000ff3e0ff */
[----:B------:R-:W-:Y:S02]  /*89a0*/  LEA.HI.X.SX32 R19, R19, R18, 0x1, P1 ;  /* 0x0000001213137211 */ /* 0x000fe400008f0eff */
[----:B------:R-:W-:-:S04]  /*89b0*/  LEA R18, P1, R20, c[0x0][0x1a0], 0x1 ;  /* 0x0000680014127a11 */ /* 0x000fc800078208ff */
[----:B------:R-:W-:Y:S01]  /*89c0*/  LEA.HI.X R19, R20, c[0x0][0x1a4], R19, 0x1, P1 ;  /* 0x0000690014137a11 */ /* 0x000fe200008f0c13 */
[----:B------:R-:W-:Y:S05]  /*89d0*/  @P2 BRA `(.L_x_3225) ;  /* 0x0000023000002947 */ /* 0x000fea0003800000 */
[----:B-1----:R-:W-:-:S04]  /*89e0*/  IADD3 R16, P1, R14, c[0x0][0x188], RZ ;  /* 0x000062000e107a10 */ /* 0x002fc80007f3e0ff */
[----:B------:R-:W-:-:S05]  /*89f0*/  LEA.HI.X.SX32 R17, R14, c[0x0][0x18c], 0x1, P1 ;  /* 0x000063000e117a11 */ /* 0x000fca00008f0eff */
[----:B------:R-:W3:Y:S01]  /*8a00*/  LDG.E.64 R34, [R16.64] ;  /* 0x0000002410227981 */ /* 0x000ee2000c1e1b00 */
[----:B------:R-:W-:Y:S01]  /*8a10*/  MOV R21, UR39 ;  /* 0x0000002700157c02 */ /* 0x000fe20008000f00 */
[----:B------:R-:W-:-:S05]  /*8a20*/  IMAD.U32 R20, RZ, RZ, UR38 ;  /* 0x00000026ff147e24 */ /* 0x000fca000f8e00ff */
[----:B------:R0:W4:Y:S01]  /*8a30*/  LDG.E R21, [R20.64+0x4] ;  /* 0x0000042414157981 */ /* 0x000122000c1e1900 */
[C-C-:B---3-5:R-:W-:Y:S01]  /*8a40*/  SHF.R.U64 R26, R34.reuse, 0x10, R35.reuse ;  /* 0x00000010221a7819 */ /* 0x168fe20000001223 */
[----:B------:R-:W4:Y:S01]  /*8a50*/  I2F.S8 R23, R35 ;  /* 0x0000002300177306 */ /* 0x000f220000001400 */
[----:B------:R-:W-:Y:S02]  /*8a60*/  PRMT R14, R34, 0x9910, RZ ;  /* 0x00009910220e7816 */ /* 0x000fe400000000ff */
[----:B0-----:R-:W-:Y:S02]  /*8a70*/  PRMT R20, R35, 0x9910, RZ ;  /* 0x0000991023147816 */ /* 0x001fe400000000ff */
[----:B------:R-:W-:Y:S02]  /*8a80*/  PRMT R16, R26, 0x9910, RZ ;  /* 0x000099101a107816 */ /* 0x000fe400000000ff */
[--C-:B------:R-:W-:Y:S01]  /*8a90*/  SHF.R.S32.HI R25, RZ, 0x18, R35.reuse ;  /* 0x00000018ff197819 */ /* 0x100fe20000011423 */
[----:B------:R4:W0:Y:S01]  /*8aa0*/  I2F.S8 R17, R26 ;  /* 0x0000001a00117306 */ /* 0x0008220000001400 */
[----:B------:R-:W-:-:S02]  /*8ab0*/  SHF.R.U32.HI R24, RZ, 0x10, R35 ;  /* 0x00000010ff187819 */ /* 0x000fc40000011623 */
[----:B------:R-:W-:Y:S02]  /*8ac0*/  SHF.R.S32.HI R14, RZ, 0x8, R14 ;  /* 0x00000008ff0e7819 */ /* 0x000fe4000001140e */
[----:B------:R-:W-:Y:S02]  /*8ad0*/  SHF.R.S32.HI R20, RZ, 0x8, R20 ;  /* 0x00000008ff147819 */ /* 0x000fe40000011414 */
[----:B------:R-:W-:Y:S01]  /*8ae0*/  SHF.R.S32.HI R16, RZ, 0x8, R16 ;  /* 0x00000008ff107819 */ /* 0x000fe20000011410 */
[----:B------:R-:W1:Y:S01]  /*8af0*/  I2F.S16 R25, R25 ;  /* 0x0000001900197306 */ /* 0x000e620000101400 */
[----:B----4-:R-:W-:-:S07]  /*8b00*/  FMUL.FTZ R26, R23, R21 ;  /* 0x00000015171a7220 */ /* 0x010fce0000410000 */
[----:B------:R-:W3:Y:S01]  /*8b10*/  I2F.S8 R24, R24 ;  /* 0x0000001800187306 */ /* 0x000ee20000001400 */
[----:B0-----:R-:W-:-:S07]  /*8b20*/  FMUL.FTZ R23, R17, R21 ;  /* 0x0000001511177220 */ /* 0x001fce0000410000 */
[----:B------:R-:W0:Y:S01]  /*8b30*/  I2F.S16 R14, R14 ;  /* 0x0000000e000e7306 */ /* 0x000e220000101400 */
[----:B-1----:R-:W-:-:S07]  /*8b40*/  FMUL.FTZ R27, R25, R21 ;  /* 0x00000015191b7220 */ /* 0x002fce0000410000 */
[----:B------:R-:W1:Y:S01]  /*8b50*/  I2F.S16 R20, R20 ;  /* 0x0000001400147306 */ /* 0x000e620000101400 */
[----:B---3--:R-:W-:-:S05]  /*8b60*/  FMUL.FTZ R24, R24, R21 ;  /* 0x0000001518187220 */ /* 0x008fca0000410000 */
[----:B------:R-:W-:Y:S02]  /*8b70*/  F2FP.PACK_AB R27, R27, R24 ;  /* 0x000000181b1b723e */ /* 0x000fe400000000ff */
[----:B------:R-:W3:Y:S01]  /*8b80*/  I2F.S8 R22, R34 ;  /* 0x0000002200167306 */ /* 0x000ee20000001400 */
[----:B0-----:R-:W-:-:S07]  /*8b90*/  FMUL.FTZ R17, R14, R21 ;  /* 0x000000150e117220 */ /* 0x001fce0000410000 */
[----:B------:R-:W0:Y:S01]  /*8ba0*/  I2F.S16 R16, R16 ;  /* 0x0000001000107306 */ /* 0x000e220000101400 */
[----:B-1----:R-:W-:-:S05]  /*8bb0*/  FMUL.FTZ R25, R20, R21 ;  /* 0x0000001514197220 */ /* 0x002fca0000410000 */
[----:B------:R-:W-:Y:S01]  /*8bc0*/  F2FP.PACK_AB R26, R25, R26 ;  /* 0x0000001a191a723e */ /* 0x000fe200000000ff */
[----:B---3--:R-:W-:-:S05]  /*8bd0*/  FMUL.FTZ R22, R22, R21 ;  /* 0x0000001516167220 */ /* 0x008fca0000410000 */
[----:B------:R-:W-:Y:S01]  /*8be0*/  F2FP.PACK_AB R24, R17, R22 ;  /* 0x000000161118723e */ /* 0x000fe200000000ff */
[----:B0-----:R-:W-:-:S05]  /*8bf0*/  FMUL.FTZ R14, R16, R21 ;  /* 0x00000015100e7220 */ /* 0x001fca0000410000 */
[----:B------:R-:W-:-:S04]  /*8c00*/  F2FP.PACK_AB R25, R14, R23 ;  /* 0x000000170e19723e */ /* 0x000fc800000000ff */
.L_x_3225:
[----:B-1---5:R-:W-:Y:S01]  /*8c10*/  HFMA2.MMA R4, R24, 1, 1, R4 ;  /* 0x3c003c0018047835 */ /* 0x022fe20000000004 */
[----:B------:R-:W-:Y:S01]  /*8c20*/  HADD2 R5, R25, R5 ;  /* 0x0000000519057230 */ /* 0x000fe20000000000 */
[----:B------:R-:W-:Y:S01]  /*8c30*/  HFMA2.MMA R6, R26, 1, 1, R6 ;  /* 0x3c003c001a067835 */ /* 0x000fe20000000006 */
[----:B------:R-:W-:Y:S02]  /*8c40*/  HADD2 R7, R27, R7 ;  /* 0x000000071b077230 */ /* 0x000fe40000000000 */
[----:B--2---:R-:W-:Y:S02]  /*8c50*/  HADD2.F32 R32, -RZ, R32.H0_H0 ;  /* 0x20000020ff207230 */ /* 0x004fe40000004100 */
[----:B------:R-:W-:Y:S02]  /*8c60*/  @P3 HFMA2.MMA R5, R5, R29, -RZ ;  /* 0x0000001d05053235 */ /* 0x000fe400001000ff */
[----:B------:R-:W-:Y:S01]  /*8c70*/  @P3 HFMA2.MMA R7, R7, R31, -RZ ;  /* 0x0000001f07073235 */ /* 0x000fe200001000ff */
[----:B------:R-:W-:-:S02]  /*8c80*/  @P3 HMUL2 R4, R4, R28 ;  /* 0x0000001c04043232 */ /* 0x000fc40000000000 */
[----:B------:R-:W-:-:S03]  /*8c90*/  @P3 HMUL2 R6, R6, R30 ;  /* 0x0000001e06063232 */ /* 0x000fc60000000000 */
[--C-:B------:R-:W-:Y:S02]  /*8ca0*/  HADD2.F32 R17, -RZ, R4.reuse.H0_H0 ;  /* 0x20000004ff117230 */ /* 0x100fe40000004100 */
[----:B------:R0:W-:Y:S01]  /*8cb0*/  STG.E.128 [R18.64], R4 ;  /* 0x0000000412007986 */ /* 0x0001e2000c101d24 */
[----:B------:R-:W-:Y:S02]  /*8cc0*/  HADD2.F32 R14, -RZ, R4.H1_H1 ;  /* 0x30000004ff0e7230 */ /* 0x000fe40000004100 */
[--C-:B------:R-:W-:Y:S01]  /*8cd0*/  HADD2.F32 R16, -RZ, R5.reuse.H0_H0 ;  /* 0x20000005ff107230 */ /* 0x100fe20000004100 */
[C---:B------:R-:W-:Y:S01]  /*8ce0*/  FFMA.FTZ R2, R32.reuse, R17, R2 ;  /* 0x0000001120027223 */ /* 0x040fe20000010002 */
[----:B------:R-:W-:Y:S01]  /*8cf0*/  HADD2.F32 R21, -RZ, R5.H1_H1 ;  /* 0x30000005ff157230 */ /* 0x000fe20000004100 */
[C---:B------:R-:W-:Y:S01]  /*8d00*/  FFMA.FTZ R9, R32.reuse, R14, R9 ;  /* 0x0000000e20097223 */ /* 0x040fe20000010009 */
[--C-:B------:R-:W-:Y:S01]  /*8d10*/  HADD2.F32 R23, -RZ, R6.reuse.H0_H0 ;  /* 0x20000006ff177230 */ /* 0x100fe20000004100 */
        /* <DEDUP_REMOVED lines=9> */
.L_x_3224:
[----:B0-----:R-:W-:Y:S05]  /*8db0*/  BSYNC B0 ;  /* 0x0000000000007941 */ /* 0x001fea0003800000 */
.L_x_3223:
[----:B------:R-:W-:Y:S06]  /*8dc0*/  BAR.SYNC.DEFER_BLOCKING 0x0 ;  /* 0x0000000000007b1d */ /* 0x000fec0000010000 */
[----:B------:R-:W-:Y:S05]  /*8dd0*/  @P0 BRA `(.L_x_3226) ;  /* 0x0000065000000947 */ /* 0x000fea0003800000 */
[----:B-----5:R-:W0:Y:S01]  /*8de0*/  S2R R7, SR_TID.X ;  /* 0x0000000000077919 */ /* 0x020e220000002100 */
[----:B------:R-:W-:-:S05]  /*8df0*/  IMAD R15, R15, 0xc0, R0 ;  /* 0x000000c00f0f7824 */ /* 0x000fca00078e0200 */
[----:B------:R-:W-:Y:S02]  /*8e00*/  LEA R15, R15, 0x240, 0x1 ;  /* 0x000002400f0f7811 */ /* 0x000fe400078e08ff */
[C---:B0-----:R-:W-:Y:S02]  /*8e10*/  LOP3.LUT R4, R7.reuse, 0xffffff80, RZ, 0xc0, !PT ;  /* 0xffffff8007047812 */ /* 0x041fe400078ec0ff */
[C---:B------:R-:W-:Y:S02]  /*8e20*/  LOP3.LUT R5, R7.reuse, 0xffffffc0, RZ, 0xc0, !PT ;  /* 0xffffffc007057812 */ /* 0x040fe400078ec0ff */
[----:B------:R-:W-:Y:S02]  /*8e30*/  ISETP.NE.AND P1, PT, R4, 0x80, PT ;  /* 0x000000800400780c */ /* 0x000fe40003f25270 */
[C---:B------:R-:W-:Y:S02]  /*8e40*/  LOP3.LUT R6, R7.reuse, 0xffffffe0, RZ, 0xc0, !PT ;  /* 0xffffffe007067812 */ /* 0x040fe400078ec0ff */
[----:B------:R-:W-:-:S02]  /*8e50*/  ISETP.GT.AND P2, PT, R7, 0x7f, PT ;  /* 0x0000007f0700780c */ /* 0x000fc40003f44270 */
[C---:B------:R-:W-:Y:S02]  /*8e60*/  ISETP.GT.AND P4, PT, R7.reuse, 0x3f, PT ;  /* 0x0000003f0700780c */ /* 0x040fe40003f84270 */
[----:B------:R-:W-:Y:S02]  /*8e70*/  ISETP.GT.AND P6, PT, R7, 0x1f, PT ;  /* 0x0000001f0700780c */ /* 0x000fe40003fc4270 */
[----:B------:R-:W-:Y:S02]  /*8e80*/  ISETP.NE.AND P3, PT, R5, 0x40, PT ;  /* 0x000000400500780c */ /* 0x000fe40003f65270 */
[----:B------:R-:W-:Y:S01]  /*8e90*/  ISETP.NE.AND P5, PT, R6, 0x20, PT ;  /* 0x000000200600780c */ /* 0x000fe20003fa5270 */
[----:B------:R-:W-:Y:S05]  /*8ea0*/  @P1 BRA `(.L_x_3227) ;  /* 0x0000005000001947 */ /* 0x000fea0003800000 */
[----:B------:R-:W-:Y:S02]  /*8eb0*/  F2FP.PACK_AB R4, R9, R2 ;  /* 0x000000020904723e */ /* 0x000fe400000000ff */
[----:B------:R-:W-:Y:S02]  /*8ec0*/  F2FP.PACK_AB R5, R8, R3 ;  /* 0x000000030805723e */ /* 0x000fe400000000ff */
[----:B------:R-:W-:-:S02]  /*8ed0*/  F2FP.PACK_AB R6, R11, R10 ;  /* 0x0000000a0b06723e */ /* 0x000fc400000000ff */
[----:B------:R-:W-:-:S05]  /*8ee0*/  F2FP.PACK_AB R7, R13, R12 ;  /* 0x0000000c0d07723e */ /* 0x000fca00000000ff */
[----:B------:R0:W-:Y:S02]  /*8ef0*/  STS.128 [R15+-0x600], R4 ;  /* 0xfffa00040f007388 */ /* 0x0001e40000000c00 */
.L_x_3227:
        /* <DEDUP_REMOVED lines=21> */
.L_x_3229:
[----:B------:R-:W-:Y:S05]  /*9050*/  BSYNC B0 ;  /* 0x0000000000007941 */ /* 0x000fea0003800000 */
.L_x_3228:
        /* <DEDUP_REMOVED lines=8> */
.L_x_3231:
[----:B------:R-:W-:Y:S05]  /*90e0*/  BSYNC B0 ;  /* 0x0000000000007941 */ /* 0x000fea0003800000 */
.L_x_3230:
        /* <DEDUP_REMOVED lines=20> */
.L_x_3233:
[----:B------:R-:W-:Y:S05]  /*9230*/  BSYNC B0 ;  /* 0x0000000000007941 */ /* 0x000fea0003800000 */
.L_x_3232:
        /* <DEDUP_REMOVED lines=8> */
.L_x_3235:
[----:B------:R-:W-:Y:S05]  /*92c0*/  BSYNC B0 ;  /* 0x0000000000007941 */ /* 0x000fea0003800000 */
.L_x_3234:
        /* <DEDUP_REMOVED lines=20> */
.L_x_3237:
[----:B------:R-:W-:Y:S05]  /*9410*/  BSYNC B0 ;  /* 0x0000000000007941 */ /* 0x000fea0003800000 */
.L_x_3236:
[----:B------:R-:W-:Y:S06]  /*9420*/  BAR.SYNC.DEFER_BLOCKING 0x0 ;  /* 0x0000000000007b1d */ /* 0x000fec0000010000 */
.L_x_3226:
[----:B0----5:R-:W0:Y:S02]  /*9430*/  S2R R4, SR_TID.X ;  /* 0x0000000000047919 */ /* 0x021e240000002100 */
[----:B0-----:R-:W-:-:S04]  /*9440*/  IADD3 R4, R4, 0x1f, RZ ;  /* 0x0000001f04047810 */ /* 0x001fc80007ffe0ff */
[----:B------:R-:W-:-:S13]  /*9450*/  ISETP.GT.U32.OR P0, PT, R4, 0x3e, P0 ;  /* 0x0000003e0400780c */ /* 0x000fda0000704470 */
[----:B------:R-:W-:Y:S05]  /*9460*/  @P0 EXIT ;  /* 0x000000000000094d */ /* 0x000fea0003800000 */
[----:B------:R-:W-:-:S05]  /*9470*/  IMAD.MOV.U32 R5, RZ, RZ, 0x2 ;  /* 0x00000002ff057424 */ /* 0x000fca00078e00ff */
[----:B------:R-:W-:-:S13]  /*9480*/  ISETP.NE.AND P0, PT, R5, c[0x0][0x258], PT ;  /* 0x0000960005007a0c */ /* 0x000fda0003f05270 */
[----:B------:R-:W-:Y:S05]  /*9490*/  @!P0 BRA `(.L_x_3238) ;  /* 0x000000c000008947 */ /* 0x000fea0003800000 */
[----:B------:R-:W-:Y:S01]  /*94a0*/  IMAD.U32 R7, RZ, RZ, UR44 ;  /* 0x0000002cff077e24 */ /* 0x000fe2000f8e00ff */
[----:B------:R-:W-:Y:S02]  /*94b0*/  F2FP.PACK_AB R9, R9, R2 ;  /* 0x000000020909723e */ /* 0x000fe400000000ff */
[----:B------:R-:W-:Y:S01]  /*94c0*/  F2FP.PACK_AB R3, R8, R3 ;  /* 0x000000030803723e */ /* 0x000fe200000000ff */
[----:B------:R-:W-:Y:S01]  /*94d0*/  IMAD R4, R7, 0xc0, R0 ;  /* 0x000000c007047824 */ /* 0x000fe200078e0200 */
[----:B------:R-:W-:Y:S02]  /*94e0*/  F2FP.PACK_AB R11, R11, R10 ;  /* 0x0000000a0b0b723e */ /* 0x000fe400000000ff */
[----:B------:R-:W-:Y:S01]  /*94f0*/  F2FP.PACK_AB R13, R13, R12 ;  /* 0x0000000c0d0d723e */ /* 0x000fe200000000ff */
[----:B------:R-:W-:-:S05]  /*9500*/  IMAD.WIDE R4, R4, R5, c[0x0][0x160] ;  /* 0x0000580004047625 */ /* 0x000fca00078e0205 */
[----:B------:R-:W-:Y:S04]  /*9510*/  STG.E [R4.64], R9 ;  /* 0x0000000904007986 */ /* 0x000fe8000c101924 */
[----:B------:R-:W-:Y:S04]  /*9520*/  STG.E [R4.64+0x4], R3 ;  /* 0x0000040304007986 */ /* 0x000fe8000c101924 */
[----:B------:R-:W-:Y:S04]  /*9530*/  STG.E [R4.64+0x8], R11 ;  /* 0x0000080b04007986 */ /* 0x000fe8000c101924 */
[----:B------:R-:W-:Y:S01]  /*9540*/  STG.E [R4.64+0xc], R13 ;  /* 0x00000c0d04007986 */ /* 0x000fe2000c101924 */
[----:B------:R-:W-:Y:S05]  /*9550*/  EXIT ;  /* 0x000000000000794d */ /* 0x000fea0003800000 */
.L_x_3238:
[----:B------:R-:W-:Y:S02]  /*9560*/  IMAD.MOV.U32 R4, RZ, RZ, c[0x0][0x250] ;  /* 0x00009400ff047624 */ /* 0x000fe400078e00ff */
[----:B------:R-:W-:-:S05]  /*9570*/  IMAD.MOV.U32 R5, RZ, RZ, c[0x0][0x254] ;  /* 0x00009500ff057624 */ /* 0x000fca00078e00ff */
[----:B------:R-:W3:Y:S02]  /*9580*/  LDG.E R4, [R4.64] ;  /* 0x0000002404047981 */ /* 0x000ee4000c1e1900 */
[C---:B---3--:R-:W-:Y:S02]  /*9590*/  FMUL.FTZ R9, R4.reuse, R9 ;  /* 0x0000000904097220 */ /* 0x048fe40000410000 */
        /* <DEDUP_REMOVED lines=9> */
[----:B------:R-:W3:Y:S01]  /*9630*/  F2I.S8.NTZ R8, R8 ;  /* 0x0000000800087305 */ /* 0x000ee20000202100 */
[----:B0-----:R-:W-:-:S07]  /*9640*/  PRMT R5, R9, 0x8880, RZ ;  /* 0x0000888009057816 */ /* 0x001fce00000000ff */
[----:B------:R-:W0:Y:S01]  /*9650*/  F2I.S8.NTZ R10, R10 ;  /* 0x0000000a000a7305 */ /* 0x000e220000202100 */
[----:B-1----:R-:W-:Y:S02]  /*9660*/  PRMT R6, R3, 0x8880, RZ ;  /* 0x0000888003067816 */ /* 0x002fe400000000ff */
[----:B------:R-:W-:Y:S02]  /*9670*/  PRMT R3, R5, 0x7710, RZ ;  /* 0x0000771005037816 */ /* 0x000fe400000000ff */
[----:B------:R-:W-:Y:S02]  /*9680*/  PRMT R5, R6, 0x7710, RZ ;  /* 0x0000771006057816 */ /* 0x000fe400000000ff */
[----:B------:R-:W-:Y:S01]  /*9690*/  LOP3.LUT R15, R3, 0xff, RZ, 0xc0, !PT ;  /* 0x000000ff030f7812 */ /* 0x000fe200078ec0ff */
[----:B------:R-:W1:Y:S01]  /*96a0*/  F2I.S8.NTZ R11, R11 ;  /* 0x0000000b000b7305 */ /* 0x000e620000202100 */
[----:B---3--:R-:W-:Y:S02]  /*96b0*/  PRMT R7, R8, 0x8880, RZ ;  /* 0x0000888008077816 */ /* 0x008fe400000000ff */
[----:B------:R-:W-:-:S02]  /*96c0*/  LOP3.LUT R8, R5, 0xff, RZ, 0xc0, !PT ;  /* 0x000000ff05087812 */ /* 0x000fc400078ec0ff */
[----:B------:R-:W-:Y:S02]  /*96d0*/  PRMT R6, R7, 0x7710, RZ ;  /* 0x0000771007067816 */ /* 0x000fe400000000ff */
[----:B------:R-:W-:Y:S01]  /*96e0*/  SHF.L.U64.HI R9, R15, 0x8, RZ ;  /* 0x000000080f097819 */ /* 0x000fe200000102ff */
[----:B------:R-:W3:Y:S01]  /*96f0*/  F2I.S8.NTZ R2, R2 ;  /* 0x0000000200027305 */ /* 0x000ee20000202100 */
[----:B------:R-:W-:Y:S02]  /*9700*/  LOP3.LUT R7, R6, 0xff, RZ, 0xc0, !PT ;  /* 0x000000ff06077812 */ /* 0x000fe400078ec0ff */
[----:B0-----:R-:W-:Y:S02]  /*9710*/  PRMT R3, R10, 0x8880, RZ ;  /* 0x000088800a037816 */ /* 0x001fe400000000ff */
[----:B------:R-:W-:Y:S02]  /*9720*/  SHF.L.U64.HI R6, R8, 0x10, RZ ;  /* 0x0000001008067819 */ /* 0x000fe400000102ff */
[----:B------:R-:W-:Y:S01]  /*9730*/  SHF.L.U64.HI R5, R7, 0x18, RZ ;  /* 0x0000001807057819 */ /* 0x000fe200000102ff */
[----:B------:R-:W0:Y:S01]  /*9740*/  F2I.S8.NTZ R12, R12 ;  /* 0x0000000c000c7305 */ /* 0x000e220000202100 */
[----:B------:R-:W-:-:S02]  /*9750*/  PRMT R3, R3, 0x7710, RZ ;  /* 0x0000771003037816 */ /* 0x000fc400000000ff */
[----:B-1----:R-:W-:Y:S02]  /*9760*/  PRMT R11, R11, 0x8880, RZ ;  /* 0x000088800b0b7816 */ /* 0x002fe400000000ff */
[----:B------:R-:W-:Y:S01]  /*9770*/  LOP3.LUT R5, R5, R6, R9, 0xfe, !PT ;  /* 0x0000000605057212 */ /* 0x000fe200078efe09 */
[----:B------:R-:W-:Y:S01]  /*9780*/  IMAD.U32 R9, RZ, RZ, UR44 ;  /* 0x0000002cff097e24 */ /* 0x000fe2000f8e00ff */
[----:B------:R-:W-:Y:S01]  /*9790*/  LOP3.LUT R6, R3, 0xff, RZ, 0xc0, !PT ;  /* 0x000000ff03067812 */ /* 0x000fe200078ec0ff */
[----:B------:R-:W1:Y:S01]  /*97a0*/  F2I.S8.NTZ R4, R4 ;  /* 0x0000000400047305 */ /* 0x000e620000202100 */
[----:B---3--:R-:W-:Y:S01]  /*97b0*/  PRMT R2, R2, 0x8880, RZ ;  /* 0x0000888002027816 */ /* 0x008fe200000000ff */
[----:B------:R-:W-:Y:S01]  /*97c0*/  IMAD R9, R9, 0xc0, R0 ;  /* 0x000000c009097824 */ /* 0x000fe200078e0200 */
[----:B------:R-:W-:Y:S02]  /*97d0*/  PRMT R3, R11, 0x7710, RZ ;  /* 0x000077100b037816 */ /* 0x000fe400000000ff */
[----:B------:R-:W-:-:S02]  /*97e0*/  LOP3.LUT R6, R6, 0xffffff00, R5, 0xf8, !PT ;  /* 0xffffff0006067812 */ /* 0x000fc400078ef805 */
[----:B------:R-:W-:Y:S02]  /*97f0*/  PRMT R2, R2, 0x7710, RZ ;  /* 0x0000771002027816 */ /* 0x000fe400000000ff */
[----:B0-----:R-:W-:Y:S02]  /*9800*/  PRMT R12, R12, 0x8880, RZ ;  /* 0x000088800c0c7816 */ /* 0x001fe400000000ff */
[----:B------:R-:W-:Y:S02]  /*9810*/  PRMT R3, R3, 0x7604, RZ ;  /* 0x0000760403037816 */ /* 0x000fe400000000ff */
[----:B------:R-:W-:Y:S02]  /*9820*/  PRMT R0, R12, 0x7710, RZ ;  /* 0x000077100c007816 */ /* 0x000fe400000000ff */
[----:B------:R-:W-:Y:S02]  /*9830*/  PRMT R5, R2, 0x6540, R15 ;  /* 0x0000654002057816 */ /* 0x000fe4000000000f */
[----:B------:R-:W-:-:S02]  /*9840*/  LOP3.LUT R3, R3, 0xffff00ff, R6, 0xf8, !PT ;  /* 0xffff00ff03037812 */ /* 0x000fc400078ef806 */
[----:B------:R-:W-:Y:S02]  /*9850*/  PRMT R0, R0, 0x7054, RZ ;  /* 0x0000705400007816 */ /* 0x000fe400000000ff */
[----:B------:R-:W-:Y:S02]  /*9860*/  SHF.L.U32 R2, R8, 0x10, RZ ;  /* 0x0000001008027819 */ /* 0x000fe400000006ff */
[----:B-1----:R-:W-:Y:S02]  /*9870*/  PRMT R6, R4, 0x8880, RZ ;  /* 0x0000888004067816 */ /* 0x002fe400000000ff */
[----:B------:R-:W-:Y:S02]  /*9880*/  LOP3.LUT R3, R0, 0xff00ffff, R3, 0xf8, !PT ;  /* 0xff00ffff00037812 */ /* 0x000fe400078ef803 */
[----:B------:R-:W-:Y:S02]  /*9890*/  LOP3.LUT R2, R2, 0xff00ffff, R5, 0xf8, !PT ;  /* 0xff00ffff02027812 */ /* 0x000fe400078ef805 */
[----:B------:R-:W-:-:S02]  /*98a0*/  IADD3 R4, P0, R9, c[0x0][0x160], RZ ;  /* 0x0000580009047a10 */ /* 0x000fc40007f1e0ff */
[----:B------:R-:W-:Y:S02]  /*98b0*/  PRMT R0, R6, 0x7710, RZ ;  /* 0x0000771006007816 */ /* 0x000fe400000000ff */
[----:B------:R-:W-:Y:S02]  /*98c0*/  PRMT R2, R2, 0x4210, R7 ;  /* 0x0000421002027816 */ /* 0x000fe40000000007 */
[----:B------:R-:W-:Y:S02]  /*98d0*/  LEA.HI.X.SX32 R5, R9, c[0x0][0x164], 0x1, P0 ;  /* 0x0000590009057a11 */ /* 0x000fe400000f0eff */
[----:B------:R-:W-:-:S05]  /*98e0*/  PRMT R3, R3, 0x4210, R0 ;  /* 0x0000421003037816 */ /* 0x000fca0000000000 */
[----:B------:R-:W-:Y:S01]  /*98f0*/  STG.E.64 [R4.64], R2 ;  /* 0x0000000204007986 */ /* 0x000fe2000c101b24 */
[----:B------:R-:W-:Y:S05]  /*9900*/  EXIT ;  /* 0x000000000000794d */ /* 0x000fea0003800000 */
.L_x_3125:
[----:B------:R-:W-:Y:S01]  /*9910*/  IMAD.MOV.U32 R5, RZ, RZ, 0x10 ;  /* 0x00000010ff057424 */ /* 0x000fe200078e00ff */
[----:B0-----:R-:W-:Y:S01]  /*9920*/  MOV R2, 0x9960 ;  /* 0x0000996000027802 */ /* 0x001fe20000000f00 */
[----:B------:R-:W-:Y:S02]  /*9930*/  IMAD.MOV.U32 R0, RZ, RZ, 0x1f ;  /* 0x0000001fff007424 */ /* 0x000fe400078e00ff */
[----:B------:R-:W-:Y:S02]  /*9940*/  IMAD.MOV.U32 R7, RZ, RZ, -0x1 ;  /* 0xffffffffff077424 */ /* 0x000fe400078e00ff */
[----:B------:R-:W-:Y:S05]  /*9950*/  CALL.REL.NOINC `($__internal_10_$__cuda_sm70_shflsync_bfly_p) ;  /* 0x000001b000007944 */ /* 0x000fea0003c00000 */
[----:B01----:R-:W-:Y:S05]  /*9960*/  BRA `(.L_x_3239) ;  /* 0xffff8de000007947 */ /* 0x003fea000383ffff */
.L_x_3126:
[----:B-1----:R-:W-:Y:S01]  /*9970*/  IMAD.MOV.U32 R4, RZ, RZ, R9 ;  /* 0x000000ffff047224 */ /* 0x002fe200078e0009 */
[----:B------:R-:W-:Y:S01]  /*9980*/  MOV R5, 0x8 ;  /* 0x0000000800057802 */ /* 0x000fe20000000f00 */
[----:B------:R-:W-:Y:S01]  /*9990*/  IMAD.MOV.U32 R0, RZ, RZ, 0x1f ;  /* 0x0000001fff007424 */ /* 0x000fe200078e00ff */
[----:B0-----:R-:W-:Y:S01]  /*99a0*/  MOV R2, 0x99d0 ;  /* 0x000099d000027802 */ /* 0x001fe20000000f00 */
[----:B------:R-:W-:Y:S02]  /*99b0*/  IMAD.MOV.U32 R7, RZ, RZ, -0x1 ;  /* 0xffffffffff077424 */ /* 0x000fe400078e00ff */
[----:B------:R-:W-:Y:S05]  /*99c0*/  CALL.REL.NOINC `($__internal_10_$__cuda_sm70_shflsync_bfly_p) ;  /* 0x0000014000007944 */ /* 0x000fea0003c00000 */
[----:B01----:R-:W-:Y:S01]  /*99d0*/  FADD.FTZ R4, R9, R0 ;  /* 0x0000000009047221 */ /* 0x003fe20000010000 */
[----:B------:R-:W-:Y:S01]  /*99e0*/  MOV R7, 0xffffffff ;  /* 0xffffffff00077802 */ /* 0x000fe20000000f00 */
[----:B------:R-:W-:Y:S01]  /*99f0*/  IMAD.MOV.U32 R5, RZ, RZ, 0x4 ;  /* 0x00000004ff057424 */ /* 0x000fe200078e00ff */
[----:B------:R-:W-:Y:S01]  /*9a00*/  MOV R2, 0x9a30 ;  /* 0x00009a3000027802 */ /* 0x000fe20000000f00 */
[----:B------:R-:W-:-:S02]  /*9a10*/  IMAD.MOV.U32 R0, RZ, RZ, 0x1f ;  /* 0x0000001fff007424 */ /* 0x000fc400078e00ff */
[----:B------:R-:W-:Y:S05]  /*9a20*/  CALL.REL.NOINC `($__internal_10_$__cuda_sm70_shflsync_bfly_p) ;  /* 0x000000e000007944 */ /* 0x000fea0003c00000 */
[----:B01----:R-:W-:Y:S01]  /*9a30*/  FADD.FTZ R4, R4, R0 ;  /* 0x0000000004047221 */ /* 0x003fe20000010000 */
[----:B------:R-:W-:Y:S01]  /*9a40*/  MOV R2, 0x9a90 ;  /* 0x00009a9000027802 */ /* 0x000fe20000000f00 */
[----:B------:R-:W-:-:S02]  /*9a50*/  IMAD.MOV.U32 R5, RZ, RZ, 0x2 ;  /* 0x00000002ff057424 */ /* 0x000fc400078e00ff */
[----:B------:R-:W-:Y:S02]  /*9a60*/  IMAD.MOV.U32 R0, RZ, RZ, 0x1f ;  /* 0x0000001fff007424 */ /* 0x000fe400078e00ff */
[----:B------:R-:W-:Y:S02]  /*9a70*/  IMAD.MOV.U32 R7, RZ, RZ, -0x1 ;  /* 0xffffffffff077424 */ /* 0x000fe400078e00ff */
[----:B------:R-:W-:Y:S05]  /*9a80*/  CALL.REL.NOINC `($__internal_10_$__cuda_sm70_shflsync_bfly_p) ;  /* 0x0000008000007944 */ /* 0x000fea0003c00000 */
[----:B01----:R-:W-:Y:S01]  /*9a90*/  FADD.FTZ R4, R4, R0 ;  /* 0x0000000004047221 */ /* 0x003fe20000010000 */
[----:B------:R-:W-:Y:S01]  /*9aa0*/  HFMA2.MMA R0, -RZ, RZ, 0, 1.847743988037109375e-06 ;  /* 0x0000001fff007435 */ /* 0x000fe200000001ff */
[----:B------:R-:W-:Y:S01]  /*9ab0*/  IMAD.MOV.U32 R5, RZ, RZ, 0x1 ;  /* 0x00000001ff057424 */ /* 0x000fe200078e00ff */
[----:B------:R-:W-:Y:S01]  /*9ac0*/  MOV R2, 0x9af0 ;  /* 0x00009af000027802 */ /* 0x000fe20000000f00 */
[----:B------:R-:W-:-:S03]  /*9ad0*/  IMAD.MOV.U32 R7, RZ, RZ, -0x1 ;  /* 0xffffffffff077424 */ /* 0x000fc600078e00ff */
[----:B------:R-:W-:Y:S05]  /*9ae0*/  CALL.REL.NOINC `($__internal_10_$__cuda_sm70_shflsync_bfly_p) ;  /* 0x0000002000007944 */ /* 0x000fea0003c00000 */
[----:B01----:R-:W-:Y:S01]  /*9af0*/  IMAD.MOV.U32 R5, RZ, RZ, R0 ;  /* 0x000000ffff057224 */ /* 0x003fe200078e0000 */
[----:B------:R-:W-:Y:S05]  /*9b00*/  BRA `(.L_x_3240) ;  /* 0xffff8cd000007947 */ /* 0x000fea000383ffff */
        .weak           $__internal_10_$__cuda_sm70_shflsync_bfly_p
        .type           $__internal_10_$__cuda_sm70_shflsync_bfly_p,@function
        .size           $__internal_10_$__cuda_sm70_shflsync_bfly_p,(.L_x_4316 - $__internal_10_$__cuda_sm70_shflsync_bfly_p)
$__internal_10_$__cuda_sm70_shflsync_bfly_p:
[----:B------:R-:W-:Y:S01]  /*9b10*/  IMAD.MOV.U32 R3, RZ, RZ, 0x0 ;  /* 0x00000000ff037424 */ /* 0x000fe200078e00ff */
[----:B------:R-:W-:Y:S04]  /*9b20*/  WARPSYNC R7 ;  /* 0x0000000700007348 */ /* 0x000fe80003800000 */
[----:B------:R0:W1:Y:S01]  /*9b30*/  SHFL.BFLY PT, R0, R4, R5, R0 ;  /* 0x0c00000504007389 */ /* 0x00006200000e0000 */
[----:B------:R-:W-:Y:S05]  /*9b40*/  RET.REL.NODEC R2 `(_ZN4mmha33masked_multihead_attention_kernelItLi192ELi256ELi1ELi32ELi256ELb0ELb1EEEv26Multihead_attention_paramsIT_XT5_EE) ;  /* 0xffff64b002007950 */ /* 0x000fea0003c3ffff */
.L_x_3241:
        /* <DEDUP_REMOVED lines=11> */
.L_x_4316:


//--------------------- .text._ZN4mmha33masked_multihead_attention_kernelItLi192ELi256ELi2ELi32ELi128ELb0ELb1EEEv26Multihead_attention_paramsIT_XT5_EE --------------------------
	.section	.text._ZN4mmha33masked_multihead_attention_kernelItLi192ELi256ELi2ELi32ELi128ELb0ELb1EEEv26Multihead_attention_paramsIT_XT5_EE,"ax",@progbits
	.sectioninfo	@"SHI_REGISTERS=167"
	.align	128
        .global         _ZN4mmha33masked_multihead_attention_kernelItLi192ELi256ELi2ELi32ELi128ELb0ELb1EEEv26Multihead_attention_paramsIT_XT5_EE
        .type           _ZN4mmha33masked_multihead_attention_kernelItLi192ELi256ELi2ELi32ELi128ELb0ELb1EEEv26Multihead_attention_paramsIT_XT5_EE,@function
        .size           _ZN4mmha33masked_multihead_attention_kernelItLi192ELi256ELi2ELi32ELi128ELb0ELb1EEEv26Multihead_attention_paramsIT_XT5_EE,(.L_x_4317 - _ZN4mmha33masked_multihead_attention_kernelItLi192ELi256ELi2ELi32ELi128ELb0ELb1EEEv26Multihead_attention_paramsIT_XT5_EE)
        .other          _ZN4mmha33masked_multihead_attention_kernelItLi192ELi256ELi2ELi32ELi128ELb0ELb1EEEv26Multihead_attention_paramsIT_XT5_EE,@"STO_CUDA_ENTRY STV_DEFAULT"
_ZN4mmha33masked_multihead_attention_kernelItLi192ELi256ELi2ELi32ELi128ELb0ELb1EEEv26Multihead_attention_paramsIT_XT5_EE:
.text._ZN4mmha33masked_multihead_attention_kernelItLi192ELi256ELi2ELi32ELi128ELb0ELb1EEEv26Multihead_attention_paramsIT_XT5_EE:
        /* <DEDUP_REMOVED lines=11> */
.L_x_3242:
[----:B------:R-:W-:Y:S02]  /*00b0*/  ISETP.NE.U32.AND P0, PT, RZ, c[0x0][0x280], PT ;  /* 0x0000a000ff007a0c */ /* 0x000fe40003f05070 */
[----:B------:R-:W-:Y:S02]  /*00c0*/  IABS R3, c[0x0][0x1d0] ;  /* 0x0000740000037a13 */ /* 0x000fe40000000000 */
[----:B------:R-:W-:Y:S02]  /*00d0*/  ISETP.NE.AND.EX P0, PT, RZ, c[0x0][0x284], PT, P0 ;  /* 0x0000a100ff007a0c */ /* 0x000fe40003f05300 */
[----:B------:R-:W1:Y:S11]  /*00e0*/  I2F.RP R0, R3 ;  /* 0x0000000300007306 */ /* 0x000e760000209400 */
[----:B------:R-:W-:-:S04]  /*00f0*/  @P0 IMAD.MOV.U32 R5, RZ, RZ, 0x4 ;  /* 0x00000004ff050424 */ /* 0x000fc800078e00ff */
[----:B0-----:R-:W-:Y:S01]  /*0100*/  @P0 IMAD.WIDE R4, R2, R5, c[0x0][0x280] ;  /* 0x0000a00002040625 */ /* 0x001fe200078e0205 */
[----:B-1----:R-:W0:Y:S04]  /*0110*/  MUFU.RCP R0, R0 ;  /* 0x0000000000007308 */ /* 0x002e280000001000 */
[----:B------:R1:W2:Y:S01]  /*0120*/  @P0 LDG.E R17, [R4.64] ;  /* 0x0000002404110981 */ /* 0x0002a2000c1e1900 */
[----:B0-----:R-:W-:-:S04]  /*0130*/  IADD3 R6, R0, 0xffffffe, RZ ;  /* 0x0ffffffe00067810 */ /* 0x001fc80007ffe0ff */
[----:B------:R0:W3:Y:S01]  /*0140*/  F2I.FTZ.U32.TRUNC.NTZ R7, R6 ;  /* 0x0000000600077305 */ /* 0x0000e2000021f000 */
[----:B------:R-:W-:Y:S01]  /*0150*/  IABS R0, R2 ;  /* 0x0000000200007213 */ /* 0x000fe20000000000 */
[----:B0-----:R-:W-:Y:S02]  /*0160*/  IMAD.MOV.U32 R6, RZ, RZ, RZ ;  /* 0x000000ffff067224 */ /* 0x001fe400078e00ff */
[----:B---3--:R-:W-:-:S04]  /*0170*/  IMAD.MOV R8, RZ, RZ, -R7 ;  /* 0x000000ffff087224 */ /* 0x008fc800078e0a07 */
[----:B------:R-:W-:-:S04]  /*0180*/  IMAD R9, R8, R3, RZ ;  /* 0x0000000308097224 */ /* 0x000fc800078e02ff */
[----:B------:R-:W-:-:S06]  /*0190*/  IMAD.HI.U32 R7, R7, R9, R6 ;  /* 0x0000000907077227 */ /* 0x000fcc00078e0006 */
[----:B------:R-:W-:-:S04]  /*01a0*/  IMAD.HI.U32 R7, R7, R0, RZ ;  /* 0x0000000007077227 */ /* 0x000fc800078e00ff */
[----:B------:R-:W-:-:S04]  /*01b0*/  IMAD.MOV R6, RZ, RZ, -R7 ;  /* 0x000000ffff067224 */ /* 0x000fc800078e0a07 */
[----:B------:R-:W-:-:S05]  /*01c0*/  IMAD R0, R3, R6, R0 ;  /* 0x0000000603007224 */ /* 0x000fca00078e0200 */
[----:B------:R-:W-:Y:S02]  /*01d0*/  ISETP.GT.U32.AND P3, PT, R3, R0, PT ;  /* 0x000000000300720c */ /* 0x000fe40003f64070 */
[----:B------:R-:W-:-:S11]  /*01e0*/  IABS R8, c[0x0][0x1d4] ;  /* 0x0000750000087a13 */ /* 0x000fd60000000000 */
[----:B------:R-:W-:-:S05]  /*01f0*/  @!P3 IMAD.IADD R0, R0, 0x1, -R3 ;  /* 0x000000010000b824 */ /* 0x000fca00078e0a03 */
[----:B------:R-:W-:Y:S02]  /*0200*/  ISETP.GE.U32.AND P2, PT, R0, R3, PT ;  /* 0x000000030000720c */ /* 0x000fe40003f46070 */
[----:B------:R-:W-:-:S04]  /*0210*/  LOP3.LUT R0, R2, c[0x0][0x1d0], RZ, 0x3c, !PT ;  /* 0x0000740002007a12 */ /* 0x000fc800078e3cff */
[----:B------:R-:W-:Y:S02]  /*0220*/  ISETP.GE.AND P4, PT, R0, RZ, PT ;  /* 0x000000ff0000720c */ /* 0x000fe40003f86270 */
[----:B------:R-:W0:Y:S01]  /*0230*/  I2F.RP R0, R8 ;  /* 0x0000000800007306 */ /* 0x000e220000209400 */
[----:B------:R-:W-:-:S07]  /*0240*/  @!P3 IADD3 R7, R7, 0x1, RZ ;  /* 0x000000010707b810 */ /* 0x000fce0007ffe0ff */
[----:B0-----:R-:W0:Y:S01]  /*0250*/  MUFU.RCP R0, R0 ;  /* 0x0000000000007308 */ /* 0x001e220000001000 */
[----:B------:R-:W-:-:S05]  /*0260*/  @P2 IADD3 R7, R7, 0x1, RZ ;  /* 0x0000000107072810 */ /* 0x000fca0007ffe0ff */
[----:B------:R-:W-:Y:S01]  /*0270*/  IMAD.MOV.U32 R42, RZ, RZ, R7 ;  /* 0x000000ffff2a7224 */ /* 0x000fe200078e0007 */
[----:B0-----:R-:W-:-:S04]  /*0280*/  IADD3 R6, R0, 0xffffffe, RZ ;  /* 0x0ffffffe00067810 */ /* 0x001fc80007ffe0ff */
[----:B------:R0:W3:Y:S02]  /*0290*/  F2I.FTZ.U32.TRUNC.NTZ R7, R6 ;  /* 0x0000000600077305 */ /* 0x0000e4000021f000 */
[----:B0-----:R-:W-:Y:S02]  /*02a0*/  IMAD.MOV.U32 R6, RZ, RZ, RZ ;  /* 0x000000ffff067224 */ /* 0x001fe400078e00ff */
[----:B---3--:R-:W-:-:S04]  /*02b0*/  IMAD.MOV R3, RZ, RZ, -R7 ;  /* 0x000000ffff037224 */ /* 0x008fc800078e0a07 */
[----:B------:R-:W-:-:S04]  /*02c0*/  IMAD R3, R3, R8, RZ ;  /* 0x0000000803037224 */ /* 0x000fc800078e02ff */
[----:B------:R-:W-:Y:S01]  /*02d0*/  IMAD.HI.U32 R7, R7, R3, R6 ;  /* 0x0000000307077227 */ /* 0x000fe200078e0006 */
[----:B------:R-:W-:Y:S01]  /*02e0*/  ISETP.NE.U32.AND P1, PT, RZ, c[0x0][0x240], PT ;  /* 0x00009000ff007a0c */ /* 0x000fe20003f25070 */
[----:B------:R-:W0:Y:S01]  /*02f0*/  S2R R18, SR_TID.X ;  /* 0x0000000000127919 */ /* 0x000e220000002100 */
[----:B------:R-:W-:-:S03]  /*0300*/  ISETP.NE.AND P3, PT, RZ, c[0x0][0x1d0], PT ;  /* 0x00007400ff007a0c */ /* 0x000fc60003f65270 */
[----:B------:R-:W3:Y:S01]  /*0310*/  S2R R19, SR_CTAID.X ;  /* 0x0000000000137919 */ /* 0x000ee20000002500 */
[----:B------:R-:W-:Y:S01]  /*0320*/  ISETP.NE.AND.EX P1, PT, RZ, c[0x0][0x244], PT, P1 ;  /* 0x00009100ff007a0c */ /* 0x000fe20003f25310 */
[----:B------:R-:W-:Y:S02]  /*0330*/  @!P4 IMAD.MOV R42, RZ, RZ, -R42 ;  /* 0x000000ffff2ac224 */ /* 0x000fe400078e0a2a */
[----:B------:R-:W-:-:S06]  /*0340*/  IMAD.MOV.U32 R16, RZ, RZ, RZ ;  /* 0x000000ffff107224 */ /* 0x000fcc00078e00ff */
[----:B------:R-:W-:-:S04]  /*0350*/  @!P3 LOP3.LUT R42, RZ, c[0x0][0x1d0], RZ, 0x33, !PT ;  /* 0x00007400ff2aba12 */ /* 0x000fc800078e33ff */
[----:B-1----:R-:W-:-:S04]  /*0360*/  @P1 IMAD.MOV.U32 R5, RZ, RZ, 0x4 ;  /* 0x00000004ff051424 */ /* 0x002fc800078e00ff */
[----:B------:R-:W-:Y:S01]  /*0370*/  @P1 IMAD.WIDE R4, R42, R5, c[0x0][0x240] ;  /* 0x000090002a041625 */ /* 0x000fe200078e0205 */
[----:B0-----:R-:W-:-:S04]  /*0380*/  ISETP.GE.AND P3, PT, R18, 0x18, PT ;  /* 0x000000181200780c */ /* 0x001fc80003f66270 */
[----:B------:R0:W5:Y:S01]  /*0390*/  @P1 LDG.E R16, [R4.64] ;  /* 0x0000002404101981 */ /* 0x000162000c1e1900 */
[----:B---3--:R-:W-:Y:S02]  /*03a0*/  IMAD R0, R19, 0xc0, RZ ;  /* 0x000000c013007824 */ /* 0x008fe400078e02ff */
[C---:B------:R-:W-:Y:S01]  /*03b0*/  IMAD R22, R2.reuse, c[0x0][0x1d8], R19 ;  /* 0x0000760002167a24 */ /* 0x040fe200078e0213 */
[----:B------:R-:W-:Y:S01]  /*03c0*/  ISETP.NE.AND P2, PT, RZ, c[0x0][0x1c8], PT ;  /* 0x00007200ff007a0c */ /* 0x000fe20003f45270 */
[----:B------:R-:W-:Y:S02]  /*03d0*/  IMAD R3, R2, c[0x0][0x1c8], R0 ;  /* 0x0000720002037a24 */ /* 0x000fe400078e0200 */
[----:B------:R-:W-:Y:S02]  /*03e0*/  IMAD R40, R22, 0xc0, RZ ;  /* 0x000000c016287824 */ /* 0x000fe400078e02ff */
[----:B------:R-:W-:Y:S02]  /*03f0*/  IMAD.MOV.U32 R52, RZ, RZ, 0x1 ;  /* 0x00000001ff347424 */ /* 0x000fe400078e00ff */
[----:B------:R-:W-:Y:S01]  /*0400*/  IMAD.MOV.U32 R9, RZ, RZ, c[0x0][0x248] ;  /* 0x00009200ff097624 */ /* 0x000fe200078e00ff */
[----:B------:R-:W-:Y:S01]  /*0410*/  SEL R24, R40, R3, !P2 ;  /* 0x0000000328187207 */ /* 0x000fe20005000000 */
[----:B------:R-:W-:-:S02]  /*0420*/  IMAD.MOV.U32 R21, RZ, RZ, 0x2 ;  /* 0x00000002ff157424 */ /* 0x000fc400078e00ff */
[----:B------:R-:W-:Y:S01]  /*0430*/  IMAD.SHL.U32 R27, R18, 0x8, RZ ;  /* 0x00000008121b7824 */ /* 0x000fe200078e00ff */
[----:B------:R-:W-:Y:S01]  /*0440*/  BSSY B0, `(.L_x_3243) ;  /* 0x0000040000007945 */ /* 0x000fe20003800000 */
[----:B------:R-:W-:Y:S01]  /*0450*/  IMAD R31, R52, c[0x0][0x24c], RZ ;  /* 0x00009300341f7a24 */ /* 0x000fe200078e02ff */
[----:B------:R-:W-:Y:S01]  /*0460*/  ISETP.NE.AND P4, PT, R21, c[0x0][0x258], PT ;  /* 0x0000960015007a0c */ /* 0x000fe20003f85270 */
[----:B------:R-:W-:Y:S01]  /*0470*/  IMAD.IADD R10, R0, 0x1, R27 ;  /* 0x00000001000a7824 */ /* 0x000fe200078e021b */
[----:B------:R-:W-:Y:S01]  /*0480*/  @P3 CS2R R34, SRZ ;  /* 0x0000000000223805 */ /* 0x000fe2000001ff00 */
[----:B------:R-:W-:Y:S01]  /*0490*/  @P3 CS2R R32, SRZ ;  /* 0x0000000000203805 */ /* 0x000fe2000001ff00 */
[----:B------:R-:W-:Y:S01]  /*04a0*/  IMAD.IADD R0, R27, 0x1, R24 ;  /* 0x000000011b007824 */ /* 0x000fe200078e0218 */
[----:B--2---:R-:W-:Y:S01]  /*04b0*/  @P0 IADD3 R17, R17, c[0x0][0x210], RZ ;  /* 0x0000840011110a10 */ /* 0x004fe20007ffe0ff */
[----:B------:R-:W-:-:S05]  /*04c0*/  @!P0 IMAD.MOV.U32 R17, RZ, RZ, c[0x0][0x1ec] ;  /* 0x00007b00ff118624 */ /* 0x000fca00078e00ff */
[----:B------:R-:W-:-:S05]  /*04d0*/  IABS R23, R17 ;  /* 0x0000001100177213 */ /* 0x000fca0000000000 */
[----:B------:R-:W-:-:S04]  /*04e0*/  IMAD.HI.U32 R7, R7, R23, RZ ;  /* 0x0000001707077227 */ /* 0x000fc800078e00ff */
[----:B------:R-:W-:-:S04]  /*04f0*/  IMAD.MOV R7, RZ, RZ, -R7 ;  /* 0x000000ffff077224 */ /* 0x000fc800078e0a07 */
[----:B------:R-:W-:-:S05]  /*0500*/  IMAD R23, R8, R7, R23 ;  /* 0x0000000708177224 */ /* 0x000fca00078e0217 */
[----:B------:R-:W-:Y:S02]  /*0510*/  ISETP.GT.U32.AND P0, PT, R8, R23, PT ;  /* 0x000000170800720c */ /* 0x000fe40003f04070 */
[----:B------:R-:W-:-:S11]  /*0520*/  ISETP.GE.AND P1, PT, R17, RZ, PT ;  /* 0x000000ff1100720c */ /* 0x000fd60003f26270 */
[----:B------:R-:W-:-:S05]  /*0530*/  @!P0 IMAD.IADD R23, R23, 0x1, -R8 ;  /* 0x0000000117178824 */ /* 0x000fca00078e0a08 */
[----:B------:R-:W-:Y:S02]  /*0540*/  ISETP.GT.U32.AND P0, PT, R8, R23, PT ;  /* 0x000000170800720c */ /* 0x000fe40003f04070 */
[----:B------:R-:W-:-:S11]  /*0550*/  IADD3 R26, R17, -c[0x0][0x1d4], R52 ;  /* 0x80007500111a7a10 */ /* 0x000fd60007ffe034 */
[----:B------:R-:W-:Y:S02]  /*0560*/  @!P0 IMAD.IADD R23, R23, 0x1, -R8 ;  /* 0x0000000117178824 */ /* 0x000fe400078e0a08 */
[----:B------:R-:W-:Y:S01]  /*0570*/  IMAD.WIDE.U32 R8, R52, R9, c[0x2][0x0] ;  /* 0x0080000034087625 */ /* 0x000fe200078e0009 */
[----:B------:R-:W-:-:S03]  /*0580*/  ISETP.NE.AND P0, PT, RZ, c[0x0][0x1d4], PT ;  /* 0x00007500ff007a0c */ /* 0x000fc60003f05270 */
[----:B------:R-:W-:Y:S02]  /*0590*/  IMAD.IADD R31, R9, 0x1, R31 ;  /* 0x00000001091f7824 */ /* 0x000fe400078e021f */
[----:B------:R-:W-:Y:S01]  /*05a0*/  @!P1 IMAD.MOV R23, RZ, RZ, -R23 ;  /* 0x000000ffff179224 */ /* 0x000fe200078e0a17 */
[----:B------:R-:W-:Y:S05]  /*05b0*/  @P3 BRA `(.L_x_3244) ;  /* 0x0000028000003947 */ /* 0x000fea0003800000 */
[----:B0-----:R-:W-:-:S05]  /*05c0*/  IMAD.MOV.U32 R33, RZ, RZ, 0x2 ;  /* 0x00000002ff217424 */ /* 0x001fca00078e00ff */
[----:B------:R-:W-:-:S13]  /*05d0*/  ISETP.NE.AND P1, PT, R33, c[0x0][0x258], PT ;  /* 0x0000960021007a0c */ /* 0x000fda0003f25270 */
[----:B------:R-:W-:-:S06]  /*05e0*/  @P1 IMAD.WIDE R32, R0, R33, c[0x0][0x168] ;  /* 0x00005a0000201625 */ /* 0x000fcc00078e0221 */
[----:B------:R-:W5:Y:S01]  /*05f0*/  @P1 LDG.E.128 R32, [R32.64] ;  /* 0x0000002420201981 */ /* 0x000f62000c1e1d00 */
[----:B------:R-:W-:Y:S05]  /*0600*/  @P1 BRA `(.L_x_3244) ;  /* 0x0000023000001947 */ /* 0x000fea0003800000 */
[----:B------:R-:W-:-:S04]  /*0610*/  IADD3 R6, P1, R0, c[0x0][0x168], RZ ;  /* 0x00005a0000067a10 */ /* 0x000fc80007f3e0ff */
[----:B------:R-:W-:-:S05]  /*0620*/  LEA.HI.X.SX32 R7, R0, c[0x0][0x16c], 0x1, P1 ;  /* 0x00005b0000077a11 */ /* 0x000fca00008f0eff */
[----:B------:R-:W2:Y:S01]  /*0630*/  LDG.E.64 R28, [R6.64] ;  /* 0x00000024061c7981 */ /* 0x000ea2000c1e1b00 */
[----:B------:R-:W-:Y:S02]  /*0640*/  IMAD.MOV.U32 R4, RZ, RZ, c[0x0][0x248] ;  /* 0x00009200ff047624 */ /* 0x000fe400078e00ff */
[----:B------:R-:W-:-:S05]  /*0650*/  IMAD.MOV.U32 R5, RZ, RZ, c[0x0][0x24c] ;  /* 0x00009300ff057624 */ /* 0x000fca00078e00ff */
[----:B------:R0:W3:Y:S01]  /*0660*/  LDG.E R15, [R4.64] ;  /* 0x00000024040f7981 */ /* 0x0000e2000c1e1900 */
[C---:B--2---:R-:W-:Y:S01]  /*0670*/  SHF.R.U64 R20, R28.reuse, 0x10, R29 ;  /* 0x000000101c147819 */ /* 0x044fe2000000121d */
[----:B------:R-:W3:Y:S01]  /*0680*/  I2F.S8 R11, R28 ;  /* 0x0000001c000b7306 */ /* 0x000ee20000001400 */
[----:B------:R-:W-:Y:S02]  /*0690*/  PRMT R3, R28, 0x9910, RZ ;  /* 0x000099101c037816 */ /* 0x000fe400000000ff */
[----:B0-----:R-:W-:Y:S02]  /*06a0*/  PRMT R5, R29, 0x9910, RZ ;  /* 0x000099101d057816 */ /* 0x001fe400000000ff */
[----:B------:R-:W-:Y:S02]  /*06b0*/  PRMT R4, R20, 0x9910, RZ ;  /* 0x0000991014047816 */ /* 0x000fe400000000ff */
[----:B------:R-:W-:Y:S01]  /*06c0*/  SHF.R.S32.HI R3, RZ, 0x8, R3 ;  /* 0x00000008ff037819 */ /* 0x000fe20000011403 */
[----:B------:R-:W0:Y:S01]  /*06d0*/  I2F.S8 R12, R29 ;  /* 0x0000001d000c7306 */ /* 0x000e220000001400 */
[----:B------:R-:W-:-:S02]  /*06e0*/  SHF.R.U32.HI R13, RZ, 0x10, R29 ;  /* 0x00000010ff0d7819 */ /* 0x000fc4000001161d */
[----:B------:R-:W-:Y:S02]  /*06f0*/  SHF.R.S32.HI R14, RZ, 0x18, R29 ;  /* 0x00000018ff0e7819 */ /* 0x000fe4000001141d */
[----:B------:R-:W-:Y:S02]  /*0700*/  SHF.R.S32.HI R5, RZ, 0x8, R5 ;  /* 0x00000008ff057819 */ /* 0x000fe40000011405 */
[----:B------:R-:W-:Y:S01]  /*0710*/  SHF.R.S32.HI R4, RZ, 0x8, R4 ;  /* 0x00000008ff047819 */ /* 0x000fe20000011404 */
[----:B------:R-:W1:Y:S01]  /*0720*/  I2F.S16 R3, R3 ;  /* 0x0000000300037306 */ /* 0x000e620000101400 */
[----:B---3--:R-:W-:-:S07]  /*0730*/  FMUL.FTZ R11, R11, R15 ;  /* 0x0000000f0b0b7220 */ /* 0x008fce0000410000 */
[----:B------:R-:W2:Y:S01]  /*0740*/  I2F.S8 R13, R13 ;  /* 0x0000000d000d7306 */ /* 0x000ea20000001400 */
[----:B0-----:R-:W-:-:S07]  /*0750*/  FMUL.FTZ R12, R12, R15 ;  /* 0x0000000f0c0c7220 */ /* 0x001fce0000410000 */
[----:B------:R-:W0:Y:S01]  /*0760*/  I2F.S16 R14, R14 ;  /* 0x0000000e000e7306 */ /* 0x000e220000101400 */
[----:B-1---5:R-:W-:-:S05]  /*0770*/  FMUL.FTZ R32, R3, R15 ;  /* 0x0000000f03207220 */ /* 0x022fca0000410000 */
[----:B------:R-:W-:Y:S02]  /*0780*/  F2FP.PACK_AB R32, R32, R11 ;  /* 0x0000000b2020723e */ /* 0x000fe400000000ff */
[----:B------:R-:W1:Y:S01]  /*0790*/  I2F.S8 R6, R20 ;  /* 0x0000001400067306 */ /* 0x000e620000001400 */
[----:B--2---:R-:W-:-:S07]  /*07a0*/  FMUL.FTZ R13, R13, R15 ;  /* 0x0000000f0d0d7220 */ /* 0x004fce0000410000 */
[----:B------:R-:W2:Y:S01]  /*07b0*/  I2F.S16 R5, R5 ;  /* 0x0000000500057306 */ /* 0x000ea20000101400 */
[----:B0-----:R-:W-:-:S05]  /*07c0*/  FMUL.FTZ R14, R14, R15 ;  /* 0x0000000f0e0e7220 */ /* 0x001fca0000410000 */
[----:B------:R-:W-:Y:S02]  /*07d0*/  F2FP.PACK_AB R35, R14, R13 ;  /* 0x0000000d0e23723e */ /* 0x000fe400000000ff */
[----:B------:R-:W0:Y:S01]  /*07e0*/  I2F.S16 R4, R4 ;  /* 0x0000000400047306 */ /* 0x000e220000101400 */
[-C--:B-1----:R-:W-:Y:S02]  /*07f0*/  FMUL.FTZ R6, R6, R15.reuse ;  /* 0x0000000f06067220 */ /* 0x082fe40000410000 */
[----:B--2---:R-:W-:-:S05]  /*0800*/  FMUL.FTZ R3, R5, R15 ;  /* 0x0000000f05037220 */ /* 0x004fca0000410000 */
[----:B------:R-:W-:Y:S01]  /*0810*/  F2FP.PACK_AB R34, R3, R12 ;  /* 0x0000000c0322723e */ /* 0x000fe200000000ff */
[----:B0-----:R-:W-:-:S05]  /*0820*/  FMUL.FTZ R33, R4, R15 ;  /* 0x0000000f04217220 */ /* 0x001fca0000410000 */
[----:B------:R-:W-:Y:S02]  /*0830*/  F2FP.PACK_AB R33, R33, R6 ;  /* 0x000000062121723e */ /* 0x000fe400000000ff */
.L_x_3244:
[----:B0-----:R-:W-:Y:S05]  /*0840*/  BSYNC B0 ;  /* 0x0000000000007941 */ /* 0x001fea0003800000 */
.L_x_3243:
[----:B------:R-:W-:Y:S01]  /*0850*/  BSSY B0, `(.L_x_3245) ;  /* 0x000002e000007945 */ /* 0x000fe20003800000 */
[----:B------:R-:W-:Y:S01]  /*0860*/  IMNMX R26, RZ, R26, !PT ;  /* 0x0000001aff1a7217 */ /* 0x000fe20007800200 */
[----:B------:R-:W-:Y:S01]  /*0870*/  IMAD R42, R42, c[0x0][0x1d8], RZ ;  /* 0x000076002a2a7a24 */ /* 0x000fe200078e02ff */
[----:B------:R-:W-:Y:S01]  /*0880*/  @!P0 LOP3.LUT R23, RZ, c[0x0][0x1d4], RZ, 0x33, !PT ;  /* 0x00007500ff178a12 */ /* 0x000fe200078e33ff */
[----:B------:R-:W-:Y:S01]  /*0890*/  IMAD.MOV.U32 R30, RZ, RZ, R8 ;  /* 0x000000ffff1e7224 */ /* 0x000fe200078e0008 */
[----:B------:R-:W-:Y:S05]  /*08a0*/  @!P4 BRA `(.L_x_3246) ;  /* 0x000000700000c947 */ /* 0x000fea0003800000 */
[----:B------:R-:W-:Y:S01]  /*08b0*/  ISETP.GT.AND P0, PT, R18, 0x17, PT ;  /* 0x000000171200780c */ /* 0x000fe20003f04270 */
[----:B------:R-:W-:Y:S01]  /*08c0*/  CS2R R36, SRZ ;  /* 0x0000000000247805 */ /* 0x000fe2000001ff00 */
[----:B------:R-:W-:-:S11]  /*08d0*/  CS2R R38, SRZ ;  /* 0x0000000000267805 */ /* 0x000fd6000001ff00 */
[----:B------:R-:W-:Y:S05]  /*08e0*/  @P0 BRA `(.L_x_3247) ;  /* 0x0000024000000947 */ /* 0x000fea0003800000 */
[----:B------:R-:W-:-:S05]  /*08f0*/  IMAD.WIDE R4, R0, R21, c[0x0][0x178] ;  /* 0x00005e0000047625 */ /* 0x000fca00078e0215 */
[----:B------:R0:W5:Y:S01]  /*0900*/  LDG.E.128 R36, [R4.64] ;  /* 0x0000002404247981 */ /* 0x000162000c1e1d00 */
[----:B------:R-:W-:Y:S05]  /*0910*/  BRA `(.L_x_3247) ;  /* 0x0000021000007947 */ /* 0x000fea0003800000 */
.L_x_3246:
[C---:B------:R-:W-:Y:S01]  /*0920*/  IADD3 R4, P0, R0.reuse, c[0x0][0x178], RZ ;  /* 0x00005e0000047a10 */ /* 0x040fe20007f1e0ff */
[----:B------:R-:W2:Y:S03]  /*0930*/  LDG.E R11, [R30.64] ;  /* 0x000000241e0b7981 */ /* 0x000ea6000c1e1900 */
[----:B------:R-:W-:-:S05]  /*0940*/  LEA.HI.X.SX32 R5, R0, c[0x0][0x17c], 0x1, P0 ;  /* 0x00005f0000057a11 */ /* 0x000fca00000f0eff */
[----:B------:R-:W3:Y:S02]  /*0950*/  LDG.E.64 R14, [R4.64] ;  /* 0x00000024040e7981 */ /* 0x000ee4000c1e1b00 */
[C-C-:B---3--:R-:W-:Y:S02]  /*0960*/  SHF.R.U64 R12, R14.reuse, 0x10, R15.reuse ;  /* 0x000000100e0c7819 */ /* 0x148fe4000000120f */
[----:B------:R-:W-:Y:S02]  /*0970*/  PRMT R0, R14, 0x9910, RZ ;  /* 0x000099100e007816 */ /* 0x000fe400000000ff */
[----:B------:R-:W-:Y:S02]  /*0980*/  PRMT R6, R15, 0x9910, RZ ;  /* 0x000099100f067816 */ /* 0x000fe400000000ff */
[----:B------:R-:W-:Y:S02]  /*0990*/  PRMT R4, R12, 0x9910, RZ ;  /* 0x000099100c047816 */ /* 0x000fe400000000ff */
[----:B------:R-:W-:-:S02]  /*09a0*/  SHF.R.U32.HI R8, RZ, 0x10, R15 ;  /* 0x00000010ff087819 */ /* 0x000fc4000001160f */
[----:B------:R-:W-:Y:S02]  /*09b0*/  SHF.R.S32.HI R9, RZ, 0x18, R15 ;  /* 0x00000018ff097819 */ /* 0x000fe4000001140f */
[----:B------:R-:W-:Y:S02]  /*09c0*/  SHF.R.S32.HI R0, RZ, 0x8, R0 ;  /* 0x00000008ff007819 */ /* 0x000fe40000011400 */
[----:B------:R-:W-:Y:S02]  /*09d0*/  SHF.R.S32.HI R6, RZ, 0x8, R6 ;  /* 0x00000008ff067819 */ /* 0x000fe40000011406 */
[----:B------:R-:W-:Y:S01]  /*09e0*/  SHF.R.S32.HI R4, RZ, 0x8, R4 ;  /* 0x00000008ff047819 */ /* 0x000fe20000011404 */
[----:B------:R-:W2:Y:S08]  /*09f0*/  I2F.S8 R8, R8 ;  /* 0x0000000800087306 */ /* 0x000eb00000001400 */
[----:B------:R-:W0:Y:S08]  /*0a00*/  I2F.S8 R3, R14 ;  /* 0x0000000e00037306 */ /* 0x000e300000001400 */
[----:B------:R-:W1:Y:S08]  /*0a10*/  I2F.S8 R7, R15 ;  /* 0x0000000f00077306 */ /* 0x000e700000001400 */
[----:B------:R-:W-:Y:S08]  /*0a20*/  I2F.S16 R9, R9 ;  /* 0x0000000900097306 */ /* 0x000ff00000101400 */
[----:B------:R-:W3:Y:S08]  /*0a30*/  I2F.S8 R5, R12 ;  /* 0x0000000c00057306 */ /* 0x000ef00000001400 */
[----:B------:R-:W4:Y:S08]  /*0a40*/  I2F.S16 R0, R0 ;  /* 0x0000000000007306 */ /* 0x000f300000101400 */
[----:B------:R-:W4:Y:S08]  /*0a50*/  I2F.S16 R6, R6 ;  /* 0x0000000600067306 */ /* 0x000f300000101400 */
[----:B------:R-:W4:Y:S01]  /*0a60*/  I2F.S16 R4, R4 ;  /* 0x0000000400047306 */ /* 0x000f220000101400 */
[----:B--2---:R-:W-:-:S02]  /*0a70*/  FMUL.FTZ R13, R8, R11 ;  /* 0x0000000b080d7220 */ /* 0x004fc40000410000 */
[-C--:B0-----:R-:W-:Y:S02]  /*0a80*/  FMUL.FTZ R3, R3, R11.reuse ;  /* 0x0000000b03037220 */ /* 0x081fe40000410000 */
[-C--:B-1----:R-:W-:Y:S02]  /*0a90*/  FMUL.FTZ R7, R7, R11.reuse ;  /* 0x0000000b07077220 */ /* 0x082fe40000410000 */
[-C--:B---3--:R-:W-:Y:S02]  /*0aa0*/  FMUL.FTZ R5, R5, R11.reuse ;  /* 0x0000000b05057220 */ /* 0x088fe40000410000 */
[-C--:B------:R-:W-:Y:S02]  /*0ab0*/  FMUL.FTZ R14, R9, R11.reuse ;  /* 0x0000000b090e7220 */ /* 0x080fe40000410000 */
[-C--:B----4-:R-:W-:Y:S02]  /*0ac0*/  FMUL.FTZ R0, R0, R11.reuse ;  /* 0x0000000b00007220 */ /* 0x090fe40000410000 */
[----:B------:R-:W-:-:S02]  /*0ad0*/  FMUL.FTZ R12, R6, R11 ;  /* 0x0000000b060c7220 */ /* 0x000fc40000410000 */
[----:B------:R-:W-:Y:S01]  /*0ae0*/  FMUL.FTZ R8, R4, R11 ;  /* 0x0000000b04087220 */ /* 0x000fe20000410000 */
[----:B------:R-:W-:Y:S02]  /*0af0*/  F2FP.PACK_AB R39, R14, R13 ;  /* 0x0000000d0e27723e */ /* 0x000fe400000000ff */
[----:B------:R-:W-:Y:S02]  /*0b00*/  F2FP.PACK_AB R36, R0, R3 ;  /* 0x000000030024723e */ /* 0x000fe400000000ff */
[----:B------:R-:W-:Y:S02]  /*0b10*/  F2FP.PACK_AB R38, R12, R7 ;  /* 0x000000070c26723e */ /* 0x000fe400000000ff */
[----:B------:R-:W-:Y:S02]  /*0b20*/  F2FP.PACK_AB R37, R8, R5 ;  /* 0x000000050825723e */ /* 0x000fe400000000ff */
.L_x_3247:
[----:B------:R-:W-:Y:S05]  /*0b30*/  BSYNC B0 ;  /* 0x0000000000007941 */ /* 0x000fea0003800000 */
.L_x_3245:
[C---:B------:R-:W-:Y:S02]  /*0b40*/  ISETP.GT.AND P3, PT, R18.reuse, 0x17, PT ;  /* 0x000000171200780c */ /* 0x040fe40003f64270 */
[----:B------:R-:W-:Y:S02]  /*0b50*/  ISETP.EQ.U32.AND P2, PT, RZ, c[0x0][0x180], PT ;  /* 0x00006000ff007a0c */ /* 0x000fe40003f42070 */
[----:B------:R-:W-:Y:S01]  /*0b60*/  ISETP.GT.AND P4, PT, R18, 0x1f, PT ;  /* 0x0000001f1200780c */ /* 0x000fe20003f84270 */
[----:B------:R-:W-:Y:S01]  /*0b70*/  CS2R R44, SRZ ;  /* 0x00000000002c7805 */ /* 0x000fe2000001ff00 */
[----:B------:R-:W-:Y:S01]  /*0b80*/  ISETP.EQ.U32.AND P0, PT, RZ, c[0x0][0x240], PT ;  /* 0x00009000ff007a0c */ /* 0x000fe20003f02070 */
[----:B------:R-:W-:Y:S01]  /*0b90*/  CS2R R46, SRZ ;  /* 0x00000000002e7805 */ /* 0x000fe2000001ff00 */
[----:B------:R-:W-:-:S02]  /*0ba0*/  ISETP.EQ.U32.AND P1, PT, RZ, c[0x0][0x170], PT ;  /* 0x00005c00ff007a0c */ /* 0x000fc40003f22070 */
[----:B------:R-:W-:Y:S02]  /*0bb0*/  ISETP.EQ.OR.EX P0, PT, RZ, c[0x0][0x244], P4, P0 ;  /* 0x00009100ff007a0c */ /* 0x000fe40002702700 */
[----:B------:R-:W-:Y:S02]  /*0bc0*/  ISETP.EQ.OR.EX P2, PT, RZ, c[0x0][0x184], P3, P2 ;  /* 0x00006100ff007a0c */ /* 0x000fe40001f42720 */
[----:B------:R-:W-:Y:S01]  /*0bd0*/  ISETP.EQ.OR.EX P1, PT, RZ, c[0x0][0x174], P3, P1 ;  /* 0x00005d00ff007a0c */ /* 0x000fe20001f22710 */
[----:B------:R-:W-:Y:S01]  /*0be0*/  CS2R R12, SRZ ;  /* 0x00000000000c7805 */ /* 0x000fe2000001ff00 */
[----:B------:R-:W-:Y:S01]  /*0bf0*/  P2R R0, PR, RZ, 0x8 ;  /* 0x00000008ff007803 */ /* 0x000fe20000000000 */
[----:B------:R-:W-:Y:S01]  /*0c00*/  CS2R R14, SRZ ;  /* 0x00000000000e7805 */ /* 0x000fe2000001ff00 */
[----:B------:R-:W-:-:S05]  /*0c10*/  P2R R0, PR, RZ, 0x10 ;  /* 0x00000010ff007803 */ /* 0x000fca0000000000 */
[----:B-----5:R-:W-:Y:S02]  /*0c20*/  @!P0 IMAD R0, R16, c[0x0][0x1d8], R19 ;  /* 0x0000760010008a24 */ /* 0x020fe400078e0213 */
[----:B------:R-:W-:-:S04]  /*0c30*/  @!P2 IMAD.WIDE R6, R10, R21, c[0x0][0x180] ;  /* 0x000060000a06a625 */ /* 0x000fc800078e0215 */
[----:B0-----:R-:W-:Y:S01]  /*0c40*/  @!P1 IMAD.WIDE R4, R10, R21, c[0x0][0x170] ;  /* 0x00005c000a049625 */ /* 0x001fe200078e0215 */
[----:B------:R-:W2:Y:S03]  /*0c50*/  @!P2 LDG.E.128 R12, [R6.64] ;  /* 0x00000024060ca981 */ /* 0x000ea6000c1e1d00 */
[----:B------:R-:W-:Y:S01]  /*0c60*/  @!P0 IMAD R0, R0, 0xc0, R27 ;  /* 0x000000c000008824 */ /* 0x000fe200078e021b */
[----:B------:R0:W3:Y:S01]  /*0c70*/  @!P1 LDG.E.128 R44, [R4.64] ;  /* 0x00000024042c9981 */ /* 0x0000e2000c1e1d00 */
[----:B------:R-:W-:-:S04]  /*0c80*/  ISETP.NE.U32.AND P1, PT, RZ, c[0x0][0x1f8], PT ;  /* 0x00007e00ff007a0c */ /* 0x000fc80003f25070 */
[----:B------:R-:W-:Y:S01]  /*0c90*/  ISETP.NE.AND.EX P1, PT, RZ, c[0x0][0x1fc], PT, P1 ;  /* 0x00007f00ff007a0c */ /* 0x000fe20003f25310 */
[----:B0-----:R-:W-:-:S05]  /*0ca0*/  @!P0 IMAD.WIDE R4, R0, R21, c[0x0][0x230] ;  /* 0x00008c0000048625 */ /* 0x001fca00078e0215 */
[----:B------:R-:W4:Y:S01]  /*0cb0*/  @!P0 LDG.E.128 R48, [R4.64] ;  /* 0x0000002404308981 */ /* 0x000f22000c1e1d00 */
[----:B------:R-:W0:Y:S01]  /*0cc0*/  LDC.U8 R0, c[0x0][0x1e4] ;  /* 0x00007900ff007b82 */ /* 0x000e220000000000 */
[----:B------:R-:W-:-:S05]  /*0cd0*/  ISETP.LT.AND P3, PT, RZ, c[0x0][0x1e0], PT ;  /* 0x00007800ff007a0c */ /* 0x000fca0003f61270 */
[----:B------:R-:W-:Y:S02]  /*0ce0*/  @P1 IMAD.MOV.U32 R9, RZ, RZ, 0x4 ;  /* 0x00000004ff091424 */ /* 0x000fe400078e00ff */
[----:B------:R-:W-:Y:S02]  /*0cf0*/  IMAD.MOV.U32 R28, RZ, RZ, RZ ;  /* 0x000000ffff1c7224 */ /* 0x000fe400078e00ff */
[----:B------:R-:W-:-:S05]  /*0d00*/  @P1 IMAD.WIDE R8, R2, R9, c[0x0][0x1f8] ;  /* 0x00007e0002081625 */ /* 0x000fca00078e0209 */
[----:B------:R1:W5:Y:S01]  /*0d10*/  @P1 LDG.E R28, [R8.64] ;  /* 0x00000024081c1981 */ /* 0x000362000c1e1900 */
[----:B0-----:R-:W-:Y:S02]  /*0d20*/  ISETP.NE.AND P2, PT, R0, RZ, PT ;  /* 0x000000ff0000720c */ /* 0x001fe40003f45270 */
[----:B------:R-:W-:Y:S01]  /*0d30*/  ISETP.GE.AND P1, PT, R18, 0x20, PT ;  /* 0x000000201200780c */ /* 0x000fe20003f26270 */
[----:B--2---:R-:W-:Y:S02]  /*0d40*/  HFMA2.MMA R36, R36, 1, 1, R12 ;  /* 0x3c003c0024247835 */ /* 0x004fe4000000000c */
[----:B------:R-:W-:Y:S01]  /*0d50*/  HFMA2.MMA R38, R38, 1, 1, R14 ;  /* 0x3c003c0026267835 */ /* 0x000fe2000000000e */
[----:B------:R-:W-:Y:S02]  /*0d60*/  HADD2 R37, R37, R13 ;  /* 0x0000000d25257230 */ /* 0x000fe40000000000 */
[----:B------:R-:W-:Y:S01]  /*0d70*/  HADD2 R39, R39, R15 ;  /* 0x0000000f27277230 */ /* 0x000fe20000000000 */
[----:B---3--:R-:W-:-:S02]  /*0d80*/  HFMA2.MMA R32, R32, 1, 1, R44 ;  /* 0x3c003c0020207835 */ /* 0x008fc4000000002c */
[----:B------:R-:W-:Y:S01]  /*0d90*/  HFMA2.MMA R34, R34, 1, 1, R46 ;  /* 0x3c003c0022227835 */ /* 0x000fe2000000002e */
[----:B------:R-:W-:Y:S02]  /*0da0*/  HADD2 R33, R33, R45 ;  /* 0x0000002d21217230 */ /* 0x000fe40000000000 */
[----:B------:R-:W-:Y:S01]  /*0db0*/  HADD2 R35, R35, R47 ;  /* 0x0000002f23237230 */ /* 0x000fe20000000000 */
[----:B----4-:R-:W-:Y:S02]  /*0dc0*/  @!P0 HFMA2.MMA R37, R37, R49, -RZ ;  /* 0x0000003125258235 */ /* 0x010fe400001000ff */
[----:B------:R-:W-:Y:S01]  /*0dd0*/  @!P0 HFMA2.MMA R39, R39, R51, -RZ ;  /* 0x0000003327278235 */ /* 0x000fe200001000ff */
[----:B------:R-:W-:Y:S02]  /*0de0*/  @!P0 HMUL2 R36, R36, R48 ;  /* 0x0000003024248232 */ /* 0x000fe40000000000 */
[----:B------:R-:W-:Y:S01]  /*0df0*/  @!P0 HMUL2 R38, R38, R50 ;  /* 0x0000003226268232 */ /* 0x000fe20000000000 */
[----:B------:R-:W-:Y:S05]  /*0e00*/  @!P2 BRA P3, `(.L_x_3248) ;  /* 0x00000f100000a947 */ /* 0x000fea0001800000 */
[----:B-1----:R-:W-:-:S13]  /*0e10*/  ISETP.GT.OR P0, PT, R52, c[0x0][0x1e0], !P2 ;  /* 0x0000780034007a0c */ /* 0x002fda0005704670 */
[----:B------:R-:W-:Y:S05]  /*0e20*/  @P0 BRA `(.L_x_3249) ;  /* 0x0000152000000947 */ /* 0x000fea0003800000 */
[----:B------:R-:W-:Y:S01]  /*0e30*/  IMAD.MOV.U32 R3, RZ, RZ, c[0x0][0x1e0] ;  /* 0x00007800ff037624 */ /* 0x000fe200078e00ff */
[----:B------:R-:W-:Y:S01]  /*0e40*/  IABS R8, R27 ;  /* 0x0000001b00087213 */ /* 0x000fe20000000000 */
[----:B------:R-:W-:Y:S01]  /*0e50*/  IMAD.MOV.U32 R4, RZ, RZ, RZ ;  /* 0x000000ffff047224 */ /* 0x000fe200078e00ff */
[----:B------:R-:W-:Y:S01]  /*0e60*/  ISETP.LT.AND P1, PT, R27, c[0x0][0x1e0], !P1 ;  /* 0x000078001b007a0c */ /* 0x000fe20004f21270 */
[----:B------:R-:W-:-:S03]  /*0e70*/  IMAD.MOV.U32 R5, RZ, RZ, c[0x0][0x1e0] ;  /* 0x00007800ff057624 */ /* 0x000fc600078e00ff */
[----:B------:R-:W-:Y:S01]  /*0e80*/  P2R R43, PR, RZ, 0x2 ;  /* 0x00000002ff2b7803 */ /* 0x000fe20000000000 */
        /* <DEDUP_REMOVED lines=24> */
[----:B------:R-:W-:-:S03]  /*1010*/  LOP3.LUT P0, RZ, R44, 0x7, RZ, 0xc0, !PT ;  /* 0x000000072cff7812 */ /* 0x000fc6000780c0ff */
[----:B------:R-:W-:-:S04]  /*1020*/  IMAD.MOV.U32 R29, RZ, RZ, R5 ;  /* 0x000000ffff1d7224 */ /* 0x000fc800078e0005 */
        /* <DEDUP_REMOVED lines=23> */
[----:B-1---5:R-:W-:Y:S05]  /*11a0*/  CALL.ABS.NOINC R14 ;  /* 0x000000000e007343 */ /* 0x022fea0003c00000 */
.L_x_3250:
        /* <DEDUP_REMOVED lines=21> */
[----:B------:R-:W-:Y:S02]  /*1300*/  BSSY B1, `(.L_x_3253) ;  /* 0x000007c000017945 */ /* 0x000fe40003800000 */
[--C-:B------:R-:W-:Y:S01]  /*1310*/  IMAD R5, R44, 0x2, R4.reuse ;  /* 0x000000022c057824 */ /* 0x100fe200078e0204 */
[----:B------:R-:W1:Y:S01]  /*1320*/  LDS.64 R14, [R9+0x220] ;  /* 0x00022000090e7984 */ /* 0x000e620000000a00 */
[C---:B------:R-:W-:Y:S01]  /*1330*/  IMAD R6, R7.reuse, 0x2, R4 ;  /* 0x0000000207067824 */ /* 0x040fe200078e0204 */
[----:B------:R-:W-:Y:S01]  /*1340*/  LEA.HI R8, R8, R29, RZ, 0x2 ;  /* 0x0000001d08087211 */ /* 0x000fe200078f10ff */
[----:B------:R-:W-:Y:S01]  /*1350*/  IMAD R7, R7, 0x2, R5 ;  /* 0x0000000207077824 */ /* 0x000fe200078e0205 */
[----:B0-----:R-:W0:Y:S03]  /*1360*/  LDS.64 R34, [R5] ;  /* 0x0000000005227984 */ /* 0x001e260000000a00 */
[----:B------:R-:W-:Y:S01]  /*1370*/  IMAD.SHL.U32 R8, R8, 0x2, RZ ;  /* 0x0000000208087824 */ /* 0x000fe200078e00ff */
[----:B------:R-:W2:Y:S04]  /*1380*/  LDS.64 R20, [R6] ;  /* 0x0000000006147984 */ /* 0x000ea80000000a00 */
[----:B------:R-:W3:Y:S01]  /*1390*/  LDS.64 R44, [R7] ;  /* 0x00000000072c7984 */ /* 0x000ee20000000a00 */
[----:B------:R-:W-:-:S04]  /*13a0*/  LOP3.LUT R13, R8, 0xfffffff8, RZ, 0xc0, !PT ;  /* 0xfffffff8080d7812 */ /* 0x000fc800078ec0ff */
[----:B------:R-:W-:Y:S02]  /*13b0*/  ISETP.GE.AND P0, PT, R13, c[0x0][0x1e0], PT ;  /* 0x000078000d007a0c */ /* 0x000fe40003f06270 */
[--C-:B-1----:R-:W-:Y:S02]  /*13c0*/  SHF.R.U64 R10, R14, 0x10, R15.reuse ;  /* 0x000000100e0a7819 */ /* 0x102fe4000000120f */
[----:B------:R-:W-:Y:S02]  /*13d0*/  SHF.R.U32.HI R12, RZ, 0x10, R15 ;  /* 0x00000010ff0c7819 */ /* 0x000fe4000001160f */
[--C-:B0-----:R-:W-:Y:S02]  /*13e0*/  SHF.R.U64 R33, R34, 0x10, R35.reuse ;  /* 0x0000001022217819 */ /* 0x101fe40000001223 */
[----:B------:R-:W-:Y:S02]  /*13f0*/  PRMT R32, R14, 0x5410, R34 ;  /* 0x000054100e207816 */ /* 0x000fe40000000022 */
[----:B------:R-:W-:-:S02]  /*1400*/  PRMT R34, R15, 0x5410, R35 ;  /* 0x000054100f227816 */ /* 0x000fc40000000023 */
[----:B------:R-:W-:Y:S02]  /*1410*/  PRMT R33, R10, 0x5410, R33 ;  /* 0x000054100a217816 */ /* 0x000fe40000000021 */
[----:B------:R-:W-:Y:S02]  /*1420*/  SHF.R.U32.HI R35, RZ, 0x10, R35 ;  /* 0x00000010ff237819 */ /* 0x000fe40000011623 */
[--C-:B--2---:R-:W-:Y:S02]  /*1430*/  SHF.R.U64 R10, R20, 0x10, R21.reuse ;  /* 0x00000010140a7819 */ /* 0x104fe40000001215 */
[----:B------:R-:W-:Y:S02]  /*1440*/  SHF.R.U32.HI R8, RZ, 0x10, R21 ;  /* 0x00000010ff087819 */ /* 0x000fe40000011615 */
[--C-:B---3--:R-:W-:Y:S02]  /*1450*/  SHF.R.U64 R37, R44, 0x10, R45.reuse ;  /* 0x000000102c257819 */ /* 0x108fe4000000122d */
[----:B------:R-:W-:-:S02]  /*1460*/  SHF.R.U32.HI R39, RZ, 0x10, R45 ;  /* 0x00000010ff277819 */ /* 0x000fc4000001162d */
[----:B------:R-:W-:Y:S02]  /*1470*/  PRMT R35, R12, 0x5410, R35 ;  /* 0x000054100c237816 */ /* 0x000fe40000000023 */
[----:B------:R-:W-:Y:S02]  /*1480*/  PRMT R36, R20, 0x5410, R44 ;  /* 0x0000541014247816 */ /* 0x000fe4000000002c */
        /* <DEDUP_REMOVED lines=10> */
[----:B------:R-:W-:Y:S01]  /*1530*/  HADD2.F32 R47, -RZ, R39.H1_H1 ;  /* 0x30000027ff2f7230 */ /* 0x000fe20000004100 */
[----:B-----5:R-:W-:Y:S01]  /*1540*/  IADD3 R8, -R28, c[0x0][0x1ec], RZ ;  /* 0x00007b001c087a10 */ /* 0x020fe20007ffe1ff */
[----:B------:R-:W-:Y:S01]  /*1550*/  I2F R10, R13 ;  /* 0x0000000d000a7306 */ /* 0x000fe20000201400 */
[----:B------:R-:W-:-:S02]  /*1560*/  HADD2.F32 R45, -RZ, R35.H1_H1 ;  /* 0x30000023ff2d7230 */ /* 0x000fc40000004100 */
[----:B------:R-:W-:Y:S02]  /*1570*/  HADD2.F32 R44, -RZ, R35.H0_H0 ;  /* 0x20000023ff2c7230 */ /* 0x000fe40000004100 */
[--C-:B------:R-:W-:Y:S02]  /*1580*/  HADD2.F32 R35, -RZ, R38.reuse.H1_H1 ;  /* 0x30000026ff237230 */ /* 0x100fe40000004100 */
[----:B------:R-:W-:Y:S01]  /*1590*/  HADD2.F32 R38, -RZ, R38.H0_H0 ;  /* 0x20000026ff267230 */ /* 0x000fe20000004100 */
[----:B0-----:R-:W0:Y:S08]  /*15a0*/  MUFU.RCP R15, R9 ;  /* 0x00000009000f7308 */ /* 0x001e300000001000 */
[----:B------:R-:W1:Y:S08]  /*15b0*/  I2F R11, R11 ;  /* 0x0000000b000b7306 */ /* 0x000e700000201400 */
        /* <DEDUP_REMOVED lines=12> */
[----:B------:R-:W0:Y:S01]  /*1680*/  MUFU.EX2 R11, -R11 ;  /* 0x8000000b000b7308 */ /* 0x000e220000000800 */
[----:B-1----:R-:W-:-:S07]  /*1690*/  FMUL.FTZ R9, R8, R21 ;  /* 0x0000001508097220 */ /* 0x002fce0000410000 */
[----:B------:R-:W1:Y:S01]  /*16a0*/  MUFU.EX2 R13, -R13 ;  /* 0x8000000d000d7308 */ /* 0x000e620000000800 */
[--C-:B------:R-:W-:Y:S01]  /*16b0*/  HADD2.F32 R21, -RZ, R33.reuse.H1_H1 ;  /* 0x30000021ff157230 */ /* 0x100fe20000004100 */
[----:B------:R-:W-:Y:S01]  /*16c0*/  FMUL.RZ R25, R9, 0.15915493667125701904 ;  /* 0x3e22f98309197820 */ /* 0x000fe2000040c000 */
[----:B------:R-:W-:Y:S01]  /*16d0*/  HADD2.F32 R33, -RZ, R33.H0_H0 ;  /* 0x20000021ff217230 */ /* 0x000fe20000004100 */
[----:B0-----:R-:W-:-:S04]  /*16e0*/  FMUL.FTZ R12, R8, R11 ;  /* 0x0000000b080c7220 */ /* 0x001fc80000410000 */
[----:B------:R-:W0:Y:S01]  /*16f0*/  MUFU.EX2 R15, -R15 ;  /* 0x8000000f000f7308 */ /* 0x000e220000000800 */
[--C-:B------:R-:W-:Y:S01]  /*1700*/  HADD2.F32 R11, -RZ, R32.reuse.H1_H1 ;  /* 0x30000020ff0b7230 */ /* 0x100fe20000004100 */
[----:B------:R-:W-:Y:S01]  /*1710*/  FMUL.RZ R46, R12, 0.15915493667125701904 ;  /* 0x3e22f9830c2e7820 */ /* 0x000fe2000040c000 */
[----:B------:R-:W-:-:S05]  /*1720*/  HADD2.F32 R32, -RZ, R32.H0_H0 ;  /* 0x20000020ff207230 */ /* 0x000fca0000004100 */
[----:B------:R-:W2:Y:S01]  /*1730*/  MUFU.SIN R10, R25 ;  /* 0x00000019000a7308 */ /* 0x000ea20000000400 */
[----:B-1----:R-:W-:-:S04]  /*1740*/  FMUL.FTZ R12, R8, R13 ;  /* 0x0000000d080c7220 */ /* 0x002fc80000410000 */
[----:B------:R-:W-:Y:S01]  /*1750*/  FMUL.RZ R13, R12, 0.15915493667125701904 ;  /* 0x3e22f9830c0d7820 */ /* 0x000fe2000040c000 */
[--C-:B------:R-:W-:Y:S02]  /*1760*/  HADD2.F32 R12, -RZ, R36.reuse.H1_H1 ;  /* 0x30000024ff0c7230 */ /* 0x100fe40000004100 */
[----:B------:R1:W3:Y:S01]  /*1770*/  MUFU.COS R9, R25 ;  /* 0x0000001900097308 */ /* 0x0002e20000000000 */
[----:B0-----:R-:W-:Y:S01]  /*1780*/  FMUL.FTZ R8, R8, R15 ;  /* 0x0000000f08087220 */ /* 0x001fe20000410000 */
[----:B------:R-:W-:-:S03]  /*1790*/  HADD2.F32 R36, -RZ, R36.H0_H0 ;  /* 0x20000024ff247230 */ /* 0x000fc60000004100 */
[----:B------:R-:W-:-:S03]  /*17a0*/  FMUL.RZ R48, R8, 0.15915493667125701904 ;  /* 0x3e22f98308307820 */ /* 0x000fc6000040c000 */
[----:B------:R-:W0:Y:S01]  /*17b0*/  MUFU.SIN R20, R46 ;  /* 0x0000002e00147308 */ /* 0x000e220000000400 */
[----:B--2---:R-:W-:Y:S01]  /*17c0*/  FMUL.FTZ R8, R10, R11 ;  /* 0x0000000b0a087220 */ /* 0x004fe20000410000 */
[--C-:B-1----:R-:W-:Y:S02]  /*17d0*/  HADD2.F32 R25, -RZ, R37.reuse.H1_H1 ;  /* 0x30000025ff197230 */ /* 0x102fe40000004100 */
[----:B------:R-:W-:-:S04]  /*17e0*/  HADD2.F32 R37, -RZ, R37.H0_H0 ;  /* 0x20000025ff257230 */ /* 0x000fc80000004100 */
[----:B------:R1:W2:Y:S01]  /*17f0*/  MUFU.COS R14, R46 ;  /* 0x0000002e000e7308 */ /* 0x0002a20000000000 */
[C---:B---3--:R-:W-:Y:S02]  /*1800*/  FMUL.FTZ R11, R9.reuse, R11 ;  /* 0x0000000b090b7220 */ /* 0x048fe40000410000 */
[CC--:B------:R-:W-:Y:S02]  /*1810*/  FFMA.FTZ R8, R9.reuse, R32.reuse, -R8 ;  /* 0x0000002009087223 */ /* 0x0c0fe40000010808 */
[----:B------:R-:W-:Y:S02]  /*1820*/  FFMA.FTZ R11, R10, R32, R11 ;  /* 0x000000200a0b7223 */ /* 0x000fe4000001000b */
[----:B------:R-:W-:Y:S01]  /*1830*/  FMUL.FTZ R15, R9, R12 ;  /* 0x0000000c090f7220 */ /* 0x000fe20000410000 */
[----:B------:R-:W3:Y:S01]  /*1840*/  MUFU.SIN R34, R13 ;  /* 0x0000000d00227308 */ /* 0x000ee20000000400 */
[----:B-1----:R-:W-:-:S07]  /*1850*/  HADD2.F32 R46, -RZ, R39.H0_H0 ;  /* 0x20000027ff2e7230 */ /* 0x002fce0000004100 */
[----:B------:R-:W1:Y:S08]  /*1860*/  MUFU.SIN R32, R48 ;  /* 0x0000003000207308 */ /* 0x000e700000000400 */
[----:B------:R4:W1:Y:S08]  /*1870*/  MUFU.COS R29, R13 ;  /* 0x0000000d001d7308 */ /* 0x0008700000000000 */
[----:B------:R-:W1:Y:S01]  /*1880*/  MUFU.COS R39, R48 ;  /* 0x0000003000277308 */ /* 0x000e620000000000 */
[----:B----4-:R-:W-:-:S02]  /*1890*/  FMUL.FTZ R13, R10, R12 ;  /* 0x0000000c0a0d7220 */ /* 0x010fc40000410000 */
[C---:B0-----:R-:W-:Y:S02]  /*18a0*/  FMUL.FTZ R12, R20.reuse, R25 ;  /* 0x00000019140c7220 */ /* 0x041fe40000410000 */
[-C--:B------:R-:W-:Y:S02]  /*18b0*/  FFMA.FTZ R13, R9, R36.reuse, -R13 ;  /* 0x00000024090d7223 */ /* 0x080fe4000001080d */
[-C--:B------:R-:W-:Y:S02]  /*18c0*/  FMUL.FTZ R9, R20, R21.reuse ;  /* 0x0000001514097220 */ /* 0x080fe40000410000 */
[C---:B--2---:R-:W-:Y:S02]  /*18d0*/  FMUL.FTZ R21, R14.reuse, R21 ;  /* 0x000000150e157220 */ /* 0x044fe40000410000 */
[----:B------:R-:W-:Y:S02]  /*18e0*/  FMUL.FTZ R25, R14, R25 ;  /* 0x000000190e197220 */ /* 0x000fe40000410000 */
[----:B------:R-:W-:-:S02]  /*18f0*/  FFMA.FTZ R36, R10, R36, R15 ;  /* 0x000000240a247223 */ /* 0x000fc4000001000f */
[----:B------:R-:W-:Y:S02]  /*1900*/  FFMA.FTZ R12, R14, R37, -R12 ;  /* 0x000000250e0c7223 */ /* 0x000fe4000001080c */
[----:B------:R-:W-:Y:S01]  /*1910*/  FFMA.FTZ R10, R20, R33, R21 ;  /* 0x00000021140a7223 */ /* 0x000fe20000010015 */
[----:B------:R-:W-:Y:S01]  /*1920*/  F2FP.PACK_AB R36, R36, R13 ;  /* 0x0000000d2424723e */ /* 0x000fe200000000ff */
[----:B------:R-:W-:Y:S02]  /*1930*/  FFMA.FTZ R37, R20, R37, R25 ;  /* 0x0000002514257223 */ /* 0x000fe40000010019 */
[----:B------:R-:W-:Y:S02]  /*1940*/  FFMA.FTZ R9, R14, R33, -R9 ;  /* 0x000000210e097223 */ /* 0x000fe40000010809 */
[----:B---3--:R-:W-:Y:S01]  /*1950*/  FMUL.FTZ R15, R34, R35 ;  /* 0x00000023220f7220 */ /* 0x008fe20000410000 */
[----:B------:R-:W-:Y:S01]  /*1960*/  F2FP.PACK_AB R37, R37, R12 ;  /* 0x0000000c2525723e */ /* 0x000fe200000000ff */
[----:B-1----:R-:W-:Y:S01]  /*1970*/  FMUL.FTZ R20, R32, R45 ;  /* 0x0000002d20147220 */ /* 0x002fe20000410000 */
[----:B------:R-:W-:Y:S01]  /*1980*/  F2FP.PACK_AB R33, R10, R9 ;  /* 0x000000090a21723e */ /* 0x000fe200000000ff */
[----:B------:R-:W-:-:S02]  /*1990*/  FMUL.FTZ R14, R34, R43 ;  /* 0x0000002b220e7220 */ /* 0x000fc40000410000 */
[C---:B------:R-:W-:Y:S02]  /*19a0*/  FMUL.FTZ R35, R29.reuse, R35 ;  /* 0x000000231d237220 */ /* 0x040fe40000410000 */
[----:B------:R-:W-:Y:S02]  /*19b0*/  FMUL.FTZ R21, R32, R47 ;  /* 0x0000002f20157220 */ /* 0x000fe40000410000 */
[----:B------:R-:W-:Y:S02]  /*19c0*/  FMUL.FTZ R43, R29, R43 ;  /* 0x0000002b1d2b7220 */ /* 0x000fe40000410000 */
[C---:B------:R-:W-:Y:S02]  /*19d0*/  FMUL.FTZ R45, R39.reuse, R45 ;  /* 0x0000002d272d7220 */ /* 0x040fe40000410000 */
[----:B------:R-:W-:Y:S02]  /*19e0*/  FMUL.FTZ R47, R39, R47 ;  /* 0x0000002f272f7220 */ /* 0x000fe40000410000 */
[----:B------:R-:W-:-:S02]  /*19f0*/  FFMA.FTZ R15, R29, R38, -R15 ;  /* 0x000000261d0f7223 */ /* 0x000fc4000001080f */
[C---:B------:R-:W-:Y:S02]  /*1a00*/  FFMA.FTZ R20, R39.reuse, R44, -R20 ;  /* 0x0000002c27147223 */ /* 0x040fe40000010814 */
[----:B------:R-:W-:Y:S02]  /*1a10*/  FFMA.FTZ R38, R34, R38, R35 ;  /* 0x0000002622267223 */ /* 0x000fe40000010023 */
[----:B------:R-:W-:Y:S02]  /*1a20*/  FFMA.FTZ R39, R39, R46, -R21 ;  /* 0x0000002e27277223 */ /* 0x000fe40000010815 */
[----:B------:R-:W-:Y:S01]  /*1a30*/  FFMA.FTZ R14, R29, R41, -R14 ;  /* 0x000000291d0e7223 */ /* 0x000fe2000001080e */
[----:B------:R-:W-:Y:S01]  /*1a40*/  F2FP.PACK_AB R38, R38, R15 ;  /* 0x0000000f2626723e */ /* 0x000fe200000000ff */
[----:B------:R-:W-:Y:S02]  /*1a50*/  FFMA.FTZ R43, R34, R41, R43 ;  /* 0x00000029222b7223 */ /* 0x000fe4000001002b */
[----:B------:R-:W-:-:S02]  /*1a60*/  FFMA.FTZ R35, R32, R44, R45 ;  /* 0x0000002c20237223 */ /* 0x000fc4000001002d */
[----:B------:R-:W-:Y:S01]  /*1a70*/  FFMA.FTZ R46, R32, R46, R47 ;  /* 0x0000002e202e7223 */ /* 0x000fe2000001002f */
[----:B------:R-:W-:Y:S02]  /*1a80*/  F2FP.PACK_AB R32, R11, R8 ;  /* 0x000000080b20723e */ /* 0x000fe400000000ff */
[----:B------:R-:W-:Y:S02]  /*1a90*/  F2FP.PACK_AB R34, R43, R14 ;  /* 0x0000000e2b22723e */ /* 0x000fe400000000ff */
[----:B------:R-:W-:Y:S02]  /*1aa0*/  F2FP.PACK_AB R35, R35, R20 ;  /* 0x000000142323723e */ /* 0x000fe400000000ff */
[----:B------:R-:W-:Y:S02]  /*1ab0*/  F2FP.PACK_AB R39, R46, R39 ;  /* 0x000000272e27723e */ /* 0x000fe400000000ff */
.L_x_3254:
[----:B------:R-:W-:Y:S05]  /*1ac0*/  BSYNC B1 ;  /* 0x0000000000017941 */ /* 0x000fea0003800000 */
.L_x_3253:
[----:B------:R-:W-:Y:S02]  /*1ad0*/  LOP3.LUT R8, R37, 0xffff, RZ, 0xc0, !PT ;  /* 0x0000ffff25087812 */ /* 0x000fe400078ec0ff */
[----:B------:R-:W-:Y:S02]  /*1ae0*/  LOP3.LUT R10, R33, 0xffff, RZ, 0xc0, !PT ;  /* 0x0000ffff210a7812 */ /* 0x000fe400078ec0ff */
[----:B------:R-:W-:Y:S01]  /*1af0*/  PRMT R14, R39, 0x7732, RZ ;  /* 0x00007732270e7816 */ /* 0x000fe200000000ff */
[----:B------:R-:W-:Y:S01]  /*1b00*/  IMAD.WIDE.U32 R8, R8, 0x10000, RZ ;  /* 0x0001000008087825 */ /* 0x000fe200078e00ff */
[----:B------:R-:W-:-:S02]  /*1b10*/  PRMT R15, R38, 0x7732, RZ ;  /* 0x00007732260f7816 */ /* 0x000fc400000000ff */
[----:B------:R-:W-:Y:S01]  /*1b20*/  PRMT R21, R34, 0x5410, R35 ;  /* 0x0000541022157816 */ /* 0x000fe20000000023 */
[----:B------:R-:W-:Y:S01]  /*1b30*/  IMAD.WIDE.U32 R10, R10, 0x10000, RZ ;  /* 0x000100000a0a7825 */ /* 0x000fe200078e00ff */
[----:B------:R-:W-:Y:S02]  /*1b40*/  LOP3.LUT R12, R8, 0xffff, R36, 0xf8, !PT ;  /* 0x0000ffff080c7812 */ /* 0x000fe400078ef824 */
[----:B------:R-:W-:Y:S02]  /*1b50*/  PRMT R13, R38, 0x5410, R39 ;  /* 0x00005410260d7816 */ /* 0x000fe40000000027 */
[----:B------:R-:W-:Y:S02]  /*1b60*/  PRMT R41, R15, 0x5410, R14 ;  /* 0x000054100f297816 */ /* 0x000fe4000000000e */
[----:B------:R-:W-:Y:S02]  /*1b70*/  PRMT R8, R37, 0x7732, RZ ;  /* 0x0000773225087816 */ /* 0x000fe400000000ff */
[----:B------:R-:W-:-:S02]  /*1b80*/  LOP3.LUT R15, R21, R11, RZ, 0xfc, !PT ;  /* 0x0000000b150f7212 */ /* 0x000fc400078efcff */
[----:B------:R-:W-:Y:S02]  /*1b90*/  LOP3.LUT R14, R10, 0xffff, R32, 0xf8, !PT ;  /* 0x0000ffff0a0e7812 */ /* 0x000fe400078ef820 */
[----:B------:R-:W-:Y:S02]  /*1ba0*/  PRMT R20, R35, 0x7732, RZ ;  /* 0x0000773223147816 */ /* 0x000fe400000000ff */
[----:B------:R-:W-:Y:S02]  /*1bb0*/  PRMT R10, R33, 0x7732, RZ ;  /* 0x00007732210a7816 */ /* 0x000fe400000000ff */
[----:B------:R-:W-:Y:S02]  /*1bc0*/  PRMT R21, R34, 0x7732, RZ ;  /* 0x0000773222157816 */ /* 0x000fe400000000ff */
[----:B------:R-:W-:Y:S01]  /*1bd0*/  PRMT R43, R32, 0x7732, RZ ;  /* 0x00007732202b7816 */ /* 0x000fe200000000ff */
[----:B------:R-:W-:Y:S01]  /*1be0*/  IMAD.WIDE.U32 R10, R10, 0x10000, RZ ;  /* 0x000100000a0a7825 */ /* 0x000fe200078e00ff */
[----:B------:R-:W-:-:S02]  /*1bf0*/  LOP3.LUT R13, R13, R9, RZ, 0xfc, !PT ;  /* 0x000000090d0d7212 */ /* 0x000fc400078efcff */
[----:B------:R-:W-:Y:S01]  /*1c00*/  PRMT R25, R36, 0x7732, RZ ;  /* 0x0000773224197816 */ /* 0x000fe200000000ff */
[----:B------:R-:W-:Y:S01]  /*1c10*/  IMAD.WIDE.U32 R8, R8, 0x10000, RZ ;  /* 0x0001000008087825 */ /* 0x000fe200078e00ff */
[----:B------:R-:W-:Y:S01]  /*1c20*/  PRMT R29, R21, 0x5410, R20 ;  /* 0x00005410151d7816 */ /* 0x000fe20000000014 */
[----:B------:R0:W-:Y:S02]  /*1c30*/  STS.64 [R6], R12 ;  /* 0x0000000c06007388 */ /* 0x0001e40000000a00 */
[----:B------:R-:W-:Y:S01]  /*1c40*/  IMAD.MOV.U32 R21, RZ, RZ, R43 ;  /* 0x000000ffff157224 */ /* 0x000fe200078e002b */
[----:B------:R-:W-:Y:S02]  /*1c50*/  LOP3.LUT R9, R41, R9, RZ, 0xfc, !PT ;  /* 0x0000000929097212 */ /* 0x000fe400078efcff */
[----:B------:R-:W-:Y:S02]  /*1c60*/  LOP3.LUT R8, R8, R25, RZ, 0xfc, !PT ;  /* 0x0000001908087212 */ /* 0x000fe400078efcff */
[----:B------:R-:W-:-:S02]  /*1c70*/  LOP3.LUT R11, R29, R11, RZ, 0xfc, !PT ;  /* 0x0000000b1d0b7212 */ /* 0x000fc400078efcff */
[----:B------:R-:W-:Y:S01]  /*1c80*/  LOP3.LUT R10, R10, R21, RZ, 0xfc, !PT ;  /* 0x000000150a0a7212 */ /* 0x000fe200078efcff */
[----:B------:R0:W-:Y:S04]  /*1c90*/  STS.64 [R7], R8 ;  /* 0x0000000807007388 */ /* 0x0001e80000000a00 */
[----:B------:R0:W-:Y:S04]  /*1ca0*/  STS.64 [R4], R14 ;  /* 0x0000000e04007388 */ /* 0x0001e80000000a00 */
[----:B------:R0:W-:Y:S02]  /*1cb0*/  STS.64 [R5], R10 ;  /* 0x0000000a05007388 */ /* 0x0001e40000000a00 */
.L_x_3252:
[----:B------:R-:W-:Y:S05]  /*1cc0*/  BSYNC B0 ;  /* 0x0000000000007941 */ /* 0x000fea0003800000 */
.L_x_3251:
[----:B------:R-:W-:Y:S06]  /*1cd0*/  BAR.SYNC.DEFER_BLOCKING 0x0 ;  /* 0x0000000000007b1d */ /* 0x000fec0000010000 */
[----:B0-----:R0:W1:Y:S04]  /*1ce0*/  @P6 LDS.128 R32, [R0] ;  /* 0x0000000000206984 */ /* 0x0010680000000c00 */
[----:B------:R0:W2:Y:S04]  /*1cf0*/  @P6 LDS.128 R36, [R3] ;  /* 0x0000000003246984 */ /* 0x0000a80000000c00 */
[----:B------:R-:W-:Y:S06]  /*1d00*/  BAR.SYNC.DEFER_BLOCKING 0x0 ;  /* 0x0000000000007b1d */ /* 0x000fec0000010000 */
[----:B------:R-:W-:Y:S05]  /*1d10*/  BRA `(.L_x_3249) ;  /* 0x0000063000007947 */ /* 0x000fea0003800000 */
.L_x_3248:
[----:B-1----:R-:W-:Y:S01]  /*1d20*/  ISETP.GE.AND P0, PT, R27, c[0x0][0x1e0], PT ;  /* 0x000078001b007a0c */ /* 0x002fe20003f06270 */
[----:B------:R-:W-:-:S12]  /*1d30*/  BSSY B0, `(.L_x_3249) ;  /* 0x0000061000007945 */ /* 0x000fd80003800000 */
        /* <DEDUP_REMOVED lines=10> */
[----:B------:R-:W-:Y:S02]  /*1de0*/  HADD2.F32 R29, -RZ, R37.H1_H1 ;  /* 0x30000025ff1d7230 */ /* 0x000fe40000004100 */
[----:B------:R-:W-:-:S02]  /*1df0*/  HADD2.F32 R33, -RZ, R33.H0_H0 ;  /* 0x20000021ff217230 */ /* 0x000fc40000004100 */
[--C-:B------:R-:W-:Y:S02]  /*1e00*/  HADD2.F32 R44, -RZ, R35.reuse.H1_H1 ;  /* 0x30000023ff2c7230 */ /* 0x100fe40000004100 */
[----:B------:R-:W-:Y:S01]  /*1e10*/  HADD2.F32 R43, -RZ, R35.H0_H0 ;  /* 0x20000023ff2b7230 */ /* 0x000fe20000004100 */
[----:B0-----:R-:W0:Y:S01]  /*1e20*/  MUFU.RCP R8, R4 ;  /* 0x0000000400087308 */ /* 0x001e220000001000 */
[----:B------:R-:W-:Y:S02]  /*1e30*/  HADD2.F32 R37, -RZ, R37.H0_H0 ;  /* 0x20000025ff257230 */ /* 0x000fe40000004100 */
[----:B------:R-:W-:Y:S02]  /*1e40*/  HADD2.F32 R41, -RZ, R34.H1_H1 ;  /* 0x30000022ff297230 */ /* 0x000fe40000004100 */
[----:B------:R-:W-:Y:S02]  /*1e50*/  HADD2.F32 R35, -RZ, R38.H1_H1 ;  /* 0x30000026ff237230 */ /* 0x000fe40000004100 */
        /* <DEDUP_REMOVED lines=11> */
[----:B------:R2:W-:Y:S08]  /*1f10*/  I2F R11, R6 ;  /* 0x00000006000b7306 */ /* 0x0005f00000201400 */
[----:B------:R-:W1:Y:S01]  /*1f20*/  MUFU.EX2 R0, -R0 ;  /* 0x8000000000007308 */ /* 0x000e620000000800 */
[-C--:B--2---:R-:W-:Y:S02]  /*1f30*/  FMUL.FTZ R6, R5, R8.reuse ;  /* 0x0000000805067220 */ /* 0x084fe40000410000 */
[----:B0-----:R-:W-:-:S02]  /*1f40*/  FMUL.FTZ R3, R7, R8 ;  /* 0x0000000807037220 */ /* 0x001fc40000410000 */
[----:B------:R-:W-:Y:S02]  /*1f50*/  FMUL.FTZ R6, R6, 13.28771209716796875 ;  /* 0x41549a7806067820 */ /* 0x000fe40000410000 */
[----:B------:R-:W-:Y:S01]  /*1f60*/  FMUL.FTZ R7, R3, 13.28771209716796875 ;  /* 0x41549a7803077820 */ /* 0x000fe20000410000 */
        /* <DEDUP_REMOVED lines=14> */
[--C-:B--2---:R-:W-:Y:S01]  /*2050*/  HADD2.F32 R10, -RZ, R36.reuse.H1_H1 ;  /* 0x30000024ff0a7230 */ /* 0x104fe20000004100 */
[----:B0-----:R-:W-:Y:S01]  /*2060*/  FMUL.FTZ R4, R0, R15 ;  /* 0x0000000f00047220 */ /* 0x001fe20000410000 */
[----:B------:R-:W-:-:S05]  /*2070*/  HADD2.F32 R36, -RZ, R36.H0_H0 ;  /* 0x20000024ff247230 */ /* 0x000fca0000004100 */
[----:B------:R0:W2:Y:S01]  /*2080*/  MUFU.COS R8, R5 ;  /* 0x0000000500087308 */ /* 0x0000a20000000000 */
[C---:B---3--:R-:W-:Y:S02]  /*2090*/  FMUL.FTZ R7, R3.reuse, R10 ;  /* 0x0000000a03077220 */ /* 0x048fe40000410000 */
[----:B------:R-:W-:Y:S02]  /*20a0*/  FFMA.FTZ R4, R3, R32, R4 ;  /* 0x0000002003047223 */ /* 0x000fe40000010004 */
[----:B------:R-:W-:-:S03]  /*20b0*/  FFMA.FTZ R7, R0, R36, -R7 ;  /* 0x0000002400077223 */ /* 0x000fc60000010807 */
[----:B------:R-:W3:Y:S01]  /*20c0*/  MUFU.COS R12, R6 ;  /* 0x00000006000c7308 */ /* 0x000ee20000000000 */
[----:B0-----:R-:W-:Y:S02]  /*20d0*/  FMUL.FTZ R5, R3, R15 ;  /* 0x0000000f03057220 */ /* 0x001fe40000410000 */
[----:B-1----:R-:W-:Y:S02]  /*20e0*/  FMUL.FTZ R11, R9, R29 ;  /* 0x0000001d090b7220 */ /* 0x002fe40000410000 */
[----:B------:R-:W-:-:S03]  /*20f0*/  FFMA.FTZ R5, R0, R32, -R5 ;  /* 0x0000002000057223 */ /* 0x000fc60000010805 */
[----:B------:R0:W1:Y:S01]  /*2100*/  MUFU.SIN R13, R6 ;  /* 0x00000006000d7308 */ /* 0x0000620000000400 */
[----:B--2---:R-:W-:-:S07]  /*2110*/  FFMA.FTZ R11, R8, R37, -R11 ;  /* 0x00000025080b7223 */ /* 0x004fce000001080b */
[----:B------:R-:W2:Y:S01]  /*2120*/  MUFU.SIN R21, R14 ;  /* 0x0000000e00157308 */ /* 0x000ea20000000400 */
[----:B0-----:R-:W-:Y:S02]  /*2130*/  FMUL.FTZ R6, R0, R10 ;  /* 0x0000000a00067220 */ /* 0x001fe40000410000 */
[CC--:B------:R-:W-:Y:S02]  /*2140*/  FMUL.FTZ R0, R8.reuse, R25.reuse ;  /* 0x0000001908007220 */ /* 0x0c0fe40000410000 */
[----:B------:R-:W-:Y:S02]  /*2150*/  FFMA.FTZ R6, R3, R36, R6 ;  /* 0x0000002403067223 */ /* 0x000fe40000010006 */
[----:B------:R-:W-:Y:S01]  /*2160*/  FMUL.FTZ R3, R9, R25 ;  /* 0x0000001909037220 */ /* 0x000fe20000410000 */
[----:B------:R0:W4:Y:S01]  /*2170*/  MUFU.COS R20, R14 ;  /* 0x0000000e00147308 */ /* 0x0001220000000000 */
[----:B------:R-:W-:Y:S01]  /*2180*/  FMUL.FTZ R10, R8, R29 ;  /* 0x0000001d080a7220 */ /* 0x000fe20000410000 */
[----:B------:R-:W-:Y:S01]  /*2190*/  F2FP.PACK_AB R36, R6, R7 ;  /* 0x000000070624723e */ /* 0x000fe200000000ff */
[----:B------:R-:W-:-:S02]  /*21a0*/  FFMA.FTZ R3, R8, R33, -R3 ;  /* 0x0000002108037223 */ /* 0x000fc40000010803 */
[C---:B------:R-:W-:Y:S02]  /*21b0*/  FFMA.FTZ R0, R9.reuse, R33, R0 ;  /* 0x0000002109007223 */ /* 0x040fe40000010000 */
[----:B------:R-:W-:Y:S02]  /*21c0*/  FFMA.FTZ R10, R9, R37, R10 ;  /* 0x00000025090a7223 */ /* 0x000fe4000001000a */
[----:B---3--:R-:W-:Y:S01]  /*21d0*/  FMUL.FTZ R8, R12, R41 ;  /* 0x000000290c087220 */ /* 0x008fe20000410000 */
[----:B------:R-:W-:Y:S01]  /*21e0*/  F2FP.PACK_AB R33, R0, R3 ;  /* 0x000000030021723e */ /* 0x000fe200000000ff */
[----:B0-----:R-:W-:Y:S01]  /*21f0*/  FMUL.FTZ R14, R12, R35 ;  /* 0x000000230c0e7220 */ /* 0x001fe20000410000 */
[----:B------:R-:W-:Y:S01]  /*2200*/  F2FP.PACK_AB R37, R10, R11 ;  /* 0x0000000b0a25723e */ /* 0x000fe200000000ff */
[C---:B-1----:R-:W-:Y:S02]  /*2210*/  FMUL.FTZ R9, R13.reuse, R41 ;  /* 0x000000290d097220 */ /* 0x042fe40000410000 */
[----:B------:R-:W-:-:S02]  /*2220*/  FMUL.FTZ R15, R13, R35 ;  /* 0x000000230d0f7220 */ /* 0x000fc40000410000 */
[C---:B------:R-:W-:Y:S02]  /*2230*/  FFMA.FTZ R8, R13.reuse, R34, R8 ;  /* 0x000000220d087223 */ /* 0x040fe40000010008 */
[----:B------:R-:W-:Y:S02]  /*2240*/  FFMA.FTZ R14, R13, R38, R14 ;  /* 0x000000260d0e7223 */ /* 0x000fe4000001000e */
[C---:B------:R-:W-:Y:S02]  /*2250*/  FFMA.FTZ R9, R12.reuse, R34, -R9 ;  /* 0x000000220c097223 */ /* 0x040fe40000010809 */
[----:B------:R-:W-:Y:S02]  /*2260*/  FFMA.FTZ R15, R12, R38, -R15 ;  /* 0x000000260c0f7223 */ /* 0x000fe4000001080f */
[CC--:B--2---:R-:W-:Y:S01]  /*2270*/  FMUL.FTZ R13, R21.reuse, R44.reuse ;  /* 0x0000002c150d7220 */ /* 0x0c4fe20000410000 */
[----:B------:R-:W-:Y:S01]  /*2280*/  F2FP.PACK_AB R34, R8, R9 ;  /* 0x000000090822723e */ /* 0x000fe200000000ff */
[----:B------:R-:W-:Y:S01]  /*2290*/  FMUL.FTZ R25, R21, R45 ;  /* 0x0000002d15197220 */ /* 0x000fe20000410000 */
[----:B------:R-:W-:Y:S01]  /*22a0*/  F2FP.PACK_AB R38, R14, R15 ;  /* 0x0000000f0e26723e */ /* 0x000fe200000000ff */
[----:B----4-:R-:W-:-:S02]  /*22b0*/  FMUL.FTZ R12, R20, R44 ;  /* 0x0000002c140c7220 */ /* 0x010fc40000410000 */
[C---:B------:R-:W-:Y:S02]  /*22c0*/  FMUL.FTZ R32, R20.reuse, R45 ;  /* 0x0000002d14207220 */ /* 0x040fe40000410000 */
[C---:B------:R-:W-:Y:S02]  /*22d0*/  FFMA.FTZ R13, R20.reuse, R43, -R13 ;  /* 0x0000002b140d7223 */ /* 0x040fe4000001080d */
[----:B------:R-:W-:Y:S02]  /*22e0*/  FFMA.FTZ R25, R20, R39, -R25 ;  /* 0x0000002714197223 */ /* 0x000fe40000010819 */
[C---:B------:R-:W-:Y:S02]  /*22f0*/  FFMA.FTZ R12, R21.reuse, R43, R12 ;  /* 0x0000002b150c7223 */ /* 0x040fe4000001000c */
[----:B------:R-:W-:Y:S01]  /*2300*/  FFMA.FTZ R20, R21, R39, R32 ;  /* 0x0000002715147223 */ /* 0x000fe20000010020 */
[----:B------:R-:W-:Y:S02]  /*2310*/  F2FP.PACK_AB R32, R4, R5 ;  /* 0x000000050420723e */ /* 0x000fe400000000ff */
[----:B------:R-:W-:-:S02]  /*2320*/  F2FP.PACK_AB R35, R12, R13 ;  /* 0x0000000d0c23723e */ /* 0x000fc400000000ff */
[----:B------:R-:W-:Y:S02]  /*2330*/  F2FP.PACK_AB R39, R20, R25 ;  /* 0x000000191427723e */ /* 0x000fe400000000ff */
.L_x_3255:
[----:B------:R-:W-:Y:S05]  /*2340*/  BSYNC B0 ;  /* 0x0000000000007941 */ /* 0x000fea0003800000 */
.L_x_3249:
[----:B0-----:R-:W-:Y:S01]  /*2350*/  ISETP.GT.AND P0, PT, R18, 0x1f, PT ;  /* 0x0000001f1200780c */ /* 0x001fe20003f04270 */
[----:B------:R-:W-:Y:S01]  /*2360*/  BSSY B0, `(.L_x_3256) ;  /* 0x000001e000007945 */ /* 0x000fe20003800000 */
[----:B------:R-:W-:-:S11]  /*2370*/  IMAD.MOV.U32 R3, RZ, RZ, RZ ;  /* 0x000000ffff037224 */ /* 0x000fd600078e00ff */
[----:B------:R-:W-:Y:S05]  /*2380*/  @P0 BRA `(.L_x_3257) ;  /* 0x000001b000000947 */ /* 0x000fea0003800000 */
[----:B------:R-:W-:Y:S01]  /*2390*/  ISETP.GT.AND P0, PT, R18, 0x17, PT ;  /* 0x000000171200780c */ /* 0x000fe20003f04270 */
[----:B-12---:R-:W-:Y:S01]  /*23a0*/  HMUL2 R3, R33, R37 ;  /* 0x0000002521037232 */ /* 0x006fe20000000000 */
[----:B------:R-:W-:Y:S01]  /*23b0*/  IMAD.IADD R27, R40, 0x1, R27 ;  /* 0x00000001281b7824 */ /* 0x000fe200078e021b */
[----:B------:R0:W-:Y:S04]  /*23c0*/  STS.128 [R18.X16+0x20], R32 ;  /* 0x0000202012007388 */ /* 0x0001e8000000cc00 */
        /* <DEDUP_REMOVED lines=13> */
.L_x_3307:
[----:B--2---:R-:W-:Y:S01]  /*24a0*/  FADD.FTZ R6, R3, R0 ;  /* 0x0000000003067221 */ /* 0x004fe20000010000 */
[----:B------:R-:W-:Y:S05]  /*24b0*/  BRA.DIV ~URZ, `(.L_x_3259) ;  /* 0x000056927f007947 */ /* 0x000fea000b800000 */
[----:B------:R-:W2:Y:S02]  /*24c0*/  SHFL.BFLY PT, R0, R6, 0x8, 0x1f ;  /* 0x0d001f0006007f89 */ /* 0x000ea400000e0000 */
[----:B--2---:R-:W-:-:S05]  /*24d0*/  FADD.FTZ R0, R6, R0 ;  /* 0x0000000006007221 */ /* 0x004fca0000010000 */
[----:B-1----:R-:W1:Y:S02]  /*24e0*/  SHFL.BFLY PT, R3, R0, 0x4, 0x1f ;  /* 0x0c801f0000037f89 */ /* 0x002e6400000e0000 */
[----:B-1----:R-:W-:-:S05]  /*24f0*/  FADD.FTZ R3, R0, R3 ;  /* 0x0000000300037221 */ /* 0x002fca0000010000 */
[----:B0-----:R-:W0:Y:S02]  /*2500*/  SHFL.BFLY PT, R4, R3, 0x2, 0x1f ;  /* 0x0c401f0003047f89 */ /* 0x001e2400000e0000 */
[----:B0-----:R-:W-:-:S05]  /*2510*/  FADD.FTZ R4, R3, R4 ;  /* 0x0000000403047221 */ /* 0x001fca0000010000 */
[----:B------:R0:W1:Y:S02]  /*2520*/  SHFL.BFLY PT, R5, R4, 0x1, 0x1f ;  /* 0x0c201f0004057f89 */ /* 0x00006400000e0000 */
.L_x_3308:
[----:B-1----:R-:W-:Y:S02]  /*2530*/  FADD.FTZ R3, R5, R4 ;  /* 0x0000000405037221 */ /* 0x002fe40000010000 */
.L_x_3257:
[----:B------:R-:W-:Y:S05]  /*2540*/  BSYNC B0 ;  /* 0x0000000000007941 */ /* 0x000fea0003800000 */
.L_x_3256:
[----:B------:R-:W-:-:S13]  /*2550*/  ISETP.NE.AND P0, PT, R18, RZ, PT ;  /* 0x000000ff1200720c */ /* 0x000fda0003f05270 */
[----:B------:R-:W-:Y:S01]  /*2560*/  @P0 IMAD.MOV.U32 R0, RZ, RZ, -0x800001 ;  /* 0xff7fffffff000424 */ /* 0x000fe200078e00ff */
[----:B------:R-:W-:Y:S05]  /*2570*/  @P0 BRA `(.L_x_3260) ;  /* 0x000000e000000947 */ /* 0x000fea0003800000 */
[----:B------:R-:W-:Y:S01]  /*2580*/  ISETP.NE.U32.AND P0, PT, RZ, c[0x0][0x218], PT ;  /* 0x00008600ff007a0c */ /* 0x000fe20003f05070 */
[----:B------:R-:W-:Y:S02]  /*2590*/  IMAD.IADD R7, R17, 0x1, -R26 ;  /* 0x0000000111077824 */ /* 0x000fe400078e0a1a */
[----:B------:R-:W-:Y:S01]  /*25a0*/  FMUL.FTZ R0, R3, c[0x0][0x1f0] ;  /* 0x00007c0003007a20 */ /* 0x000fe20000410000 */
[----:B------:R-:W-:-:S13]  /*25b0*/  ISETP.NE.AND.EX P0, PT, RZ, c[0x0][0x21c], PT, P0 ;  /* 0x00008700ff007a0c */ /* 0x000fda0003f05300 */
[----:B------:R-:W-:Y:S05]  /*25c0*/  @!P0 BRA `(.L_x_3261) ;  /* 0x0000008000008947 */ /* 0x000fea0003800000 */
[----:B0----5:R-:W-:Y:S02]  /*25d0*/  IMAD.IADD R4, R17, 0x1, -R28 ;  /* 0x0000000111047824 */ /* 0x021fe400078e0a1c */
[----:B------:R-:W-:Y:S02]  /*25e0*/  IMAD.MOV.U32 R5, RZ, RZ, 0x2 ;  /* 0x00000002ff057424 */ /* 0x000fe400078e00ff */
[----:B------:R-:W-:-:S04]  /*25f0*/  IMAD R3, R19, c[0x0][0x220], R4 ;  /* 0x0000880013037a24 */ /* 0x000fc800078e0204 */
[----:B------:R-:W-:-:S04]  /*2600*/  IMAD R4, R3, c[0x0][0x220], R4 ;  /* 0x0000880003047a24 */ /* 0x000fc800078e0204 */
[----:B------:R-:W-:-:S06]  /*2610*/  IMAD.WIDE R4, R4, R5, c[0x0][0x218] ;  /* 0x0000860004047625 */ /* 0x000fcc00078e0205 */
[----:B------:R-:W3:Y:S02]  /*2620*/  LDG.E.U16 R4, [R4.64] ;  /* 0x0000002404047981 */ /* 0x000ee4000c1e1500 */
[----:B---3--:R-:W-:-:S05]  /*2630*/  HADD2.F32 R3, -RZ, R4.H0_H0 ;  /* 0x20000004ff037230 */ /* 0x008fca0000004100 */
[----:B------:R-:W-:-:S05]  /*2640*/  FADD.FTZ R0, R0, R3 ;  /* 0x0000000300007221 */ /* 0x000fca0000010000 */
.L_x_3261:
[----:B------:R3:W-:Y:S02]  /*2650*/  STS [R7.X4+0x220], R0 ;  /* 0x0002200007007388 */ /* 0x0007e40000004800 */
.L_x_3260:
[----:B------:R-:W-:Y:S02]  /*2660*/  WARPSYNC 0xffffffff ;  /* 0xffffffff00007948 */ /* 0x000fe40003800000 */
[----:B------:R-:W-:Y:S01]  /*2670*/  IADD3 R3, R17, 0xf, -R26 ;  /* 0x0000000f11037810 */ /* 0x000fe20007ffe81a */
[----:B------:R-:W-:Y:S01]  /*2680*/  BAR.SYNC.DEFER_BLOCKING 0x0 ;  /* 0x0000000000007b1d */ /* 0x000fe20000010000 */
[----:B------:R-:W-:Y:S02]  /*2690*/  LEA.HI R5, R18, R18, RZ, 0x1 ;  /* 0x0000001212057211 */ /* 0x000fe400078f08ff */
[----:B0-----:R-:W-:Y:S02]  /*26a0*/  SHF.R.S32.HI R4, RZ, 0x1f, R3 ;  /* 0x0000001fff047819 */ /* 0x001fe40000011403 */
[----:B------:R-:W-:Y:S01]  /*26b0*/  LEA.HI.SX32 R6, R5, R26, 0x1f ;  /* 0x0000001a05067211 */ /* 0x000fe200078ffaff */
[----:B------:R-:W-:Y:S01]  /*26c0*/  BSSY B0, `(.L_x_3262) ;  /* 0x000027e000007945 */ /* 0x000fe20003800000 */
[----:B------:R-:W-:-:S04]  /*26d0*/  LEA.HI R4, R4, R3, RZ, 0x4 ;  /* 0x0000000304047211 */ /* 0x000fc800078f20ff */
[----:B------:R-:W-:Y:S01]  /*26e0*/  LOP3.LUT R3, R4, 0xfffffff0, RZ, 0xc0, !PT ;  /* 0xfffffff004037812 */ /* 0x000fe200078ec0ff */
[----:B------:R-:W-:-:S04]  /*26f0*/  IMAD R4, R42, c[0x0][0x1d0], R19 ;  /* 0x000074002a047a24 */ /* 0x000fc800078e0213 */
[----:B------:R-:W-:Y:S02]  /*2700*/  IMAD.IADD R3, R26, 0x1, R3 ;  /* 0x000000011a037824 */ /* 0x000fe400078e0203 */
[----:B------:R-:W-:-:S03]  /*2710*/  IMAD R4, R4, 0xc0, RZ ;  /* 0x000000c004047824 */ /* 0x000fc600078e02ff */
[----:B------:R-:W-:-:S13]  /*2720*/  ISETP.GE.AND P0, PT, R6, R3, PT ;  /* 0x000000030600720c */ /* 0x000fda0003f06270 */
[----:B------:R-:W-:Y:S05]  /*2730*/  @P0 BRA `(.L_x_3263) ;  /* 0x0000276000000947 */ /* 0x000fea0003800000 */
[----:B------:R-:W-:Y:S01]  /*2740*/  LOP3.LUT R5, R5, 0x3ffffffe, RZ, 0xc0, !PT ;  /* 0x3ffffffe05057812 */ /* 0x000fe200078ec0ff */
[----:B------:R-:W-:Y:S02]  /*2750*/  IMAD.MOV.U32 R25, RZ, RZ, c[0x0][0x1e8] ;  /* 0x00007a00ff197624 */ /* 0x000fe400078e00ff */
[----:B---3--:R-:W-:Y:S02]  /*2760*/  IMAD.MOV.U32 R7, RZ, RZ, c[0x0][0x1d4] ;  /* 0x00007500ff077624 */ /* 0x008fe400078e00ff */
[----:B------:R-:W-:Y:S01]  /*2770*/  IMAD.IADD R8, R18, 0x1, -R5 ;  /* 0x0000000112087824 */ /* 0x000fe200078e0a05 */
[----:B------:R-:W-:Y:S01]  /*2780*/  IADD3 R25, R25, c[0x0][0x210], RZ ;  /* 0x0000840019197a10 */ /* 0x000fe20007ffe0ff */
[----:B------:R-:W-:Y:S02]  /*2790*/  IMAD R7, R7, 0xc0, RZ ;  /* 0x000000c007077824 */ /* 0x000fe400078e02ff */
[----:B------:R-:W-:Y:S01]  /*27a0*/  IMAD.SHL.U32 R5, R8, 0x4, RZ ;  /* 0x0000000408057824 */ /* 0x000fe200078e00ff */
[----:B------:R0:W3:Y:S03]  /*27b0*/  LDS.64 R10, [R8.X8+0x20] ;  /* 0x00002000080a7984 */ /* 0x0000e60000008a00 */
[----:B------:R-:W-:Y:S01]  /*27c0*/  IMAD R5, R4, c[0x0][0x1d4], R5 ;  /* 0x0000750004057a24 */ /* 0x000fe200078e0205 */
[----:B------:R0:W4:Y:S04]  /*27d0*/  LDS.64 R12, [R8.X8+0x30] ;  /* 0x00003000080c7984 */ /* 0x0001280000008a00 */
[----:B------:R0:W2:Y:S01]  /*27e0*/  LDS.64 R14, [R8.X8+0x40] ;  /* 0x00004000080e7984 */ /* 0x0000a20000008a00 */
[----:B------:R-:W-:-:S03]  /*27f0*/  SHF.R.S32.HI R27, RZ, 0x1f, R5 ;  /* 0x0000001fff1b7819 */ /* 0x000fc60000011405 */
[----:B------:R0:W1:Y:S04]  /*2800*/  LDS.64 R20, [R8.X8+0x50] ;  /* 0x0000500008147984 */ /* 0x0000680000008a00 */
[----:B-1----:R0:W1:Y:S04]  /*2810*/  LDS.64 R32, [R8.X8+0x60] ;  /* 0x0000600008207984 */ /* 0x0020680000008a00 */
[----:B------:R0:W0:Y:S04]  /*2820*/  LDS.64 R34, [R8.X8+0x70] ;  /* 0x0000700008227984 */ /* 0x0000280000008a00 */
[----:B--2---:R2:W0:Y:S04]  /*2830*/  LDS.64 R36, [R8.X8+0x80] ;  /* 0x0000800008247984 */ /* 0x0044280000008a00 */
        /* <DEDUP_REMOVED lines=24> */
[----:B-1-34-:R2:W0:Y:S02]  /*29c0*/  LDS.64 R86, [R8.X8+0x210] ;  /* 0x0002100008567984 */ /* 0x01a4240000008a00 */
.L_x_3267:
[----:B------:R-:W-:Y:S01]  /*29d0*/  IABS R153, c[0x0][0x1d4] ;  /* 0x0000750000997a13 */ /* 0x000fe20000000000 */
[----:B------:R-:W-:Y:S01]  /*29e0*/  IMAD R157, R2, c[0x0][0x1d4], RZ ;  /* 0x00007500029d7a24 */ /* 0x000fe200078e02ff */
[----:B------:R-:W-:-:S02]  /*29f0*/  IABS R156, R6 ;  /* 0x00000006009c7213 */ /* 0x000fc40000000000 */
[----:B------:R-:W1:Y:S01]  /*2a00*/  I2F.RP R152, R153 ;  /* 0x0000009900987306 */ /* 0x000e620000209400 */
[----:B------:R-:W-:-:S07]  /*2a10*/  ISETP.GE.AND P1, PT, R6, RZ, PT ;  /* 0x000000ff0600720c */ /* 0x000fce0003f26270 */
[----:B-1----:R-:W1:Y:S02]  /*2a20*/  MUFU.RCP R152, R152 ;  /* 0x0000009800987308 */ /* 0x002e640000001000 */
[----:B-1----:R-:W-:-:S06]  /*2a30*/  IADD3 R146, R152, 0xffffffe, RZ ;  /* 0x0ffffffe98927810 */ /* 0x002fcc0007ffe0ff */
[----:B------:R1:W3:Y:S02]  /*2a40*/  F2I.FTZ.U32.TRUNC.NTZ R147, R146 ;  /* 0x0000009200937305 */ /* 0x0002e4000021f000 */
[----:B-1----:R-:W-:Y:S02]  /*2a50*/  IMAD.MOV.U32 R146, RZ, RZ, RZ ;  /* 0x000000ffff927224 */ /* 0x002fe400078e00ff */
[----:B---3--:R-:W-:-:S04]  /*2a60*/  IMAD.MOV R154, RZ, RZ, -R147 ;  /* 0x000000ffff9a7224 */ /* 0x008fc800078e0a93 */
        /* <DEDUP_REMOVED lines=9> */
[----:B------:R-:W-:-:S03]  /*2b00*/  ISETP.NE.AND P0, PT, RZ, c[0x0][0x1d4], PT ;  /* 0x00007500ff007a0c */ /* 0x000fc60003f05270 */
[----:B------:R-:W-:-:S10]  /*2b10*/  @!P1 IMAD.MOV R156, RZ, RZ, -R156 ;  /* 0x000000ffff9c9224 */ /* 0x000fd400078e0a9c */
[----:B------:R-:W-:Y:S02]  /*2b20*/  @!P0 LOP3.LUT R156, RZ, c[0x0][0x1d4], RZ, 0x33, !PT ;  /* 0x00007500ff9c8a12 */ /* 0x000fe400078e33ff */
[----:B------:R-:W-:Y:S02]  /*2b30*/  ISETP.GE.AND P0, PT, R6, R17, PT ;  /* 0x000000110600720c */ /* 0x000fe40003f06270 */
[C---:B------:R-:W-:Y:S02]  /*2b40*/  IADD3 R153, R156.reuse, c[0x0][0x1d4], RZ ;  /* 0x000075009c997a10 */ /* 0x040fe40007ffe0ff */
[----:B------:R-:W-:Y:S02]  /*2b50*/  SHF.R.S32.HI R146, RZ, 0x1f, R156 ;  /* 0x0000001fff927819 */ /* 0x000fe4000001149c */
[----:B------:R-:W-:Y:S01]  /*2b60*/  IADD3 R29, P1, R156, R157, RZ ;  /* 0x0000009d9c1d7210 */ /* 0x000fe20007f3e0ff */
[----:B------:R-:W-:-:S03]  /*2b70*/  IMAD.SHL.U32 R158, R153, 0x8, RZ ;  /* 0x00000008999e7824 */ /* 0x000fc600078e00ff */
[----:B------:R-:W-:Y:S02]  /*2b80*/  LEA.HI.X.SX32 R152, R157, R146, 0x1, P1 ;  /* 0x000000929d987211 */ /* 0x000fe400008f0eff */
[----:B------:R-:W-:Y:S02]  /*2b90*/  ISETP.GE.OR P3, PT, R158, R7, P0 ;  /* 0x000000079e00720c */ /* 0x000fe40000766670 */
[----:B------:R-:W-:-:S04]  /*2ba0*/  LEA R146, P1, R29, c[0x0][0x1a8], 0x2 ;  /* 0x00006a001d927a11 */ /* 0x000fc800078210ff */
[----:B------:R-:W-:Y:S02]  /*2bb0*/  LEA.HI.X R147, R29, c[0x0][0x1ac], R152, 0x2, P1 ;  /* 0x00006b001d937a11 */ /* 0x000fe400008f1498 */
[----:B------:R-:W-:-:S05]  /*2bc0*/  IADD3 R29, R153, c[0x0][0x1d4], RZ ;  /* 0x00007500991d7a10 */ /* 0x000fca0007ffe0ff */
[----:B------:R-:W3:Y:S01]  /*2bd0*/  @!P3 LDG.E R152, [R146.64] ;  /* 0x000000249298b981 */ /* 0x000ee2000c1e1900 */
[----:B------:R-:W-:-:S05]  /*2be0*/  IMAD.SHL.U32 R154, R29, 0x8, RZ ;  /* 0x000000081d9a7824 */ /* 0x000fca00078e00ff */
[----:B------:R-:W-:-:S13]  /*2bf0*/  ISETP.GE.OR P1, PT, R154, R7, P0 ;  /* 0x000000079a00720c */ /* 0x000fda0000726670 */
[----:B------:R-:W4:Y:S01]  /*2c00*/  @!P1 LDG.E R155, [R146.64] ;  /* 0x00000024929b9981 */ /* 0x000f22000c1e1900 */
[----:B------:R-:W-:Y:S02]  /*2c10*/  ISETP.GE.AND P2, PT, R6, R17, PT ;  /* 0x000000110600720c */ /* 0x000fe40003f46270 */
[----:B------:R-:W-:Y:S02]  /*2c20*/  IADD3 R162, R29, c[0x0][0x1d4], RZ ;  /* 0x000075001da27a10 */ /* 0x000fe40007ffe0ff */
[----:B------:R-:W-:Y:S02]  /*2c30*/  SEL R89, R89, RZ, P2 ;  /* 0x000000ff59597207 */ /* 0x000fe40001000000 */
[----:B------:R-:W-:Y:S01]  /*2c40*/  SEL R88, R88, RZ, P2 ;  /* 0x000000ff58587207 */ /* 0x000fe20001000000 */
[----:B------:R-:W-:Y:S02]  /*2c50*/  IMAD.SHL.U32 R162, R162, 0x8, RZ ;  /* 0x00000008a2a27824 */ /* 0x000fe400078e00ff */
[----:B------:R-:W-:-:S04]  /*2c60*/  IMAD.MOV.U32 R29, RZ, RZ, c[0x0][0x1d4] ;  /* 0x00007500ff1d7624 */ /* 0x000fc800078e00ff */
[----:B------:R-:W-:Y:S01]  /*2c70*/  IMAD R159, R29, 0x4, R156 ;  /* 0x000000041d9f7824 */ /* 0x000fe200078e029c */
[----:B------:R-:W-:Y:S02]  /*2c80*/  SEL R91, R91, RZ, P2 ;  /* 0x000000ff5b5b7207 */ /* 0x000fe40001000000 */
[----:B------:R-:W-:Y:S01]  /*2c90*/  SEL R90, R90, RZ, P2 ;  /* 0x000000ff5a5a7207 */ /* 0x000fe20001000000 */
[----:B---3--:R-:W-:-:S04]  /*2ca0*/  @!P3 IMAD R152, R152, c[0x0][0x1d8], RZ ;  /* 0x000076009898ba24 */ /* 0x008fc800078e02ff */
[----:B------:R-:W-:-:S04]  /*2cb0*/  @!P3 IMAD R153, R152, 0xc0, RZ ;  /* 0x000000c09899b824 */ /* 0x000fc800078e02ff */
[----:B------:R-:W-:-:S05]  /*2cc0*/  @!P3 IMAD R152, R153, c[0x0][0x1d4], R158 ;  /* 0x000075009998ba24 */ /* 0x000fca00078e029e */
[----:B------:R-:W-:-:S04]  /*2cd0*/  @!P3 IADD3 R153, P4, R5, R152, RZ ;  /* 0x000000980599b210 */ /* 0x000fc80007f9e0ff */
[----:B------:R-:W-:Y:S02]  /*2ce0*/  @!P3 LEA.HI.X.SX32 R158, R152, R27, 0x1, P4 ;  /* 0x0000001b989eb211 */ /* 0x000fe400020f0eff */
[----:B------:R-:W-:Y:S01]  /*2cf0*/  @!P3 LEA R152, P4, R153, c[0x0][0x198], 0x1 ;  /* 0x000066009998ba11 */ /* 0x000fe200078808ff */
[----:B----4-:R-:W-:-:S03]  /*2d00*/  @!P1 IMAD R155, R155, c[0x0][0x1d8], RZ ;  /* 0x000076009b9b9a24 */ /* 0x010fc600078e02ff */
[----:B------:R-:W-:Y:S01]  /*2d10*/  @!P3 LEA.HI.X R153, R153, c[0x0][0x19c], R158, 0x1, P4 ;  /* 0x000067009999ba11 */ /* 0x000fe200020f0c9e */
[----:B------:R-:W-:-:S04]  /*2d20*/  @!P1 IMAD R155, R155, 0xc0, RZ ;  /* 0x000000c09b9b9824 */ /* 0x000fc800078e02ff */
[----:B------:R1:W3:Y:S01]  /*2d30*/  @!P3 LDG.E.64 R88, [R152.64] ;  /* 0x000000249858b981 */ /* 0x0002e2000c1e1b00 */
[----:B------:R-:W-:Y:S01]  /*2d40*/  ISETP.GE.OR P3, PT, R162, R7, P0 ;  /* 0x00000007a200720c */ /* 0x000fe20000766670 */
[----:B------:R-:W-:Y:S02]  /*2d50*/  @!P1 IMAD R158, R155, c[0x0][0x1d4], R154 ;  /* 0x000075009b9e9a24 */ /* 0x000fe400078e029a */
[----:B------:R-:W-:-:S05]  /*2d60*/  IMAD.SHL.U32 R154, R159, 0x8, RZ ;  /* 0x000000089f9a7824 */ /* 0x000fca00078e00ff */
[----:B------:R-:W-:Y:S02]  /*2d70*/  ISETP.GE.OR P4, PT, R154, R7, P0 ;  /* 0x000000079a00720c */ /* 0x000fe40000786670 */
[----:B-1----:R-:W-:-:S03]  /*2d80*/  @!P1 IADD3 R153, P5, R5, R158, RZ ;  /* 0x0000009e05999210 */ /* 0x002fc60007fbe0ff */
[----:B------:R-:W4:Y:S01]  /*2d90*/  @!P3 LDG.E R155, [R146.64] ;  /* 0x00000024929bb981 */ /* 0x000f22000c1e1900 */
[----:B------:R-:W-:Y:S02]  /*2da0*/  @!P1 LEA.HI.X.SX32 R158, R158, R27, 0x1, P5 ;  /* 0x0000001b9e9e9211 */ /* 0x000fe400028f0eff */
[----:B------:R-:W-:-:S05]  /*2db0*/  @!P1 LEA R152, P5, R153, c[0x0][0x198], 0x1 ;  /* 0x0000660099989a11 */ /* 0x000fca00078a08ff */
[----:B--2---:R-:W2:Y:S01]  /*2dc0*/  @!P4 LDG.E R161, [R146.64] ;  /* 0x0000002492a1c981 */ /* 0x004ea2000c1e1900 */
[----:B------:R-:W-:Y:S02]  /*2dd0*/  IADD3 R159, R159, c[0x0][0x1d4], RZ ;  /* 0x000075009f9f7a10 */ /* 0x000fe40007ffe0ff */
[----:B------:R-:W-:-:S03]  /*2de0*/  @!P1 LEA.HI.X R153, R153, c[0x0][0x19c], R158, 0x1, P5 ;  /* 0x0000670099999a11 */ /* 0x000fc600028f0c9e */
[----:B------:R-:W-:Y:S02]  /*2df0*/  IMAD.SHL.U32 R158, R159, 0x8, RZ ;  /* 0x000000089f9e7824 */ /* 0x000fe400078e00ff */
[----:B------:R1:W3:Y:S03]  /*2e00*/  @!P1 LDG.E.64 R90, [R152.64] ;  /* 0x00000024985a9981 */ /* 0x0002e6000c1e1b00 */
[----:B------:R-:W-:-:S13]  /*2e10*/  ISETP.GE.OR P1, PT, R158, R7, P0 ;  /* 0x000000079e00720c */ /* 0x000fda0000726670 */
[----:B------:R-:W3:Y:S01]  /*2e20*/  @!P1 LDG.E R160, [R146.64] ;  /* 0x0000002492a09981 */ /* 0x000ee2000c1e1900 */
[----:B------:R-:W-:Y:S02]  /*2e30*/  SEL R93, R93, RZ, P2 ;  /* 0x000000ff5d5d7207 */ /* 0x000fe40001000000 */
[----:B------:R-:W-:Y:S02]  /*2e40*/  SEL R92, R92, RZ, P2 ;  /* 0x000000ff5c5c7207 */ /* 0x000fe40001000000 */
[----:B------:R-:W-:Y:S02]  /*2e50*/  SEL R95, R95, RZ, P2 ;  /* 0x000000ff5f5f7207 */ /* 0x000fe40001000000 */
[----:B------:R-:W-:Y:S02]  /*2e60*/  SEL R94, R94, RZ, P2 ;  /* 0x000000ff5e5e7207 */ /* 0x000fe40001000000 */
[----:B------:R-:W-:Y:S02]  /*2e70*/  SEL R97, R97, RZ, P2 ;  /* 0x000000ff61617207 */ /* 0x000fe40001000000 */
[----:B------:R-:W-:Y:S01]  /*2e80*/  SEL R96, R96, RZ, P2 ;  /* 0x000000ff60607207 */ /* 0x000fe20001000000 */
[----:B----4-:R-:W-:-:S04]  /*2e90*/  @!P3 IMAD R155, R155, c[0x0][0x1d8], RZ ;  /* 0x000076009b9bba24 */ /* 0x010fc800078e02ff */
[----:B------:R-:W-:-:S04]  /*2ea0*/  @!P3 IMAD R155, R155, 0xc0, RZ ;  /* 0x000000c09b9bb824 */ /* 0x000fc800078e02ff */
[----:B------:R-:W-:Y:S02]  /*2eb0*/  @!P3 IMAD R162, R155, c[0x0][0x1d4], R162 ;  /* 0x000075009ba2ba24 */ /* 0x000fe400078e02a2 */
[----:B--2---:R-:W-:-:S03]  /*2ec0*/  @!P4 IMAD R161, R161, c[0x0][0x1d8], RZ ;  /* 0x00007600a1a1ca24 */ /* 0x004fc600078e02ff */
[----:B-1----:R-:W-:Y:S01]  /*2ed0*/  @!P3 IADD3 R152, P5, R5, R162, RZ ;  /* 0x000000a20598b210 */ /* 0x002fe20007fbe0ff */
[----:B------:R-:W-:-:S03]  /*2ee0*/  @!P4 IMAD R161, R161, 0xc0, RZ ;  /* 0x000000c0a1a1c824 */ /* 0x000fc600078e02ff */
[----:B------:R-:W-:Y:S01]  /*2ef0*/  @!P3 LEA.HI.X.SX32 R153, R162, R27, 0x1, P5 ;  /* 0x0000001ba299b211 */ /* 0x000fe200028f0eff */
[----:B------:R-:W-:Y:S01]  /*2f00*/  @!P4 IMAD R164, R161, c[0x0][0x1d4], R154 ;  /* 0x00007500a1a4ca24 */ /* 0x000fe200078e029a */
[----:B------:R-:W-:-:S04]  /*2f10*/  @!P3 LEA R154, P5, R152, c[0x0][0x198], 0x1 ;  /* 0x00006600989aba11 */ /* 0x000fc800078a08ff */
[----:B------:R-:W-:Y:S02]  /*2f20*/  @!P3 LEA.HI.X R155, R152, c[0x0][0x19c], R153, 0x1, P5 ;  /* 0x00006700989bba11 */ /* 0x000fe400028f0c99 */
[----:B------:R-:W-:-:S03]  /*2f30*/  IADD3 R162, R159, c[0x0][0x1d4], RZ ;  /* 0x000075009fa27a10 */ /* 0x000fc60007ffe0ff */
[----:B------:R1:W2:Y:S01]  /*2f40*/  @!P3 LDG.E.64 R92, [R154.64] ;  /* 0x000000249a5cb981 */ /* 0x0002a2000c1e1b00 */
[----:B------:R-:W-:Y:S01]  /*2f50*/  @!P4 IADD3 R153, P3, R5, R164, RZ ;  /* 0x000000a40599c210 */ /* 0x000fe20007f7e0ff */
[----:B------:R-:W-:-:S03]  /*2f60*/  IMAD.SHL.U32 R162, R162, 0x8, RZ ;  /* 0x00000008a2a27824 */ /* 0x000fc600078e00ff */
[----:B------:R-:W-:Y:S02]  /*2f70*/  @!P4 LEA.HI.X.SX32 R164, R164, R27, 0x1, P3 ;  /* 0x0000001ba4a4c211 */ /* 0x000fe400018f0eff */
[----:B------:R-:W-:Y:S01]  /*2f80*/  @!P4 LEA R152, P3, R153, c[0x0][0x198], 0x1 ;  /* 0x000066009998ca11 */ /* 0x000fe200078608ff */
[----:B---3--:R-:W-:Y:S02]  /*2f90*/  @!P1 IMAD R160, R160, c[0x0][0x1d8], RZ ;  /* 0x00007600a0a09a24 */ /* 0x008fe400078e02ff */
[----:B------:R-:W-:Y:S01]  /*2fa0*/  IMAD R159, R29, 0x7, R156 ;  /* 0x000000071d9f7824 */ /* 0x000fe200078e029c */
[----:B------:R-:W-:Y:S02]  /*2fb0*/  @!P4 LEA.HI.X R153, R153, c[0x0][0x19c], R164, 0x1, P3 ;  /* 0x000067009999ca11 */ /* 0x000fe400018f0ca4 */
[----:B------:R-:W-:Y:S01]  /*2fc0*/  ISETP.GE.OR P3, PT, R162, R7, P0 ;  /* 0x00000007a200720c */ /* 0x000fe20000766670 */
[----:B------:R-:W-:Y:S02]  /*2fd0*/  @!P1 IMAD R161, R160, 0xc0, RZ ;  /* 0x000000c0a0a19824 */ /* 0x000fe400078e02ff */
[----:B-1----:R-:W-:Y:S01]  /*2fe0*/  IMAD.SHL.U32 R154, R159, 0x8, RZ ;  /* 0x000000089f9a7824 */ /* 0x002fe200078e00ff */
[----:B------:R1:W3:Y:S01]  /*2ff0*/  @!P4 LDG.E.64 R94, [R152.64] ;  /* 0x00000024985ec981 */ /* 0x0002e2000c1e1b00 */
[----:B------:R-:W-:-:S03]  /*3000*/  @!P1 IMAD R158, R161, c[0x0][0x1d4], R158 ;  /* 0x00007500a19e9a24 */ /* 0x000fc600078e029e */
[----:B------:R-:W-:Y:S02]  /*3010*/  ISETP.GE.OR P4, PT, R154, R7, P0 ;  /* 0x000000079a00720c */ /* 0x000fe40000786670 */
[----:B------:R-:W-:-:S03]  /*3020*/  @!P1 IADD3 R155, P5, R5, R158, RZ ;  /* 0x0000009e059b9210 */ /* 0x000fc60007fbe0ff */
[----:B------:R-:W4:Y:S01]  /*3030*/  @!P3 LDG.E R161, [R146.64] ;  /* 0x0000002492a1b981 */ /* 0x000f22000c1e1900 */
[----:B------:R-:W-:Y:S02]  /*3040*/  @!P1 LEA.HI.X.SX32 R158, R158, R27, 0x1, P5 ;  /* 0x0000001b9e9e9211 */ /* 0x000fe400028f0eff */
[----:B-1----:R-:W-:-:S04]  /*3050*/  @!P1 LEA R152, P5, R155, c[0x0][0x198], 0x1 ;  /* 0x000066009b989a11 */ /* 0x002fc800078a08ff */
[----:B------:R-:W-:Y:S02]  /*3060*/  @!P1 LEA.HI.X R153, R155, c[0x0][0x19c], R158, 0x1, P5 ;  /* 0x000067009b999a11 */ /* 0x000fe400028f0c9e */
[----:B------:R-:W2:Y:S01]  /*3070*/  @!P4 LDG.E R155, [R146.64] ;  /* 0x00000024929bc981 */ /* 0x000ea2000c1e1900 */
[----:B------:R-:W-:-:S03]  /*3080*/  IADD3 R159, R159, c[0x0][0x1d4], RZ ;  /* 0x000075009f9f7a10 */ /* 0x000fc60007ffe0ff */
[----:B------:R1:W3:Y:S02]  /*3090*/  @!P1 LDG.E.64 R96, [R152.64] ;  /* 0x0000002498609981 */ /* 0x0002e4000c1e1b00 */
[----:B------:R-:W-:-:S05]  /*30a0*/  IMAD.SHL.U32 R158, R159, 0x8, RZ ;  /* 0x000000089f9e7824 */ /* 0x000fca00078e00ff */
        /* <DEDUP_REMOVED lines=152> */
[----:B------:R-:W-:Y:S01]  /*3a30*/  @!P4 LEA.HI.X R153, R153, c[0x0][0x19c], R164, 0x1, P3 ;  /* 0x000067009999ca11 */ /* 0x000fe200018f0ca4 */
[----:B------:R-:W-:Y:S01]  /*3a40*/  @!P1 IMAD R161, R160, 0xc0, RZ ;  /* 0x000000c0a0a19824 */ /* 0x000fe200078e02ff */
[-C--:B------:R-:W-:Y:S01]  /*3a50*/  ISETP.GE.OR P3, PT, R162, R7.reuse, P0 ;  /* 0x00000007a200720c */ /* 0x080fe20000766670 */
[----:B-1----:R-:W-:Y:S02]  /*3a60*/  IMAD.SHL.U32 R154, R159, 0x8, RZ ;  /* 0x000000089f9a7824 */ /* 0x002fe400078e00ff */
[----:B------:R-:W-:Y:S01]  /*3a70*/  @!P1 IMAD R158, R161, c[0x0][0x1d4], R158 ;  /* 0x00007500a19e9a24 */ /* 0x000fe200078e029e */
[----:B------:R1:W3:Y:S02]  /*3a80*/  @!P4 LDG.E.64 R118, [R152.64] ;  /* 0x000000249876c981 */ /* 0x0002e4000c1e1b00 */
[----:B------:R-:W-:-:S02]  /*3a90*/  ISETP.GE.OR P4, PT, R154, R7, P0 ;  /* 0x000000079a00720c */ /* 0x000fc40000786670 */
[----:B------:R-:W-:Y:S02]  /*3aa0*/  @!P1 IADD3 R155, P5, R5, R158, RZ ;  /* 0x0000009e059b9210 */ /* 0x000fe40007fbe0ff */
[----:B------:R-:W-:Y:S02]  /*3ab0*/  IADD3 R159, R159, c[0x0][0x1d4], RZ ;  /* 0x000075009f9f7a10 */ /* 0x000fe40007ffe0ff */
[----:B------:R-:W-:Y:S01]  /*3ac0*/  @!P1 LEA.HI.X.SX32 R158, R158, R27, 0x1, P5 ;  /* 0x0000001b9e9e9211 */ /* 0x000fe200028f0eff */
[----:B------:R-:W4:Y:S01]  /*3ad0*/  @!P3 LDG.E R161, [R146.64] ;  /* 0x0000002492a1b981 */ /* 0x000f22000c1e1900 */
[----:B-1----:R-:W-:-:S04]  /*3ae0*/  @!P1 LEA R152, P5, R155, c[0x0][0x198], 0x1 ;  /* 0x000066009b989a11 */ /* 0x002fc800078a08ff */
[----:B------:R-:W-:Y:S01]  /*3af0*/  @!P1 LEA.HI.X R153, R155, c[0x0][0x19c], R158, 0x1, P5 ;  /* 0x000067009b999a11 */ /* 0x000fe200028f0c9e */
[----:B------:R-:W-:Y:S01]  /*3b00*/  IMAD.SHL.U32 R158, R159, 0x8, RZ ;  /* 0x000000089f9e7824 */ /* 0x000fe200078e00ff */
[----:B------:R-:W2:Y:S04]  /*3b10*/  @!P4 LDG.E R155, [R146.64] ;  /* 0x00000024929bc981 */ /* 0x000ea8000c1e1900 */
[----:B------:R1:W3:Y:S01]  /*3b20*/  @!P1 LDG.E.64 R120, [R152.64] ;  /* 0x0000002498789981 */ /* 0x0002e2000c1e1b00 */
        /* <DEDUP_REMOVED lines=9> */
[----:B------:R-:W-:Y:S02]  /*3bc0*/  @!P3 IMAD R161, R161, 0xc0, RZ ;  /* 0x000000c0a1a1b824 */ /* 0x000fe400078e02ff */
[----:B--2---:R-:W-:Y:S02]  /*3bd0*/  @!P4 IMAD R155, R155, c[0x0][0x1d8], RZ ;  /* 0x000076009b9bca24 */ /* 0x004fe400078e02ff */
[----:B------:R-:W-:Y:S02]  /*3be0*/  @!P3 IMAD R162, R161, c[0x0][0x1d4], R162 ;  /* 0x00007500a1a2ba24 */ /* 0x000fe400078e02a2 */
[----:B------:R-:W-:-:S03]  /*3bf0*/  @!P4 IMAD R155, R155, 0xc0, RZ ;  /* 0x000000c09b9bc824 */ /* 0x000fc600078e02ff */
[----:B-1----:R-:W-:Y:S01]  /*3c00*/  @!P3 IADD3 R152, P5, R5, R162, RZ ;  /* 0x000000a20598b210 */ /* 0x002fe20007fbe0ff */
[----:B------:R-:W-:-:S03]  /*3c10*/  @!P4 IMAD R164, R155, c[0x0][0x1d4], R154 ;  /* 0x000075009ba4ca24 */ /* 0x000fc600078e029a */
[----:B------:R-:W-:Y:S02]  /*3c20*/  @!P3 LEA.HI.X.SX32 R153, R162, R27, 0x1, P5 ;  /* 0x0000001ba299b211 */ /* 0x000fe400028f0eff */
[----:B------:R-:W-:-:S04]  /*3c30*/  @!P3 LEA R154, P5, R152, c[0x0][0x198], 0x1 ;  /* 0x00006600989aba11 */ /* 0x000fc800078a08ff */
[----:B------:R-:W-:Y:S01]  /*3c40*/  @!P3 LEA.HI.X R155, R152, c[0x0][0x19c], R153, 0x1, P5 ;  /* 0x00006700989bba11 */ /* 0x000fe200028f0c99 */
[----:B---3--:R-:W-:Y:S01]  /*3c50*/  @!P1 IMAD R160, R160, c[0x0][0x1d8], RZ ;  /* 0x00007600a0a09a24 */ /* 0x008fe200078e02ff */
[----:B------:R-:W-:-:S03]  /*3c60*/  IADD3 R162, R159, c[0x0][0x1d4], RZ ;  /* 0x000075009fa27a10 */ /* 0x000fc60007ffe0ff */
[----:B------:R1:W2:Y:S01]  /*3c70*/  @!P3 LDG.E.64 R122, [R154.64] ;  /* 0x000000249a7ab981 */ /* 0x0002a2000c1e1b00 */
[----:B------:R-:W-:Y:S01]  /*3c80*/  @!P4 IADD3 R153, P3, R5, R164, RZ ;  /* 0x000000a40599c210 */ /* 0x000fe20007f7e0ff */
[----:B------:R-:W-:Y:S02]  /*3c90*/  @!P1 IMAD R161, R160, 0xc0, RZ ;  /* 0x000000c0a0a19824 */ /* 0x000fe400078e02ff */
[----:B------:R-:W-:Y:S01]  /*3ca0*/  IMAD.SHL.U32 R162, R162, 0x8, RZ ;  /* 0x00000008a2a27824 */ /* 0x000fe200078e00ff */
[----:B------:R-:W-:Y:S01]  /*3cb0*/  @!P4 LEA.HI.X.SX32 R164, R164, R27, 0x1, P3 ;  /* 0x0000001ba4a4c211 */ /* 0x000fe200018f0eff */
[----:B------:R-:W-:Y:S01]  /*3cc0*/  @!P1 IMAD R158, R161, c[0x0][0x1d4], R158 ;  /* 0x00007500a19e9a24 */ /* 0x000fe200078e029e */
[----:B------:R-:W-:Y:S01]  /*3cd0*/  @!P4 LEA R152, P3, R153, c[0x0][0x198], 0x1 ;  /* 0x000066009998ca11 */ /* 0x000fe200078608ff */
[----:B------:R-:W-:-:S03]  /*3ce0*/  IMAD R159, R29, 0x16, R156 ;  /* 0x000000161d9f7824 */ /* 0x000fc600078e029c */
[----:B------:R-:W-:Y:S02]  /*3cf0*/  @!P4 LEA.HI.X R153, R153, c[0x0][0x19c], R164, 0x1, P3 ;  /* 0x000067009999ca11 */ /* 0x000fe400018f0ca4 */
[----:B------:R-:W-:Y:S02]  /*3d00*/  ISETP.GE.OR P3, PT, R162, R7, P0 ;  /* 0x00000007a200720c */ /* 0x000fe40000766670 */
[----:B-1----:R-:W-:Y:S01]  /*3d10*/  @!P1 IADD3 R155, P5, R5, R158, RZ ;  /* 0x0000009e059b9210 */ /* 0x002fe20007fbe0ff */
[----:B------:R1:W3:Y:S01]  /*3d20*/  @!P4 LDG.E.64 R124, [R152.64] ;  /* 0x00000024987cc981 */ /* 0x0002e2000c1e1b00 */
[C---:B------:R-:W-:Y:S01]  /*3d30*/  IMAD.SHL.U32 R154, R159.reuse, 0x8, RZ ;  /* 0x000000089f9a7824 */ /* 0x040fe200078e00ff */
[----:B------:R-:W-:Y:S02]  /*3d40*/  IADD3 R159, R159, c[0x0][0x1d4], RZ ;  /* 0x000075009f9f7a10 */ /* 0x000fe40007ffe0ff */
[----:B------:R-:W-:Y:S02]  /*3d50*/  @!P1 LEA.HI.X.SX32 R158, R158, R27, 0x1, P5 ;  /* 0x0000001b9e9e9211 */ /* 0x000fe400028f0eff */
[----:B------:R-:W-:-:S02]  /*3d60*/  ISETP.GE.OR P4, PT, R154, R7, P0 ;  /* 0x000000079a00720c */ /* 0x000fc40000786670 */
[C---:B-1----:R-:W-:Y:S02]  /*3d70*/  @!P1 LEA R152, P5, R155.reuse, c[0x0][0x198], 0x1 ;  /* 0x000066009b989a11 */ /* 0x042fe400078a08ff */
[----:B------:R-:W4:Y:S02]  /*3d80*/  @!P3 LDG.E R161, [R146.64] ;  /* 0x0000002492a1b981 */ /* 0x000f24000c1e1900 */
[----:B------:R-:W-:Y:S01]  /*3d90*/  @!P1 LEA.HI.X R153, R155, c[0x0][0x19c], R158, 0x1, P5 ;  /* 0x000067009b999a11 */ /* 0x000fe200028f0c9e */
[----:B------:R-:W-:-:S04]  /*3da0*/  IMAD.SHL.U32 R158, R159, 0x8, RZ ;  /* 0x000000089f9e7824 */ /* 0x000fc800078e00ff */
[----:B------:R1:W2:Y:S01]  /*3db0*/  @!P1 LDG.E.64 R126, [R152.64] ;  /* 0x00000024987e9981 */ /* 0x0002a2000c1e1b00 */
[----:B------:R-:W-:-:S03]  /*3dc0*/  ISETP.GE.OR P1, PT, R158, R7, P0 ;  /* 0x000000079e00720c */ /* 0x000fc60000726670 */
[----:B------:R-:W2:Y:S10]  /*3dd0*/  @!P4 LDG.E R155, [R146.64] ;  /* 0x00000024929bc981 */ /* 0x000eb4000c1e1900 */
[----:B------:R-:W3:Y:S01]  /*3de0*/  @!P1 LDG.E R160, [R146.64] ;  /* 0x0000002492a09981 */ /* 0x000ee2000c1e1900 */
[----:B------:R-:W-:-:S02]  /*3df0*/  SEL R129, R129, RZ, P2 ;  /* 0x000000ff81817207 */ /* 0x000fc40001000000 */
        /* <DEDUP_REMOVED lines=10> */
[----:B------:R-:W-:Y:S02]  /*3ea0*/  @!P4 IMAD R164, R155, c[0x0][0x1d4], R154 ;  /* 0x000075009ba4ca24 */ /* 0x000fe400078e029a */
[----:B---3--:R-:W-:Y:S01]  /*3eb0*/  @!P1 IMAD R161, R160, c[0x0][0x1d8], RZ ;  /* 0x00007600a0a19a24 */ /* 0x008fe200078e02ff */
[----:B------:R-:W-:Y:S02]  /*3ec0*/  IADD3 R160, R159, c[0x0][0x1d4], RZ ;  /* 0x000075009fa07a10 */ /* 0x000fe40007ffe0ff */
[----:B------:R-:W-:-:S03]  /*3ed0*/  @!P3 LEA R154, P5, R152, c[0x0][0x198], 0x1 ;  /* 0x00006600989aba11 */ /* 0x000fc600078a08ff */
[----:B------:R-:W-:Y:S01]  /*3ee0*/  IMAD.SHL.U32 R160, R160, 0x8, RZ ;  /* 0x00000008a0a07824 */ /* 0x000fe200078e00ff */
[----:B------:R-:W-:-:S04]  /*3ef0*/  @!P3 LEA.HI.X R155, R152, c[0x0][0x19c], R153, 0x1, P5 ;  /* 0x00006700989bba11 */ /* 0x000fc800028f0c99 */
[----:B------:R-:W-:Y:S01]  /*3f00*/  ISETP.GE.OR P5, PT, R160, R7, P0 ;  /* 0x00000007a000720c */ /* 0x000fe200007a6670 */
[----:B------:R1:W2:Y:S01]  /*3f10*/  @!P3 LDG.E.64 R128, [R154.64] ;  /* 0x000000249a80b981 */ /* 0x0002a2000c1e1b00 */
[----:B------:R-:W-:-:S04]  /*3f20*/  @!P4 IADD3 R153, P3, R5, R164, RZ ;  /* 0x000000a40599c210 */ /* 0x000fc80007f7e0ff */
[----:B------:R-:W-:Y:S02]  /*3f30*/  @!P4 LEA.HI.X.SX32 R164, R164, R27, 0x1, P3 ;  /* 0x0000001ba4a4c211 */ /* 0x000fe400018f0eff */
[----:B------:R-:W-:Y:S01]  /*3f40*/  @!P4 LEA R152, P3, R153, c[0x0][0x198], 0x1 ;  /* 0x000066009998ca11 */ /* 0x000fe200078608ff */
[----:B-1----:R-:W-:-:S03]  /*3f50*/  IMAD R155, R29, 0x19, R156 ;  /* 0x000000191d9b7824 */ /* 0x002fc600078e029c */
[----:B------:R-:W-:Y:S01]  /*3f60*/  @!P4 LEA.HI.X R153, R153, c[0x0][0x19c], R164, 0x1, P3 ;  /* 0x000067009999ca11 */ /* 0x000fe200018f0ca4 */
[----:B------:R-:W3:Y:S01]  /*3f70*/  @!P5 LDG.E R159, [R146.64] ;  /* 0x00000024929fd981 */ /* 0x000ee2000c1e1900 */
[----:B------:R-:W-:-:S03]  /*3f80*/  IMAD.SHL.U32 R154, R155, 0x8, RZ ;  /* 0x000000089b9a7824 */ /* 0x000fc600078e00ff */
[----:B------:R1:W4:Y:S02]  /*3f90*/  @!P4 LDG.E.64 R130, [R152.64] ;  /* 0x000000249882c981 */ /* 0x000324000c1e1b00 */
[----:B------:R-:W-:Y:S01]  /*3fa0*/  ISETP.GE.OR P4, PT, R154, R7, P0 ;  /* 0x000000079a00720c */ /* 0x000fe20000786670 */
[----:B------:R-:W-:-:S04]  /*3fb0*/  @!P1 IMAD R161, R161, 0xc0, RZ ;  /* 0x000000c0a1a19824 */ /* 0x000fc800078e02ff */
[----:B------:R-:W-:-:S08]  /*3fc0*/  @!P1 IMAD R158, R161, c[0x0][0x1d4], R158 ;  /* 0x00007500a19e9a24 */ /* 0x000fd000078e029e */
[----:B------:R-:W2:Y:S01]  /*3fd0*/  @!P4 LDG.E R161, [R146.64] ;  /* 0x0000002492a1c981 */ /* 0x000ea2000c1e1900 */
[----:B-1----:R-:W-:Y:S02]  /*3fe0*/  @!P1 IADD3 R153, P3, R5, R158, RZ ;  /* 0x0000009e05999210 */ /* 0x002fe40007f7e0ff */
[----:B------:R-:W-:Y:S02]  /*3ff0*/  IADD3 R155, R155, c[0x0][0x1d4], RZ ;  /* 0x000075009b9b7a10 */ /* 0x000fe40007ffe0ff */
[----:B------:R-:W-:Y:S02]  /*4000*/  @!P1 LEA.HI.X.SX32 R158, R158, R27, 0x1, P3 ;  /* 0x0000001b9e9e9211 */ /* 0x000fe400018f0eff */
[----:B------:R-:W-:-:S04]  /*4010*/  @!P1 LEA R152, P3, R153, c[0x0][0x198], 0x1 ;  /* 0x0000660099989a11 */ /* 0x000fc800078608ff */
[----:B------:R-:W-:Y:S02]  /*4020*/  @!P1 LEA.HI.X R153, R153, c[0x0][0x19c], R158, 0x1, P3 ;  /* 0x0000670099999a11 */ /* 0x000fe400018f0c9e */
[----:B------:R-:W-:Y:S02]  /*4030*/  IADD3 R162, R155, c[0x0][0x1d4], RZ ;  /* 0x000075009ba27a10 */ /* 0x000fe40007ffe0ff */
[----:B------:R-:W-:Y:S02]  /*4040*/  SEL R9, R9, RZ, P2 ;  /* 0x000000ff09097207 */ /* 0x000fe40001000000 */
[----:B0-----:R-:W-:Y:S01]  /*4050*/  SEL R8, R8, RZ, P2 ;  /* 0x000000ff08087207 */ /* 0x001fe20001000000 */
[----:B------:R-:W-:-:S05]  /*4060*/  IMAD.SHL.U32 R162, R162, 0x8, RZ ;  /* 0x00000008a2a27824 */ /* 0x000fca00078e00ff */
[----:B------:R0:W4:Y:S01]  /*4070*/  @!P1 LDG.E.64 R8, [R152.64] ;  /* 0x0000002498089981 */ /* 0x000122000c1e1b00 */
[----:B------:R-:W-:-:S13]  /*4080*/  ISETP.GE.OR P3, PT, R162, R7, P0 ;  /* 0x00000007a200720c */ /* 0x000fda0000766670 */
[----:B------:R-:W4:Y:S01]  /*4090*/  @!P3 LDG.E R163, [R146.64] ;  /* 0x0000002492a3b981 */ /* 0x000f22000c1e1900 */
[----:B---3--:R-:W-:-:S04]  /*40a0*/  @!P5 IMAD R159, R159, c[0x0][0x1d8], RZ ;  /* 0x000076009f9fda24 */ /* 0x008fc800078e02ff */
[----:B------:R-:W-:-:S04]  /*40b0*/  @!P5 IMAD R159, R159, 0xc0, RZ ;  /* 0x000000c09f9fd824 */ /* 0x000fc800078e02ff */
[----:B------:R-:W-:Y:S02]  /*40c0*/  @!P5 IMAD R158, R159, c[0x0][0x1d4], R160 ;  /* 0x000075009f9eda24 */ /* 0x000fe400078e02a0 */
[----:B------:R-:W-:-:S05]  /*40d0*/  IMAD.SHL.U32 R160, R155, 0x8, RZ ;  /* 0x000000089ba07824 */ /* 0x000fca00078e00ff */
[----:B------:R-:W-:Y:S01]  /*40e0*/  ISETP.GE.OR P6, PT, R160, R7, P0 ;  /* 0x00000007a000720c */ /* 0x000fe200007c6670 */
[----:B--2---:R-:W-:Y:S01]  /*40f0*/  @!P4 IMAD R161, R161, c[0x0][0x1d8], RZ ;  /* 0x00007600a1a1ca24 */ /* 0x004fe200078e02ff */
[----:B0-----:R-:W-:-:S03]  /*4100*/  @!P5 IADD3 R153, P1, R5, R158, RZ ;  /* 0x0000009e0599d210 */ /* 0x001fc60007f3e0ff */
[----:B------:R-:W-:Y:S01]  /*4110*/  @!P4 IMAD R161, R161, 0xc0, RZ ;  /* 0x000000c0a1a1c824 */ /* 0x000fe200078e02ff */
[----:B------:R-:W-:-:S03]  /*4120*/  @!P5 LEA.HI.X.SX32 R158, R158, R27, 0x1, P1 ;  /* 0x0000001b9e9ed211 */ /* 0x000fc600008f0eff */
[----:B------:R-:W-:-:S04]  /*4130*/  @!P4 IMAD R154, R161, c[0x0][0x1d4], R154 ;  /* 0x00007500a19aca24 */ /* 0x000fc800078e029a */
[----:B------:R-:W2:Y:S01]  /*4140*/  @!P6 LDG.E R161, [R146.64] ;  /* 0x0000002492a1e981 */ /* 0x000ea2000c1e1900 */
[----:B------:R-:W-:-:S04]  /*4150*/  @!P5 LEA R152, P1, R153, c[0x0][0x198], 0x1 ;  /* 0x000066009998da11 */ /* 0x000fc800078208ff */
[----:B------:R-:W-:Y:S02]  /*4160*/  @!P5 LEA.HI.X R153, R153, c[0x0][0x19c], R158, 0x1, P1 ;  /* 0x000067009999da11 */ /* 0x000fe400008f0c9e */
[----:B------:R-:W-:-:S04]  /*4170*/  @!P4 IADD3 R155, P1, R5, R154, RZ ;  /* 0x0000009a059bc210 */ /* 0x000fc80007f3e0ff */
[----:B------:R-:W-:Y:S02]  /*4180*/  @!P4 LEA.HI.X.SX32 R158, R154, R27, 0x1, P1 ;  /* 0x0000001b9a9ec211 */ /* 0x000fe400008f0eff */
[----:B------:R-:W-:-:S04]  /*4190*/  @!P4 LEA R154, P1, R155, c[0x0][0x198], 0x1 ;  /* 0x000066009b9aca11 */ /* 0x000fc800078208ff */
[----:B------:R-:W-:Y:S01]  /*41a0*/  @!P4 LEA.HI.X R155, R155, c[0x0][0x19c], R158, 0x1, P1 ;  /* 0x000067009b9bca11 */ /* 0x000fe200008f0c9e */
[----:B------:R-:W-:-:S05]  /*41b0*/  IMAD.SHL.U32 R158, R156, 0x8, RZ ;  /* 0x000000089c9e7824 */ /* 0x000fca00078e00ff */
[----:B------:R-:W-:-:S13]  /*41c0*/  ISETP.GE.OR P1, PT, R158, R7, P0 ;  /* 0x000000079e00720c */ /* 0x000fda0000726670 */
[----:B------:R-:W3:Y:S01]  /*41d0*/  @!P1 LDG.E R159, [R146.64] ;  /* 0x00000024929f9981 */ /* 0x000ee2000c1e1900 */
[----:B------:R-:W-:Y:S02]  /*41e0*/  SEL R133, R133, RZ, P2 ;  /* 0x000000ff85857207 */ /* 0x000fe40001000000 */
[----:B------:R-:W-:Y:S02]  /*41f0*/  SEL R132, R132, RZ, P2 ;  /* 0x000000ff84847207 */ /* 0x000fe40001000000 */
[----:B------:R-:W-:Y:S02]  /*4200*/  SEL R135, R135, RZ, P2 ;  /* 0x000000ff87877207 */ /* 0x000fe40001000000 */
[----:B------:R-:W-:Y:S01]  /*4210*/  SEL R134, R134, RZ, P2 ;  /* 0x000000ff86867207 */ /* 0x000fe20001000000 */
[----:B----4-:R-:W-:Y:S01]  /*4220*/  @!P3 IMAD R163, R163, c[0x0][0x1d8], RZ ;  /* 0x00007600a3a3ba24 */ /* 0x010fe200078e02ff */
[----:B------:R0:W4:Y:S04]  /*4230*/  @!P5 LDG.E.64 R132, [R152.64] ;  /* 0x000000249884d981 */ /* 0x000128000c1e1b00 */
[----:B------:R1:W4:Y:S01]  /*4240*/  @!P4 LDG.E.64 R134, [R154.64] ;  /* 0x000000249a86c981 */ /* 0x000322000c1e1b00 */
[----:B------:R-:W-:-:S02]  /*4250*/  @!P3 IMAD R163, R163, 0xc0, RZ ;  /* 0x000000c0a3a3b824 */ /* 0x000fc400078e02ff */
[----:B------:R-:W-:Y:S02]  /*4260*/  IMAD R164, R29, 0x1c, R156 ;  /* 0x0000001c1da47824 */ /* 0x000fe400078e029c */
[----:B------:R-:W-:Y:S01]  /*4270*/  @!P3 IMAD R162, R163, c[0x0][0x1d4], R162 ;  /* 0x00007500a3a2ba24 */ /* 0x000fe200078e02a2 */
[----:B------:R-:W-:Y:S01]  /*4280*/  SEL R137, R137, RZ, P2 ;  /* 0x000000ff89897207 */ /* 0x000fe20001000000 */
[----:B------:R-:W-:Y:S01]  /*4290*/  IMAD R29, R29, 0x1f, R156 ;  /* 0x0000001f1d1d7824 */ /* 0x000fe200078e029c */
[----:B------:R-:W-:Y:S02]  /*42a0*/  SEL R136, R136, RZ, P2 ;  /* 0x000000ff88887207 */ /* 0x000fe40001000000 */
[----:B------:R-:W-:Y:S02]  /*42b0*/  SEL R151, R151, RZ, P2 ;  /* 0x000000ff97977207 */ /* 0x000fe40001000000 */
[----:B------:R-:W-:Y:S02]  /*42c0*/  SEL R150, R150, RZ, P2 ;  /* 0x000000ff96967207 */ /* 0x000fe40001000000 */
[----:B------:R-:W-:-:S02]  /*42d0*/  SEL R145, R145, RZ, P2 ;  /* 0x000000ff91917207 */ /* 0x000fc40001000000 */
[----:B------:R-:W-:Y:S01]  /*42e0*/  SEL R144, R144, RZ, P2 ;  /* 0x000000ff90907207 */ /* 0x000fe20001000000 */
[----:B--2---:R-:W-:-:S04]  /*42f0*/  @!P6 IMAD R161, R161, c[0x0][0x1d8], RZ ;  /* 0x00007600a1a1ea24 */ /* 0x004fc800078e02ff */
[----:B------:R-:W-:-:S04]  /*4300*/  @!P6 IMAD R161, R161, 0xc0, RZ ;  /* 0x000000c0a1a1e824 */ /* 0x000fc800078e02ff */
[----:B------:R-:W-:-:S05]  /*4310*/  @!P6 IMAD R160, R161, c[0x0][0x1d4], R160 ;  /* 0x00007500a1a0ea24 */ /* 0x000fca00078e02a0 */
[----:B0-----:R-:W-:-:S04]  /*4320*/  @!P6 IADD3 R153, P4, R5, R160, RZ ;  /* 0x000000a00599e210 */ /* 0x001fc80007f9e0ff */
[----:B------:R-:W-:Y:S02]  /*4330*/  @!P6 LEA.HI.X.SX32 R160, R160, R27, 0x1, P4 ;  /* 0x0000001ba0a0e211 */ /* 0x000fe400020f0eff */
[----:B------:R-:W-:-:S04]  /*4340*/  @!P6 LEA R152, P4, R153, c[0x0][0x198], 0x1 ;  /* 0x000066009998ea11 */ /* 0x000fc800078808ff */
[----:B------:R-:W-:Y:S01]  /*4350*/  @!P6 LEA.HI.X R153, R153, c[0x0][0x19c], R160, 0x1, P4 ;  /* 0x000067009999ea11 */ /* 0x000fe200020f0ca0 */
[C---:B------:R-:W-:Y:S01]  /*4360*/  IMAD.SHL.U32 R160, R164.reuse, 0x8, RZ ;  /* 0x00000008a4a07824 */ /* 0x040fe200078e00ff */
[----:B-1----:R-:W-:Y:S02]  /*4370*/  @!P3 IADD3 R155, P4, R5, R162, RZ ;  /* 0x000000a2059bb210 */ /* 0x002fe40007f9e0ff */
[----:B------:R-:W-:Y:S01]  /*4380*/  IADD3 R164, R164, c[0x0][0x1d4], RZ ;  /* 0x00007500a4a47a10 */ /* 0x000fe20007ffe0ff */
[----:B------:R0:W2:Y:S01]  /*4390*/  @!P6 LDG.E.64 R136, [R152.64] ;  /* 0x000000249888e981 */ /* 0x0000a2000c1e1b00 */
[----:B------:R-:W-:Y:S02]  /*43a0*/  @!P3 LEA.HI.X.SX32 R162, R162, R27, 0x1, P4 ;  /* 0x0000001ba2a2b211 */ /* 0x000fe400020f0eff */
[----:B------:R-:W-:Y:S02]  /*43b0*/  @!P3 LEA R154, P4, R155, c[0x0][0x198], 0x1 ;  /* 0x000066009b9aba11 */ /* 0x000fe400078808ff */
[----:B------:R-:W-:-:S02]  /*43c0*/  ISETP.GE.OR P5, PT, R160, R7, P0 ;  /* 0x00000007a000720c */ /* 0x000fc400007a6670 */
[----:B------:R-:W-:Y:S01]  /*43d0*/  @!P3 LEA.HI.X R155, R155, c[0x0][0x19c], R162, 0x1, P4 ;  /* 0x000067009b9bba11 */ /* 0x000fe200020f0ca2 */
[C---:B------:R-:W-:Y:S02]  /*43e0*/  IMAD.SHL.U32 R162, R164.reuse, 0x8, RZ ;  /* 0x00000008a4a27824 */ /* 0x040fe400078e00ff */
[----:B---3--:R-:W-:Y:S01]  /*43f0*/  @!P1 IMAD R159, R159, c[0x0][0x1d8], RZ ;  /* 0x000076009f9f9a24 */ /* 0x008fe200078e02ff */
[----:B------:R-:W-:Y:S01]  /*4400*/  IADD3 R156, R164, c[0x0][0x1d4], RZ ;  /* 0x00007500a49c7a10 */ /* 0x000fe20007ffe0ff */
[----:B------:R1:W3:Y:S01]  /*4410*/  @!P3 LDG.E.64 R150, [R154.64] ;  /* 0x000000249a96b981 */ /* 0x0002e2000c1e1b00 */
[----:B------:R-:W-:Y:S01]  /*4420*/  ISETP.GE.OR P4, PT, R162, R7, P0 ;  /* 0x00000007a200720c */ /* 0x000fe20000786670 */
[----:B------:R-:W-:Y:S02]  /*4430*/  @!P1 IMAD R159, R159, 0xc0, RZ ;  /* 0x000000c09f9f9824 */ /* 0x000fe400078e02ff */
[----:B------:R-:W-:Y:S02]  /*4440*/  IMAD.SHL.U32 R156, R156, 0x8, RZ ;  /* 0x000000089c9c7824 */ /* 0x000fe400078e00ff */
[----:B------:R-:W2:Y:S01]  /*4450*/  @!P5 LDG.E R163, [R146.64] ;  /* 0x0000002492a3d981 */ /* 0x000ea2000c1e1900 */
[----:B0-----:R-:W-:-:S02]  /*4460*/  @!P1 IMAD R152, R159, c[0x0][0x1d4], R158 ;  /* 0x000075009f989a24 */ /* 0x001fc400078e029e */
[----:B------:R-:W-:-:S03]  /*4470*/  ISETP.GE.OR P6, PT, R156, R7, P0 ;  /* 0x000000079c00720c */ /* 0x000fc600007c6670 */
[----:B------:R-:W-:Y:S02]  /*4480*/  @!P1 IADD3 R153, P3, R5, R152, RZ ;  /* 0x0000009805999210 */ /* 0x000fe40007f7e0ff */
[----:B------:R-:W3:Y:S01]  /*4490*/  @!P4 LDG.E R161, [R146.64] ;  /* 0x0000002492a1c981 */ /* 0x000ee2000c1e1900 */
[----:B------:R-:W-:Y:S01]  /*44a0*/  IMAD.SHL.U32 R158, R29, 0x8, RZ ;  /* 0x000000081d9e7824 */ /* 0x000fe200078e00ff */
[----:B-1----:R-:W-:Y:S02]  /*44b0*/  @!P1 LEA.HI.X.SX32 R154, R152, R27, 0x1, P3 ;  /* 0x0000001b989a9211 */ /* 0x002fe400018f0eff */
[----:B------:R-:W-:-:S04]  /*44c0*/  @!P1 LEA R152, P3, R153, c[0x0][0x198], 0x1 ;  /* 0x0000660099989a11 */ /* 0x000fc800078608ff */
[----:B------:R-:W-:Y:S01]  /*44d0*/  @!P1 LEA.HI.X R153, R153, c[0x0][0x19c], R154, 0x1, P3 ;  /* 0x0000670099999a11 */ /* 0x000fe200018f0c9a */
[----:B------:R-:W4:Y:S01]  /*44e0*/  @!P6 LDG.E R29, [R146.64] ;  /* 0x00000024921de981 */ /* 0x000f22000c1e1900 */
[----:B------:R-:W-:-:S03]  /*44f0*/  ISETP.GE.OR P3, PT, R158, R7, P0 ;  /* 0x000000079e00720c */ /* 0x000fc60000766670 */
[----:B------:R0:W4:Y:S10]  /*4500*/  @!P1 LDG.E.64 R144, [R152.64] ;  /* 0x0000002498909981 */ /* 0x000134000c1e1b00 */
[----:B------:R1:W4:Y:S01]  /*4510*/  @!P3 LDG.E R159, [R146.64] ;  /* 0x00000024929fb981 */ /* 0x000322000c1e1900 */
[----:B------:R-:W-:-:S02]  /*4520*/  SEL R139, R139, RZ, P2 ;  /* 0x000000ff8b8b7207 */ /* 0x000fc40001000000 */
[----:B------:R-:W-:Y:S02]  /*4530*/  SEL R138, R138, RZ, P2 ;  /* 0x000000ff8a8a7207 */ /* 0x000fe40001000000 */
[----:B------:R-:W-:Y:S02]  /*4540*/  SEL R149, R149, RZ, P2 ;  /* 0x000000ff95957207 */ /* 0x000fe40001000000 */
[----:B------:R-:W-:Y:S02]  /*4550*/  SEL R148, R148, RZ, P2 ;  /* 0x000000ff94947207 */ /* 0x000fe40001000000 */
[----:B------:R-:W-:Y:S02]  /*4560*/  SEL R141, R141, RZ, P2 ;  /* 0x000000ff8d8d7207 */ /* 0x000fe40001000000 */
[----:B------:R-:W-:Y:S02]  /*4570*/  SEL R140, R140, RZ, P2 ;  /* 0x000000ff8c8c7207 */ /* 0x000fe40001000000 */
[----:B------:R-:W-:-:S02]  /*4580*/  SEL R143, R143, RZ, P2 ;  /* 0x000000ff8f8f7207 */ /* 0x000fc40001000000 */
[----:B------:R-:W-:Y:S01]  /*4590*/  SEL R142, R142, RZ, P2 ;  /* 0x000000ff8e8e7207 */ /* 0x000fe20001000000 */
[----:B--2---:R-:W-:-:S04]  /*45a0*/  @!P5 IMAD R163, R163, c[0x0][0x1d8], RZ ;  /* 0x00007600a3a3da24 */ /* 0x004fc800078e02ff */
[----:B------:R-:W-:-:S04]  /*45b0*/  @!P5 IMAD R163, R163, 0xc0, RZ ;  /* 0x000000c0a3a3d824 */ /* 0x000fc800078e02ff */
[----:B------:R-:W-:Y:S02]  /*45c0*/  @!P5 IMAD R160, R163, c[0x0][0x1d4], R160 ;  /* 0x00007500a3a0da24 */ /* 0x000fe400078e02a0 */
[----:B---3--:R-:W-:-:S03]  /*45d0*/  @!P4 IMAD R161, R161, c[0x0][0x1d8], RZ ;  /* 0x00007600a1a1ca24 */ /* 0x008fc600078e02ff */
[----:B------:R-:W-:Y:S01]  /*45e0*/  @!P5 IADD3 R155, P1, R5, R160, RZ ;  /* 0x000000a0059bd210 */ /* 0x000fe20007f3e0ff */
[----:B------:R-:W-:-:S03]  /*45f0*/  @!P4 IMAD R161, R161, 0xc0, RZ ;  /* 0x000000c0a1a1c824 */ /* 0x000fc600078e02ff */
[----:B------:R-:W-:Y:S01]  /*4600*/  @!P5 LEA.HI.X.SX32 R160, R160, R27, 0x1, P1 ;  /* 0x0000001ba0a0d211 */ /* 0x000fe200008f0eff */
[----:B------:R-:W-:Y:S01]  /*4610*/  @!P4 IMAD R162, R161, c[0x0][0x1d4], R162 ;  /* 0x00007500a1a2ca24 */ /* 0x000fe200078e02a2 */
[----:B------:R-:W-:Y:S01]  /*4620*/  @!P5 LEA R154, P1, R155, c[0x0][0x198], 0x1 ;  /* 0x000066009b9ada11 */ /* 0x000fe200078208ff */
[----:B----4-:R-:W-:-:S03]  /*4630*/  @!P6 IMAD R29, R29, c[0x0][0x1d8], RZ ;  /* 0x000076001d1dea24 */ /* 0x010fc600078e02ff */
[----:B------:R-:W-:Y:S01]  /*4640*/  @!P5 LEA.HI.X R155, R155, c[0x0][0x19c], R160, 0x1, P1 ;  /* 0x000067009b9bda11 */ /* 0x000fe200008f0ca0 */
[----:B------:R-:W-:Y:S01]  /*4650*/  @!P6 IMAD R29, R29, 0xc0, RZ ;  /* 0x000000c01d1de824 */ /* 0x000fe200078e02ff */
[----:B-1----:R-:W-:-:S03]  /*4660*/  @!P4 IADD3 R147, P1, R5, R162, RZ ;  /* 0x000000a20593c210 */ /* 0x002fc60007f3e0ff */
[----:B------:R-:W-:Y:S01]  /*4670*/  @!P6 IMAD R156, R29, c[0x0][0x1d4], R156 ;  /* 0x000075001d9cea24 */ /* 0x000fe200078e029c */
[----:B------:R-:W-:Y:S01]  /*4680*/  @!P4 LEA.HI.X.SX32 R162, R162, R27, 0x1, P1 ;  /* 0x0000001ba2a2c211 */ /* 0x000fe200008f0eff */
[----:B------:R1:W2:Y:S01]  /*4690*/  @!P5 LDG.E.64 R138, [R154.64] ;  /* 0x000000249a8ad981 */ /* 0x0002a2000c1e1b00 */
[----:B------:R-:W-:Y:S01]  /*46a0*/  @!P4 LEA R146, P1, R147, c[0x0][0x198], 0x1 ;  /* 0x000066009392ca11 */ /* 0x000fe200078208ff */
[----:B------:R-:W-:-:S03]  /*46b0*/  @!P3 IMAD R159, R159, c[0x0][0x1d8], RZ ;  /* 0x000076009f9fba24 */ /* 0x000fc600078e02ff */
[----:B------:R-:W-:Y:S01]  /*46c0*/  @!P4 LEA.HI.X R147, R147, c[0x0][0x19c], R162, 0x1, P1 ;  /* 0x000067009393ca11 */ /* 0x000fe200008f0ca2 */
[----:B------:R-:W-:Y:S01]  /*46d0*/  @!P3 IMAD R159, R159, 0xc0, RZ ;  /* 0x000000c09f9fb824 */ /* 0x000fe200078e02ff */
[----:B------:R-:W-:-:S03]  /*46e0*/  @!P6 IADD3 R29, P1, R5, R156, RZ ;  /* 0x0000009c051de210 */ /* 0x000fc60007f3e0ff */
[----:B------:R-:W-:Y:S01]  /*46f0*/  @!P3 IMAD R158, R159, c[0x0][0x1d4], R158 ;  /* 0x000075009f9eba24 */ /* 0x000fe200078e029e */
[----:B------:R-:W-:Y:S01]  /*4700*/  @!P6 LEA.HI.X.SX32 R156, R156, R27, 0x1, P1 ;  /* 0x0000001b9c9ce211 */ /* 0x000fe200008f0eff */
[----:B------:R3:W4:Y:S01]  /*4710*/  @!P4 LDG.E.64 R148, [R146.64] ;  /* 0x000000249294c981 */ /* 0x000722000c1e1b00 */
[----:B0-----:R-:W-:-:S04]  /*4720*/  @!P6 LEA R152, P1, R29, c[0x0][0x198], 0x1 ;  /* 0x000066001d98ea11 */ /* 0x001fc800078208ff */
[----:B------:R-:W-:Y:S02]  /*4730*/  @!P6 LEA.HI.X R153, R29, c[0x0][0x19c], R156, 0x1, P1 ;  /* 0x000067001d99ea11 */ /* 0x000fe400008f0c9c */
[----:B------:R-:W-:Y:S02]  /*4740*/  @!P3 IADD3 R29, P4, R5, R158, RZ ;  /* 0x0000009e051db210 */ /* 0x000fe40007f9e0ff */
[----:B------:R-:W-:Y:S01]  /*4750*/  ISETP.NE.U32.AND P1, PT, RZ, c[0x0][0x200], PT ;  /* 0x00008000ff007a0c */ /* 0x000fe20003f25070 */
[----:B------:R0:W4:Y:S01]  /*4760*/  @!P6 LDG.E.64 R140, [R152.64] ;  /* 0x00000024988ce981 */ /* 0x000122000c1e1b00 */
[----:B------:R-:W-:Y:S02]  /*4770*/  @!P3 LEA.HI.X.SX32 R158, R158, R27, 0x1, P4 ;  /* 0x0000001b9e9eb211 */ /* 0x000fe400020f0eff */
[----:B---3--:R-:W-:-:S04]  /*4780*/  @!P3 LEA R146, P4, R29, c[0x0][0x198], 0x1 ;  /* 0x000066001d92ba11 */ /* 0x008fc800078808ff */
[----:B------:R-:W-:Y:S02]  /*4790*/  @!P3 LEA.HI.X R147, R29, c[0x0][0x19c], R158, 0x1, P4 ;  /* 0x000067001d93ba11 */ /* 0x000fe400020f0c9e */
[----:B------:R-:W-:-:S03]  /*47a0*/  ISETP.NE.AND.EX P1, PT, RZ, c[0x0][0x204], PT, P1 ;  /* 0x00008100ff007a0c */ /* 0x000fc60003f25310 */
[----:B------:R3:W4:Y:S10]  /*47b0*/  @!P3 LDG.E.64 R142, [R146.64] ;  /* 0x00000024928eb981 */ /* 0x000734000c1e1b00 */
[----:B-1----:R-:W-:-:S02]  /*47c0*/  @P1 SHF.R.S32.HI R154, RZ, 0x1f, R157 ;  /* 0x0000001fff9a1819 */ /* 0x002fc4000001149d */
[----:B0-----:R-:W-:Y:S02]  /*47d0*/  @P1 IADD3 R152, P2, P3, R6, c[0x0][0x200], R157 ;  /* 0x0000800006981a10 */ /* 0x001fe40007b5e09d */
[----:B------:R-:W-:-:S04]  /*47e0*/  @P1 SHF.R.S32.HI R29, RZ, 0x1f, R6 ;  /* 0x0000001fff1d1819 */ /* 0x000fc80000011406 */
[----:B------:R-:W-:-:S05]  /*47f0*/  @P1 IADD3.X R153, R29, c[0x0][0x204], R154, P2, P3 ;  /* 0x000081001d991a10 */ /* 0x000fca00017e649a */
[----:B------:R-:W4:Y:S01]  /*4800*/  @P1 LDG.E.U8 R152, [R152.64] ;  /* 0x0000002498981981 */ /* 0x000f22000c1e1100 */
[----:B------:R-:W-:-:S06]  /*4810*/  HMUL2 R29, R10, R144 ;  /* 0x000000900a1d7232 */ /* 0x000fcc0000000000 */
        /* <DEDUP_REMOVED lines=8> */
[----:B------:R-:W-:Y:S02]  /*48a0*/  HFMA2.MMA R29, R42, R104, R29 ;  /* 0x000000682a1d7235 */ /* 0x000fe4000000001d */
[----:B---3--:R-:W-:-:S04]  /*48b0*/  HFMA2.MMA R147, R11, R145, -RZ ;  /* 0x000000910b937235 */ /* 0x008fc800001000ff */
[----:B------:R-:W-:-:S06]  /*48c0*/  HFMA2.MMA R29, R44, R106, R29 ;  /* 0x0000006a2c1d7235 */ /* 0x000fcc000000001d */
        /* <DEDUP_REMOVED lines=41> */
[----:B------:R-:W-:-:S04]  /*4b60*/  HFMA2 R147, R75, R135, R147 ;  /* 0x000000874b937231 */ /* 0x000fc80000000093 */
[----:B------:R-:W-:-:S04]  /*4b70*/  HFMA2 R147, R77, R137, R147 ;  /* 0x000000894d937231 */ /* 0x000fc80000000093 */
[----:B------:R-:W-:Y:S01]  /*4b80*/  HFMA2 R147, R79, R151, R147 ;  /* 0x000000974f937231 */ /* 0x000fe20000000093 */
[----:B------:R-:W-:Y:S01]  /*4b90*/  LOP3.LUT R155, R18, 0x1, RZ, 0xc0, !PT ;  /* 0x00000001129b7812 */ /* 0x000fe200078ec0ff */
[----:B--2---:R-:W-:Y:S02]  /*4ba0*/  HFMA2.MMA R29, R80, R138, R29 ;  /* 0x0000008a501d7235 */ /* 0x004fe4000000001d */
[----:B------:R-:W-:-:S04]  /*4bb0*/  HFMA2 R147, R81, R139, R147 ;  /* 0x0000008b51937231 */ /* 0x000fc80000000093 */
[----:B----4-:R-:W-:Y:S01]  /*4bc0*/  HFMA2.MMA R29, R82, R148, R29 ;  /* 0x00000094521d7235 */ /* 0x010fe2000000001d */
[----:B------:R-:W-:-:S05]  /*4bd0*/  HFMA2 R147, R83, R149, R147 ;  /* 0x0000009553937231 */ /* 0x000fca0000000093 */
[----:B------:R-:W-:Y:S01]  /*4be0*/  HFMA2.MMA R29, R84, R140, R29 ;  /* 0x0000008c541d7235 */ /* 0x000fe2000000001d */
[----:B------:R-:W-:-:S05]  /*4bf0*/  HFMA2 R147, R85, R141, R147 ;  /* 0x0000008d55937231 */ /* 0x000fca0000000093 */
[----:B------:R-:W-:Y:S01]  /*4c00*/  HFMA2.MMA R29, R86, R142, R29 ;  /* 0x0000008e561d7235 */ /* 0x000fe2000000001d */
[----:B------:R-:W-:-:S09]  /*4c10*/  HFMA2 R147, R87, R143, R147 ;  /* 0x0000008f57937231 */ /* 0x000fd20000000093 */
[----:B------:R-:W-:-:S05]  /*4c20*/  HADD2 R29, R29, R147 ;  /* 0x000000931d1d7230 */ /* 0x000fca0000000000 */
[--C-:B------:R-:W-:Y:S02]  /*4c30*/  HADD2.F32 R146, -RZ, R29.reuse.H0_H0 ;  /* 0x2000001dff927230 */ /* 0x100fe40000004100 */
[----:B------:R-:W-:-:S05]  /*4c40*/  HADD2.F32 R29, -RZ, R29.H1_H1 ;  /* 0x3000001dff1d7230 */ /* 0x000fca0000004100 */
[----:B------:R-:W-:Y:S01]  /*4c50*/  FADD.FTZ R156, R146, R29 ;  /* 0x0000001d929c7221 */ /* 0x000fe20000010000 */
[----:B------:R-:W-:Y:S01]  /*4c60*/  ISETP.NE.AND P1, PT, R152, RZ, P1 ;  /* 0x000000ff9800720c */ /* 0x000fe20000f25270 */
[----:B------:R-:W-:Y:S10]  /*4c70*/  BRA.DIV ~URZ, `(.L_x_3264) ;  /* 0x000030a27f007947 */ /* 0x000ff4000b800000 */
[----:B------:R0:W1:Y:S02]  /*4c80*/  SHFL.BFLY PT, R29, R156, 0x1, 0x1f ;  /* 0x0c201f009c1d7f89 */ /* 0x00006400000e0000 */
.L_x_3309:
        /* <DEDUP_REMOVED lines=9> */
[----:B------:R-:W-:Y:S02]  /*4d20*/  @P2 IMAD.MOV.U32 R152, RZ, RZ, 0x2 ;  /* 0x00000002ff982424 */ /* 0x000fe400078e00ff */
[----:B------:R-:W-:Y:S02]  /*4d30*/  @P2 IMAD R147, R147, c[0x0][0x220], R6 ;  /* 0x0000880093932a24 */ /* 0x000fe400078e0206 */
[----:B------:R-:W-:Y:S02]  /*4d40*/  @P0 IMAD.MOV.U32 R146, RZ, RZ, 0x2 ;  /* 0x00000002ff920424 */ /* 0x000fe400078e00ff */
[----:B------:R-:W-:-:S04]  /*4d50*/  @P2 IMAD.WIDE R152, R147, R152, c[0x0][0x218] ;  /* 0x0000860093982625 */ /* 0x000fc800078e0298 */
[----:B------:R-:W-:Y:S02]  /*4d60*/  @P0 IMAD.WIDE R146, R19, R146, c[0x0][0x228] ;  /* 0x00008a0013920625 */ /* 0x000fe400078e0292 */
[----:B------:R-:W2:Y:S04]  /*4d70*/  @P2 LDG.E.U16 R152, [R152.64] ;  /* 0x0000002498982981 */ /* 0x000ea8000c1e1500 */
[----:B------:R-:W3:Y:S01]  /*4d80*/  @P0 LDG.E.U16 R146, [R146.64] ;  /* 0x0000002492920981 */ /* 0x000ee2000c1e1500 */
[----:B------:R-:W-:Y:S01]  /*4d90*/  @P0 ISETP.GE.AND P3, PT, R6, R25, PT ;  /* 0x000000190600020c */ /* 0x000fe20003f66270 */
[----:B------:R-:W-:-:S03]  /*4da0*/  FMUL.FTZ R29, R29, c[0x0][0x1f0] ;  /* 0x00007c001d1d7a20 */ /* 0x000fc60000410000 */
[----:B-----5:R-:W-:-:S04]  /*4db0*/  @P0 SEL R154, R28, RZ, !P3 ;  /* 0x000000ff1c9a0207 */ /* 0x020fc80005800000 */
[----:B------:R-:W-:-:S04]  /*4dc0*/  @P0 IADD3 R155, R154, R6, -R17 ;  /* 0x000000069a9b0210 */ /* 0x000fc80007ffe811 */
[----:B0-----:R-:W0:Y:S01]  /*4dd0*/  @P0 I2F R156, R155 ;  /* 0x0000009b009c0306 */ /* 0x001e220000201400 */
[----:B--2---:R-:W-:Y:S02]  /*4de0*/  @P2 HADD2.F32 R154, -RZ, R152.H0_H0 ;  /* 0x20000098ff9a2230 */ /* 0x004fe40000004100 */
[----:B---3--:R-:W-:-:S03]  /*4df0*/  @P0 HADD2.F32 R152, -RZ, R146.H0_H0 ;  /* 0x20000092ff980230 */ /* 0x008fc60000004100 */
[----:B------:R-:W-:-:S04]  /*4e00*/  @P2 FADD.FTZ R29, R29, R154 ;  /* 0x0000009a1d1d2221 */ /* 0x000fc80000010000 */
[----:B0-----:R-:W-:Y:S02]  /*4e10*/  @P0 FFMA.FTZ R29, R156, R152, R29 ;  /* 0x000000989c1d0223 */ /* 0x001fe4000001001d */
[----:B------:R-:W-:-:S03]  /*4e20*/  IMAD.IADD R152, R6, 0x1, -R26 ;  /* 0x0000000106987824 */ /* 0x000fc600078e0a1a */
[----:B------:R-:W-:Y:S02]  /*4e30*/  @!P1 FMNMX.FTZ R0, R0, R29, !PT ;  /* 0x0000001d00009209 */ /* 0x000fe40007810000 */
[----:B------:R0:W-:Y:S04]  /*4e40*/  STS [R152.X4+0x220], R29 ;  /* 0x0002201d98007388 */ /* 0x0001e80000004800 */
.L_x_3266:
[----:B------:R-:W-:Y:S05]  /*4e50*/  BSYNC B1 ;  /* 0x0000000000017941 */ /* 0x000fea0003800000 */
.L_x_3265:
[----:B------:R-:W-:-:S04]  /*4e60*/  IADD3 R6, R6, 0x40, RZ ;  /* 0x0000004006067810 */ /* 0x000fc80007ffe0ff */
[----:B------:R-:W-:-:S13]  /*4e70*/  ISETP.GE.AND P0, PT, R6, R3, PT ;  /* 0x000000030600720c */ /* 0x000fda0003f06270 */
[----:B0----5:R-:W-:Y:S01]  /*4e80*/  @P0 CALL.REL.NOINC `(.L_x_3263) ;  /* 0x0000001000000944 */ /* 0x021fe20003c00000 */
[----:B------:R-:W-:Y:S05]  /*4e90*/  BRA `(.L_x_3267) ;  /* 0xffffdb3000007947 */ /* 0x000fea000383ffff */
.L_x_3263:
[----:B------:R-:W-:Y:S05]  /*4ea0*/  BSYNC B0 ;  /* 0x0000000000007941 */ /* 0x000fea0003800000 */
.L_x_3262:
[----:B------:R-:W-:Y:S05]  /*4eb0*/  BRA.DIV ~URZ, `(.L_x_3268) ;  /* 0x00002ed27f007947 */ /* 0x000fea000b800000 */
[----:B------:R0:W4:Y:S02]  /*4ec0*/  SHFL.BFLY PT, R3, R0, 0x10, 0x1f ;  /* 0x0e001f0000037f89 */ /* 0x00012400000e0000 */
.L_x_3310:
[----:B----4-:R-:W-:Y:S01]  /*4ed0*/  FMNMX.FTZ R5, R3, R0, !PT ;  /* 0x0000000003057209 */ /* 0x010fe20007810000 */
[----:B------:R-:W-:Y:S05]  /*4ee0*/  BRA.DIV ~URZ, `(.L_x_3269) ;  /* 0x00002f227f007947 */ /* 0x000fea000b800000 */
[----:B0--3--:R-:W0:Y:S02]  /*4ef0*/  SHFL.BFLY PT, R0, R5, 0x8, 0x1f ;  /* 0x0d001f0005007f89 */ /* 0x009e2400000e0000 */
[----:B0-----:R-:W-:-:S05]  /*4f00*/  FMNMX.FTZ R0, R5, R0, !PT ;  /* 0x0000000005007209 */ /* 0x001fca0007810000 */
[----:B------:R-:W0:Y:S02]  /*4f10*/  SHFL.BFLY PT, R3, R0, 0x4, 0x1f ;  /* 0x0c801f0000037f89 */ /* 0x000e2400000e0000 */
[----:B0-----:R-:W-:-:S05]  /*4f20*/  FMNMX.FTZ R3, R0, R3, !PT ;  /* 0x0000000300037209 */ /* 0x001fca0007810000 */
[----:B------:R0:W3:Y:S02]  /*4f30*/  SHFL.BFLY PT, R6, R3, 0x2, 0x1f ;  /* 0x0c401f0003067f89 */ /* 0x0000e400000e0000 */
.L_x_3311:
[----:B------:R-:W-:Y:S01]  /*4f40*/  SHF.R.S32.HI R5, RZ, 0x1f, R18 ;  /* 0x0000001fff057819 */ /* 0x000fe20000011412 */
[----:B------:R-:W-:Y:S03]  /*4f50*/  WARPSYNC 0xffffffff ;  /* 0xffffffff00007948 */ /* 0x000fe60003800000 */
[----:B------:R-:W-:-:S04]  /*4f60*/  LEA.HI R5, R5, R18, RZ, 0x5 ;  /* 0x0000001205057211 */ /* 0x000fc800078f28ff */
[----:B------:R-:W-:-:S05]  /*4f70*/  LOP3.LUT R7, R5, 0xffffffe0, RZ, 0xc0, !PT ;  /* 0xffffffe005077812 */ /* 0x000fca00078ec0ff */
[----:B------:R-:W-:-:S05]  /*4f80*/  IMAD.IADD R21, R18, 0x1, -R7 ;  /* 0x0000000112157824 */ /* 0x000fca00078e0a07 */
[----:B------:R-:W-:-:S13]  /*4f90*/  ISETP.NE.AND P0, PT, R21, RZ, PT ;  /* 0x000000ff1500720c */ /* 0x000fda0003f05270 */
[----:B0--3--:R-:W-:Y:S02]  /*4fa0*/  @!P0 FMNMX.FTZ R3, R6, R3, !PT ;  /* 0x0000000306038209 */ /* 0x009fe40007810000 */
        /* <DEDUP_REMOVED lines=8> */
[----:B------:R-:W-:-:S05]  /*5030*/  ISETP.GT.AND P2, PT, R25, R17, PT ;  /* 0x000000111900720c */ /* 0x000fca0003f44270 */
[----:B------:R-:W0:Y:S04]  /*5040*/  @!P0 LDS R0, [R21.X4] ;  /* 0x0000000015008984 */ /* 0x000e280000004800 */
[----:B0-----:R-:W0:Y:S02]  /*5050*/  SHFL.BFLY PT, R3, R0, 0x2, 0x1f ;  /* 0x0c401f0000037f89 */ /* 0x001e2400000e0000 */
[----:B0-----:R-:W-:-:S05]  /*5060*/  FMNMX.FTZ R3, R3, R0, !PT ;  /* 0x0000000003037209 */ /* 0x001fca0007810000 */
[----:B------:R-:W0:Y:S02]  /*5070*/  SHFL.BFLY PT, R6, R3, 0x1, 0x1f ;  /* 0x0c201f0003067f89 */ /* 0x000e2400000e0000 */
[----:B0-----:R-:W-:-:S05]  /*5080*/  FMNMX.FTZ R6, R3, R6, !PT ;  /* 0x0000000603067209 */ /* 0x001fca0007810000 */
[----:B------:R0:W3:Y:S01]  /*5090*/  SHFL.IDX PT, R10, R6, RZ, 0x1f ;  /* 0x00001fff060a7589 */ /* 0x0000e200000e0000 */
[----:B------:R-:W-:Y:S05]  /*50a0*/  @P2 BRA `(.L_x_3271) ;  /* 0x000001b000002947 */ /* 0x000fea0003800000 */
[----:B------:R-:W-:Y:S01]  /*50b0*/  ISETP.NE.U32.AND P0, PT, RZ, c[0x0][0x200], PT ;  /* 0x00008000ff007a0c */ /* 0x000fe20003f05070 */
[----:B------:R-:W-:Y:S02]  /*50c0*/  IMAD.MOV.U32 R8, RZ, RZ, RZ ;  /* 0x000000ffff087224 */ /* 0x000fe400078e00ff */
[----:B------:R-:W-:Y:S01]  /*50d0*/  IMAD.MOV.U32 R0, RZ, RZ, R25 ;  /* 0x000000ffff007224 */ /* 0x000fe200078e0019 */
[----:B------:R-:W-:-:S07]  /*50e0*/  ISETP.NE.AND.EX P0, PT, RZ, c[0x0][0x204], PT, P0 ;  /* 0x00008100ff007a0c */ /* 0x000fce0003f05300 */
.L_x_3275:
[----:B------:R-:W-:Y:S01]  /*50f0*/  IMAD.IADD R3, R0, 0x1, -R26 ;  /* 0x0000000100037824 */ /* 0x000fe200078e0a1a */
[----:B------:R-:W-:Y:S04]  /*5100*/  BSSY B1, `(.L_x_3272) ;  /* 0x0000010000017945 */ /* 0x000fe80003800000 */
[----:B------:R-:W-:Y:S01]  /*5110*/  LEA R12, R3, 0x220, 0x2 ;  /* 0x00000220030c7811 */ /* 0x000fe200078e10ff */
[----:B------:R-:W-:Y:S05]  /*5120*/  @!P0 BRA `(.L_x_3273) ;  /* 0x0000009000008947 */ /* 0x000fea0003800000 */
[----:B------:R-:W-:Y:S01]  /*5130*/  IMAD R7, R2, c[0x0][0x1d4], RZ ;  /* 0x0000750002077a24 */ /* 0x000fe200078e02ff */
[----:B------:R-:W-:-:S04]  /*5140*/  SHF.R.S32.HI R3, RZ, 0x1f, R0 ;  /* 0x0000001fff037819 */ /* 0x000fc80000011400 */
[--C-:B------:R-:W-:Y:S02]  /*5150*/  SHF.R.S32.HI R14, RZ, 0x1f, R7.reuse ;  /* 0x0000001fff0e7819 */ /* 0x100fe40000011407 */
[----:B0-----:R-:W-:-:S04]  /*5160*/  IADD3 R6, P1, P3, R0, c[0x0][0x200], R7 ;  /* 0x0000800000067a10 */ /* 0x001fc80007b3e007 */
[----:B------:R-:W-:-:S05]  /*5170*/  IADD3.X R7, R3, c[0x0][0x204], R14, P1, P3 ;  /* 0x0000810003077a10 */ /* 0x000fca0000fe640e */
[----:B------:R-:W4:Y:S02]  /*5180*/  LDG.E.U8 R6, [R6.64] ;  /* 0x0000002406067981 */ /* 0x000f24000c1e1100 */
[----:B----4-:R-:W-:-:S13]  /*5190*/  ISETP.NE.AND P1, PT, R6, RZ, PT ;  /* 0x000000ff0600720c */ /* 0x010fda0003f25270 */
[----:B------:R-:W-:Y:S01]  /*51a0*/  @P1 IMAD.MOV.U32 R3, RZ, RZ, RZ ;  /* 0x000000ffff031224 */ /* 0x000fe200078e00ff */
[----:B------:R-:W-:Y:S05]  /*51b0*/  @P1 BRA `(.L_x_3274) ;  /* 0x0000004000001947 */ /* 0x000fea0003800000 */
.L_x_3273:
[----:B------:R-:W4:Y:S02]  /*51c0*/  LDS R3, [R12] ;  /* 0x000000000c037984 */ /* 0x000f240000000800 */
[----:B---34-:R-:W-:-:S04]  /*51d0*/  FADD.FTZ R3, -R10, R3 ;  /* 0x000000030a037221 */ /* 0x018fc80000010100 */
[----:B------:R-:W-:-:S06]  /*51e0*/  FMUL.FTZ R3, R3, 1.4426950216293334961 ;  /* 0x3fb8aa3b03037820 */ /* 0x000fcc0000410000 */
[----:B------:R-:W3:Y:S02]  /*51f0*/  MUFU.EX2 R3, R3 ;  /* 0x0000000300037308 */ /* 0x000ee40000000800 */
.L_x_3274:
[----:B------:R-:W-:Y:S05]  /*5200*/  BSYNC B1 ;  /* 0x0000000000017941 */ /* 0x000fea0003800000 */
.L_x_3272:
[----:B---3--:R3:W-:Y:S01]  /*5210*/  STS [R12], R3 ;  /* 0x000000030c007388 */ /* 0x0087e20000000800 */
[----:B------:R-:W-:Y:S01]  /*5220*/  IADD3 R0, R0, 0x80, RZ ;  /* 0x0000008000007810 */ /* 0x000fe20007ffe0ff */
[----:B------:R-:W-:-:S03]  /*5230*/  FADD.FTZ R8, R3, R8 ;  /* 0x0000000803087221 */ /* 0x000fc60000010000 */
[----:B------:R-:W-:-:S13]  /*5240*/  ISETP.GT.AND P1, PT, R0, R17, PT ;  /* 0x000000110000720c */ /* 0x000fda0003f24270 */
[----:B---3--:R-:W-:Y:S05]  /*5250*/  @!P1 BRA `(.L_x_3275) ;  /* 0xfffffe9000009947 */ /* 0x008fea000383ffff */
.L_x_3271:
[----:B------:R-:W-:Y:S05]  /*5260*/  BSYNC B0 ;  /* 0x0000000000007941 */ /* 0x000fea0003800000 */
.L_x_3270:
[----:B------:R-:W4:Y:S01]  /*5270*/  SHFL.BFLY PT, R3, R8, 0x10, 0x1f ;  /* 0x0e001f0008037f89 */ /* 0x000f2200000e0000 */
[----:B---3--:R-:W-:Y:S01]  /*5280*/  LOP3.LUT P0, R10, R18, 0x1f, RZ, 0xc0, !PT ;  /* 0x0000001f120a7812 */ /* 0x008fe2000780c0ff */
[----:B------:R-:W-:Y:S03]  /*5290*/  BSSY B0, `(.L_x_3276) ;  /* 0x0000044000007945 */ /* 0x000fe60003800000 */
[----:B------:R-:W-:Y:S01]  /*52a0*/  ISETP.GT.U32.AND P1, PT, R10, 0x3, PT ;  /* 0x000000030a00780c */ /* 0x000fe20003f24070 */
[----:B----4-:R-:W-:-:S08]  /*52b0*/  FADD.FTZ R3, R3, R8 ;  /* 0x0000000803037221 */ /* 0x010fd00000010000 */
[----:B------:R-:W-:Y:S01]  /*52c0*/  @!P0 SHF.R.U32.HI R8, RZ, 0x3, R18 ;  /* 0x00000003ff088819 */ /* 0x000fe20000011612 */
[----:B------:R-:W3:Y:S03]  /*52d0*/  SHFL.BFLY PT, R0, R3, 0x8, 0x1f ;  /* 0x0d001f0003007f89 */ /* 0x000ee600000e0000 */
[----:B------:R-:W-:Y:S01]  /*52e0*/  @!P0 LOP3.LUT R8, R8, 0x1ffffffc, RZ, 0xc0, !PT ;  /* 0x1ffffffc08088812 */ /* 0x000fe200078ec0ff */
[----:B---3--:R-:W-:Y:S02]  /*52f0*/  FADD.FTZ R0, R3, R0 ;  /* 0x0000000003007221 */ /* 0x008fe40000010000 */
[----:B------:R-:W3:Y:S03]  /*5300*/  LDC.U8 R3, c[0x0][0x26c] ;  /* 0x00009b00ff037b82 */ /* 0x000ee60000000000 */
[----:B------:R-:W4:Y:S01]  /*5310*/  SHFL.BFLY PT, R7, R0, 0x4, 0x1f ;  /* 0x0c801f0000077f89 */ /* 0x000f2200000e0000 */
[----:B---3--:R-:W-:-:S02]  /*5320*/  ISETP.NE.AND P4, PT, R3, RZ, PT ;  /* 0x000000ff0300720c */ /* 0x008fc40003f85270 */
[----:B------:R-:W-:Y:S01]  /*5330*/  SHF.R.S32.HI R3, RZ, 0x5, R5 ;  /* 0x00000005ff037819 */ /* 0x000fe20000011405 */
[----:B----4-:R-:W-:Y:S02]  /*5340*/  FADD.FTZ R7, R0, R7 ;  /* 0x0000000700077221 */ /* 0x010fe40000010000 */
[----:B------:R-:W-:-:S03]  /*5350*/  IMAD.MOV.U32 R5, RZ, RZ, c[0x0][0x1ec] ;  /* 0x00007b00ff057624 */ /* 0x000fc600078e00ff */
[----:B0-----:R-:W0:Y:S02]  /*5360*/  SHFL.BFLY PT, R6, R7, 0x2, 0x1f ;  /* 0x0c401f0007067f89 */ /* 0x001e2400000e0000 */
[----:B0-----:R-:W-:Y:S01]  /*5370*/  FADD.FTZ R6, R7, R6 ;  /* 0x0000000607067221 */ /* 0x001fe20000010000 */
[----:B------:R-:W-:Y:S02]  /*5380*/  IMNMX R7, R5, c[0x0][0x1d4], PT ;  /* 0x0000750005077a17 */ /* 0x000fe40003800200 */
[----:B------:R-:W-:Y:S02]  /*5390*/  @P4 IMAD R5, R22, c[0x0][0x268], R5 ;  /* 0x00009a0016054a24 */ /* 0x000fe400078e0205 */
[----:B------:R-:W0:Y:S02]  /*53a0*/  SHFL.BFLY PT, R9, R6, 0x1, 0x1f ;  /* 0x0c201f0006097f89 */ /* 0x000e2400000e0000 */
[----:B0-----:R-:W-:Y:S01]  /*53b0*/  FADD.FTZ R9, R6, R9 ;  /* 0x0000000906097221 */ /* 0x001fe20000010000 */
[----:B------:R-:W-:-:S04]  /*53c0*/  SHF.R.S32.HI R6, RZ, 0x1f, R17 ;  /* 0x0000001fff067819 */ /* 0x000fc80000011411 */
[----:B------:R0:W-:Y:S01]  /*53d0*/  @!P0 STS [R8+0x10], R9 ;  /* 0x0000100908008388 */ /* 0x0001e20000000800 */
[----:B------:R-:W-:-:S03]  /*53e0*/  LEA.HI R6, R6, R17, RZ, 0x2 ;  /* 0x0000001106067211 */ /* 0x000fc600078f10ff */
[----:B------:R-:W-:Y:S01]  /*53f0*/  BAR.SYNC.DEFER_BLOCKING 0x0 ;  /* 0x0000000000007b1d */ /* 0x000fe20000010000 */
[----:B------:R-:W-:Y:S02]  /*5400*/  LOP3.LUT R6, R6, 0xfffffffc, RZ, 0xc0, !PT ;  /* 0xfffffffc06067812 */ /* 0x000fe400078ec0ff */
[C---:B------:R-:W-:Y:S01]  /*5410*/  ISETP.GT.AND P0, PT, R21.reuse, 0x17, PT ;  /* 0x000000171500780c */ /* 0x040fe20003f04270 */
[----:B------:R-:W-:Y:S02]  /*5420*/  IMAD.SHL.U32 R21, R21, 0x8, RZ ;  /* 0x0000000815157824 */ /* 0x000fe400078e00ff */
[----:B------:R-:W-:Y:S01]  /*5430*/  IMAD.IADD R6, R17, 0x1, -R6 ;  /* 0x0000000111067824 */ /* 0x000fe200078e0a06 */
[----:B0-----:R-:W-:-:S04]  /*5440*/  IADD3 R8, R7, 0x4, RZ ;  /* 0x0000000407087810 */ /* 0x001fc80007ffe0ff */
[----:B------:R-:W-:Y:S02]  /*5450*/  ISETP.NE.OR P3, PT, R3, R6, P0 ;  /* 0x000000060300720c */ /* 0x000fe40000765670 */
[----:B------:R-:W-:Y:S01]  /*5460*/  CS2R R6, SRZ ;  /* 0x0000000000067805 */ /* 0x000fe2000001ff00 */
[----:B------:R-:W0:Y:S01]  /*5470*/  @!P1 LDS R9, [R10.X4+0x10] ;  /* 0x000010000a099984 */ /* 0x000e220000004800 */
[----:B------:R-:W-:-:S04]  /*5480*/  ISETP.EQ.U32.AND P1, PT, RZ, c[0x0][0x190], PT ;  /* 0x00006400ff007a0c */ /* 0x000fc80003f22070 */
[----:B------:R-:W-:-:S13]  /*5490*/  ISETP.EQ.OR.EX P1, PT, RZ, c[0x0][0x194], P3, P1 ;  /* 0x00006500ff007a0c */ /* 0x000fda0001f22710 */
[----:B------:R-:W-:Y:S02]  /*54a0*/  @!P1 IMAD.MOV.U32 R13, RZ, RZ, 0x2 ;  /* 0x00000002ff0d9424 */ /* 0x000fe400078e00ff */
[----:B------:R-:W-:-:S04]  /*54b0*/  @!P1 IMAD R12, R19, 0xc0, R21 ;  /* 0x000000c0130c9824 */ /* 0x000fc800078e0215 */
[----:B------:R-:W-:Y:S01]  /*54c0*/  @!P1 IMAD.WIDE R12, R12, R13, c[0x0][0x190] ;  /* 0x000064000c0c9625 */ /* 0x000fe200078e020d */
[----:B0-----:R-:W0:Y:S03]  /*54d0*/  SHFL.BFLY PT, R0, R9, 0x2, 0x1f ;  /* 0x0c401f0009007f89 */ /* 0x001e2600000e0000 */
[----:B0-----:R-:W-:Y:S02]  /*54e0*/  FADD.FTZ R0, R0, R9 ;  /* 0x0000000900007221 */ /* 0x001fe40000010000 */
[----:B------:R-:W-:Y:S01]  /*54f0*/  @P4 IMAD R9, R5, c[0x0][0x1d4], RZ ;  /* 0x0000750005094a24 */ /* 0x000fe200078e02ff */
[----:B------:R-:W-:Y:S02]  /*5500*/  SHF.R.S32.HI R5, RZ, 0x1f, R8 ;  /* 0x0000001fff057819 */ /* 0x000fe40000011408 */
[----:B------:R-:W0:Y:S01]  /*5510*/  SHFL.BFLY PT, R11, R0, 0x1, 0x1f ;  /* 0x0c201f00000b7f89 */ /* 0x000e2200000e0000 */
[----:B------:R-:W-:Y:S01]  /*5520*/  @P4 IMAD.MOV.U32 R6, RZ, RZ, R9 ;  /* 0x000000ffff064224 */ /* 0x000fe200078e0009 */
[----:B------:R-:W-:-:S02]  /*5530*/  LEA.HI R8, R5, R8, RZ, 0x2 ;  /* 0x0000000805087211 */ /* 0x000fc400078f10ff */
[----:B------:R-:W-:Y:S01]  /*5540*/  @P4 SHF.R.S32.HI R7, RZ, 0x1f, R9 ;  /* 0x0000001fff074819 */ /* 0x000fe20000011409 */
[----:B0-----:R-:W-:Y:S02]  /*5550*/  FADD.FTZ R5, R0, R11 ;  /* 0x0000000b00057221 */ /* 0x001fe40000010000 */
[----:B------:R-:W-:Y:S01]  /*5560*/  IMAD.SHL.U32 R0, R8, 0x4, RZ ;  /* 0x0000000408007824 */ /* 0x000fe200078e00ff */
[----:B------:R-:W-:Y:S01]  /*5570*/  CS2R R10, SRZ ;  /* 0x00000000000a7805 */ /* 0x000fe2000001ff00 */
[----:B------:R-:W-:Y:S02]  /*5580*/  CS2R R8, SRZ ;  /* 0x0000000000087805 */ /* 0x000fe4000001ff00 */
[----:B------:R-:W0:Y:S01]  /*5590*/  SHFL.IDX PT, R5, R5, RZ, 0x1f ;  /* 0x00001fff05057589 */ /* 0x000e2200000e0000 */
[----:B------:R-:W-:-:S04]  /*55a0*/  LOP3.LUT R0, R0, 0xfffffff0, RZ, 0xc0, !PT ;  /* 0xfffffff000007812 */ /* 0x000fc800078ec0ff */
[----:B------:R-:W-:Y:S01]  /*55b0*/  IADD3 R40, R0, 0x220, RZ ;  /* 0x0000022000287810 */ /* 0x000fe20007ffe0ff */
[----:B------:R-:W-:Y:S05]  /*55c0*/  @P2 BRA `(.L_x_3277) ;  /* 0x0000010000002947 */ /* 0x000fea0003800000 */
[----:B0-----:R-:W-:-:S04]  /*55d0*/  FADD.FTZ R5, R5, 9.9999999747524270788e-07 ;  /* 0x358637bd05057421 */ /* 0x001fc80000010000 */
[----:B-1----:R0:W1:Y:S03]  /*55e0*/  MUFU.RCP R32, R5 ;  /* 0x0000000500207308 */ /* 0x0020660000001000 */
.L_x_3278:
[C---:B------:R-:W-:Y:S01]  /*55f0*/  IMAD.IADD R27, R25.reuse, 0x1, -R26 ;  /* 0x00000001191b7824 */ /* 0x040fe200078e0a1a */
[----:B0-----:R-:W-:-:S04]  /*5600*/  @P4 IADD3 R15, P2, R25, R6, RZ ;  /* 0x00000006190f4210 */ /* 0x001fc80007f5e0ff */
[----:B0-----:R-:W0:Y:S01]  /*5610*/  LDS R5, [R27.X4+0x220] ;  /* 0x000220001b057984 */ /* 0x001e220000004800 */
[----:B-----5:R-:W-:Y:S02]  /*5620*/  @P4 LEA.HI.X.SX32 R28, R25, R7, 0x1, P2 ;  /* 0x00000007191c4211 */ /* 0x020fe400010f0eff */
[----:B------:R-:W-:Y:S02]  /*5630*/  @P4 LEA R14, P2, R15, c[0x0][0x260], 0x2 ;  /* 0x000098000f0e4a11 */ /* 0x000fe400078410ff */
[----:B------:R-:W-:Y:S02]  /*5640*/  IADD3 R25, R25, 0x80, RZ ;  /* 0x0000008019197810 */ /* 0x000fe40007ffe0ff */
[----:B------:R-:W-:Y:S02]  /*5650*/  @P4 LEA.HI.X R15, R15, c[0x0][0x264], R28, 0x2, P2 ;  /* 0x000099000f0f4a11 */ /* 0x000fe400010f141c */
[----:B------:R-:W-:Y:S01]  /*5660*/  ISETP.GT.AND P2, PT, R25, R17, PT ;  /* 0x000000111900720c */ /* 0x000fe20003f44270 */
[----:B01----:R-:W-:-:S02]  /*5670*/  FMUL.FTZ R29, R5, R32 ;  /* 0x00000020051d7220 */ /* 0x003fc40000410000 */
[----:B------:R-:W-:-:S03]  /*5680*/  IMAD R5, R27, 0x2, R40 ;  /* 0x000000021b057824 */ /* 0x000fc600078e0228 */
[----:B------:R-:W-:Y:S01]  /*5690*/  F2FP.PACK_AB R20, RZ, R29 ;  /* 0x0000001dff14723e */ /* 0x000fe200000000ff */
[----:B------:R0:W-:Y:S04]  /*56a0*/  @P4 STG.E [R14.64], R29 ;  /* 0x0000001d0e004986 */ /* 0x0001e8000c101924 */
[----:B------:R0:W-:Y:S02]  /*56b0*/  STS.U16 [R5], R20 ;  /* 0x0000001405007388 */ /* 0x0001e40000000400 */
[----:B------:R-:W-:Y:S05]  /*56c0*/  @!P2 BRA `(.L_x_3278) ;  /* 0xffffff200000a947 */ /* 0x000fea000383ffff */
.L_x_3277:
[----:B------:R-:W-:Y:S05]  /*56d0*/  BSYNC B0 ;  /* 0x0000000000007941 */ /* 0x000fea0003800000 */
.L_x_3276:
[----:B------:R3:W5:Y:S01]  /*56e0*/  @!P1 LDG.E.128 R8, [R12.64] ;  /* 0x000000240c089981 */ /* 0x000762000c1e1d00 */
[----:B------:R-:W-:Y:S01]  /*56f0*/  BSSY B0, `(.L_x_3279) ;  /* 0x0000159000007945 */ /* 0x000fe20003800000 */
[----:B0-----:R-:W-:Y:S01]  /*5700*/  IMAD R20, R22, c[0x0][0x1d4], RZ ;  /* 0x0000750016147a24 */ /* 0x001fe200078e02ff */
[----:B--2---:R-:W-:Y:S01]  /*5710*/  CS2R R36, SRZ ;  /* 0x0000000000247805 */ /* 0x004fe2000001ff00 */
[----:B------:R-:W-:Y:S01]  /*5720*/  IMAD.MOV.U32 R38, RZ, RZ, RZ ;  /* 0x000000ffff267224 */ /* 0x000fe200078e00ff */
[----:B-1----:R-:W-:Y:S01]  /*5730*/  CS2R R34, SRZ ;  /* 0x0000000000227805 */ /* 0x002fe2000001ff00 */
[----:B------:R-:W-:Y:S01]  /*5740*/  CS2R R32, SRZ ;  /* 0x0000000000207805 */ /* 0x000fe2000001ff00 */
[----:B------:R-:W-:Y:S01]  /*5750*/  IMAD.MOV.U32 R29, RZ, RZ, RZ ;  /* 0x000000ffff1d7224 */ /* 0x000fe200078e00ff */
[----:B------:R-:W-:Y:S06]  /*5760*/  BAR.SYNC.DEFER_BLOCKING 0x0 ;  /* 0x0000000000007b1d */ /* 0x000fec0000010000 */
[----:B------:R-:W-:Y:S05]  /*5770*/  @P0 BRA `(.L_x_3280) ;  /* 0x0000150000000947 */ /* 0x000fea0003800000 */
[----:B---3-5:R-:W-:Y:S01]  /*5780*/  IMAD.IADD R28, R26, 0x1, R3 ;  /* 0x000000011a1c7824 */ /* 0x028fe200078e0203 */
[----:B------:R-:W-:Y:S01]  /*5790*/  IMNMX R52, R17, c[0x0][0x1d4], PT ;  /* 0x0000750011347a17 */ /* 0x000fe20003800200 */
[----:B------:R-:W-:Y:S01]  /*57a0*/  IMAD R25, R4, c[0x0][0x1d4], R21 ;  /* 0x0000750004197a24 */ /* 0x000fe200078e0215 */
[----:B------:R-:W-:Y:S01]  /*57b0*/  BSSY B1, `(.L_x_3281) ;  /* 0x0000084000017945 */ /* 0x000fe20003800000 */
[----:B------:R-:W-:Y:S01]  /*57c0*/  IMAD R39, R3, 0x2, R40 ;  /* 0x0000000203277824 */ /* 0x000fe200078e0228 */
[----:B------:R-:W-:Y:S01]  /*57d0*/  ISETP.GE.AND P1, PT, R28, R52, PT ;  /* 0x000000341c00720c */ /* 0x000fe20003f26270 */
[----:B------:R-:W-:Y:S01]  /*57e0*/  IMAD.MOV.U32 R38, RZ, RZ, RZ ;  /* 0x000000ffff267224 */ /* 0x000fe200078e00ff */
[----:B------:R-:W-:-:S11]  /*57f0*/  SHF.R.S32.HI R27, RZ, 0x1f, R25 ;  /* 0x0000001fff1b7819 */ /* 0x000fd60000011419 */
[----:B------:R-:W-:Y:S05]  /*5800*/  @P1 BRA `(.L_x_3282) ;  /* 0x000007e000001947 */ /* 0x000fea0003800000 */
[----:B------:R-:W-:Y:S01]  /*5810*/  IADD3 R4, -R26, -0x2, -R3 ;  /* 0xfffffffe1a047810 */ /* 0x000fe20007ffe903 */
[----:B------:R-:W-:Y:S01]  /*5820*/  BSSY B2, `(.L_x_3283) ;  /* 0x000002e000027945 */ /* 0x000fe20003800000 */
[----:B------:R-:W-:Y:S01]  /*5830*/  LOP3.LUT R5, RZ, R52, RZ, 0x33, !PT ;  /* 0x00000034ff057212 */ /* 0x000fe200078e33ff */
[----:B------:R-:W-:Y:S01]  /*5840*/  IMAD.MOV.U32 R29, RZ, RZ, RZ ;  /* 0x000000ffff1d7224 */ /* 0x000fe200078e00ff */
[----:B------:R-:W-:Y:S01]  /*5850*/  CS2R R34, SRZ ;  /* 0x0000000000227805 */ /* 0x000fe2000001ff00 */
[----:B------:R-:W-:Y:S01]  /*5860*/  IMAD.MOV.U32 R43, RZ, RZ, R28 ;  /* 0x000000ffff2b7224 */ /* 0x000fe200078e001c */
[----:B------:R-:W-:Y:S01]  /*5870*/  CS2R R32, SRZ ;  /* 0x0000000000207805 */ /* 0x000fe2000001ff00 */
[----:B------:R-:W-:Y:S01]  /*5880*/  IMAD.IADD R4, R4, 0x1, -R5 ;  /* 0x0000000104047824 */ /* 0x000fe200078e0a05 */
[----:B------:R-:W-:Y:S01]  /*5890*/  CS2R R36, SRZ ;  /* 0x0000000000247805 */ /* 0x000fe2000001ff00 */
[----:B------:R-:W-:-:S03]  /*58a0*/  IMAD.MOV.U32 R38, RZ, RZ, RZ ;  /* 0x000000ffff267224 */ /* 0x000fc600078e00ff */
[C---:B------:R-:W-:Y:S02]  /*58b0*/  LOP3.LUT P2, RZ, R4.reuse, 0x4, RZ, 0xc0, !PT ;  /* 0x0000000404ff7812 */ /* 0x040fe4000784c0ff */
[----:B------:R-:W-:-:S11]  /*58c0*/  LOP3.LUT P1, RZ, R4, 0xfffffffc, RZ, 0xc0, !PT ;  /* 0xfffffffc04ff7812 */ /* 0x000fd6000782c0ff */
[----:B------:R-:W-:Y:S05]  /*58d0*/  @P2 BRA `(.L_x_3284) ;  /* 0x0000022000002947 */ /* 0x000fea0003800000 */
[----:B------:R-:W-:Y:S01]  /*58e0*/  IMAD R7, R2, c[0x0][0x1d4], RZ ;  /* 0x0000750002077a24 */ /* 0x000fe200078e02ff */
[----:B------:R-:W-:Y:S01]  /*58f0*/  SHF.R.S32.HI R4, RZ, 0x1f, R28 ;  /* 0x0000001fff047819 */ /* 0x000fe2000001141c */
[----:B------:R-:W0:Y:S03]  /*5900*/  LDS.U16 R29, [R39] ;  /* 0x00000000271d7984 */ /* 0x000e260000000400 */
        /* <DEDUP_REMOVED lines=12> */
[----:B------:R-:W2:Y:S01]  /*59d0*/  LDG.E.128 R12, [R6.64] ;  /* 0x00000024060c7981 */ /* 0x000ea2000c1e1d00 */
[----:B0-----:R-:W-:Y:S01]  /*59e0*/  HADD2.F32 R38, -RZ, R29.H0_H0 ;  /* 0x2000001dff267230 */ /* 0x001fe20000004100 */
[----:B------:R-:W-:Y:S01]  /*59f0*/  IADD3 R43, R28, 0x4, RZ ;  /* 0x000000041c2b7810 */ /* 0x000fe20007ffe0ff */
[--C-:B--2---:R-:W-:Y:S02]  /*5a00*/  HADD2.F32 R33, -RZ, R13.reuse.H0_H0 ;  /* 0x2000000dff217230 */ /* 0x104fe40000004100 */
[----:B------:R-:W-:Y:S02]  /*5a10*/  HADD2.F32 R37, -RZ, R14.H1_H1 ;  /* 0x3000000eff257230 */ /* 0x000fe40000004100 */
[--C-:B------:R-:W-:Y:S01]  /*5a20*/  HADD2.F32 R29, -RZ, R12.reuse.H0_H0 ;  /* 0x2000000cff1d7230 */ /* 0x100fe20000004100 */
[C---:B------:R-:W-:Y:S01]  /*5a30*/  FFMA.FTZ R32, R38.reuse, R33, RZ ;  /* 0x0000002126207223 */ /* 0x040fe200000100ff */
[----:B------:R-:W-:Y:S01]  /*5a40*/  HADD2.F32 R5, -RZ, R12.H1_H1 ;  /* 0x3000000cff057230 */ /* 0x000fe20000004100 */
[C---:B------:R-:W-:Y:S01]  /*5a50*/  FFMA.FTZ R36, R38.reuse, R37, RZ ;  /* 0x0000002526247223 */ /* 0x040fe200000100ff */
[----:B------:R-:W-:Y:S01]  /*5a60*/  HADD2.F32 R13, -RZ, R13.H1_H1 ;  /* 0x3000000dff0d7230 */ /* 0x000fe20000004100 */
[C---:B------:R-:W-:Y:S01]  /*5a70*/  FFMA.FTZ R29, R38.reuse, R29, RZ ;  /* 0x0000001d261d7223 */ /* 0x040fe200000100ff */
[----:B------:R-:W-:Y:S01]  /*5a80*/  HADD2.F32 R35, -RZ, R14.H0_H0 ;  /* 0x2000000eff237230 */ /* 0x000fe20000004100 */
[C---:B------:R-:W-:Y:S01]  /*5a90*/  FFMA.FTZ R34, R38.reuse, R5, RZ ;  /* 0x0000000526227223 */ /* 0x040fe200000100ff */
[--C-:B------:R-:W-:Y:S01]  /*5aa0*/  HADD2.F32 R41, -RZ, R15.reuse.H0_H0 ;  /* 0x2000000fff297230 */ /* 0x100fe20000004100 */
[C---:B------:R-:W-:Y:S01]  /*5ab0*/  FFMA.FTZ R33, R38.reuse, R13, RZ ;  /* 0x0000000d26217223 */ /* 0x040fe200000100ff */
[----:B------:R-:W-:Y:S01]  /*5ac0*/  HADD2.F32 R15, -RZ, R15.H1_H1 ;  /* 0x3000000fff0f7230 */ /* 0x000fe20000004100 */
[----:B------:R-:W-:-:S02]  /*5ad0*/  FFMA.FTZ R35, R38, R35, RZ ;  /* 0x0000002326237223 */ /* 0x000fc400000100ff */
[C---:B------:R-:W-:Y:S02]  /*5ae0*/  FFMA.FTZ R37, R38.reuse, R41, RZ ;  /* 0x0000002926257223 */ /* 0x040fe400000100ff */
[----:B------:R-:W-:Y:S02]  /*5af0*/  FFMA.FTZ R38, R38, R15, RZ ;  /* 0x0000000f26267223 */ /* 0x000fe400000100ff */
.L_x_3284:
[----:B------:R-:W-:Y:S05]  /*5b00*/  BSYNC B2 ;  /* 0x0000000000027941 */ /* 0x000fea0003800000 */
.L_x_3283:
[----:B------:R-:W-:Y:S05]  /*5b10*/  @!P1 BRA `(.L_x_3282) ;  /* 0x000004d000009947 */ /* 0x000fea0003800000 */
[C---:B------:R-:W-:Y:S01]  /*5b20*/  IMAD R4, R43.reuse, 0x2, R0 ;  /* 0x000000022b047824 */ /* 0x040fe200078e0200 */
[----:B------:R-:W-:Y:S01]  /*5b30*/  SHF.R.S32.HI R6, RZ, 0x1f, R43 ;  /* 0x0000001fff067819 */ /* 0x000fe2000001142b */
[----:B------:R-:W-:Y:S02]  /*5b40*/  IMAD R12, R2, c[0x0][0x1d4], RZ ;  /* 0x00007500020c7a24 */ /* 0x000fe400078e02ff */
[----:B------:R-:W-:Y:S01]  /*5b50*/  IMAD.MOV.U32 R7, RZ, RZ, c[0x0][0x1d8] ;  /* 0x00007600ff077624 */ /* 0x000fe200078e00ff */
[----:B------:R-:W-:Y:S01]  /*5b60*/  IADD3 R5, R4, 0x8, RZ ;  /* 0x0000000804057810 */ /* 0x000fe20007ffe0ff */
[----:B------:R-:W-:Y:S01]  /*5b70*/  IMAD R53, R43, 0xc0, RZ ;  /* 0x000000c02b357824 */ /* 0x000fe200078e02ff */
[----:B------:R-:W-:Y:S01]  /*5b80*/  IADD3 R51, P1, R12, R43, RZ ;  /* 0x0000002b0c337210 */ /* 0x000fe20007f3e0ff */
[----:B------:R-:W-:-:S02]  /*5b90*/  IMAD R4, R7, c[0x0][0x1d4], RZ ;  /* 0x0000750007047a24 */ /* 0x000fc400078e02ff */
[----:B------:R-:W-:Y:S01]  /*5ba0*/  IMAD R5, R26, -0x2, R5 ;  /* 0xfffffffe1a057824 */ /* 0x000fe200078e0205 */
[----:B------:R-:W-:Y:S01]  /*5bb0*/  LEA.HI.X.SX32 R6, R12, R6, 0x1, P1 ;  /* 0x000000060c067211 */ /* 0x000fe200008f0eff */
[----:B------:R-:W-:Y:S01]  /*5bc0*/  IMAD.MOV.U32 R44, RZ, RZ, RZ ;  /* 0x000000ffff2c7224 */ /* 0x000fe200078e00ff */
[----:B------:R-:W-:Y:S01]  /*5bd0*/  LEA R50, P1, R51, c[0x0][0x1a8], 0x2 ;  /* 0x00006a0033327a11 */ /* 0x000fe200078210ff */
[----:B------:R-:W-:Y:S01]  /*5be0*/  IMAD R42, R4, 0xc0, RZ ;  /* 0x000000c0042a7824 */ /* 0x000fe200078e02ff */
[----:B------:R-:W-:Y:S02]  /*5bf0*/  IADD3 R54, R53, 0x300, RZ ;  /* 0x0000030035367810 */ /* 0x000fe40007ffe0ff */
[----:B------:R-:W-:Y:S02]  /*5c00*/  LEA.HI.X R51, R51, c[0x0][0x1ac], R6, 0x2, P1 ;  /* 0x00006b0033337a11 */ /* 0x000fe400008f1406 */
[----:B------:R-:W-:-:S04]  /*5c10*/  IADD3 R45, R5, 0x220, RZ ;  /* 0x00000220052d7810 */ /* 0x000fc80007ffe0ff */
.L_x_3285:
[----:B------:R-:W-:Y:S01]  /*5c20*/  IMAD.MOV.U32 R40, RZ, RZ, R50 ;  /* 0x000000ffff287224 */ /* 0x000fe200078e0032 */
[----:B------:R-:W0:Y:S01]  /*5c30*/  LDS.U16 R46, [R45+-0x8] ;  /* 0xfffff8002d2e7984 */ /* 0x000e220000000400 */
[----:B------:R-:W-:-:S03]  /*5c40*/  IMAD.MOV.U32 R41, RZ, RZ, R51 ;  /* 0x000000ffff297224 */ /* 0x000fc600078e0033 */
[----:B------:R1:W2:Y:S04]  /*5c50*/  LDS.U16 R48, [R45] ;  /* 0x000000002d307984 */ /* 0x0002a80000000400 */
[----:B------:R-:W3:Y:S04]  /*5c60*/  LDG.E R5, [R40.64] ;  /* 0x0000002428057981 */ /* 0x000ee8000c1e1900 */
[----:B------:R-:W4:Y:S01]  /*5c70*/  LDG.E R7, [R40.64+0x10] ;  /* 0x0000102428077981 */ /* 0x000f22000c1e1900 */
[----:B---3--:R-:W-:-:S04]  /*5c80*/  IMAD R5, R42, R5, R53 ;  /* 0x000000052a057224 */ /* 0x008fc800078e0235 */
[----:B------:R-:W-:Y:S02]  /*5c90*/  IMAD.IADD R4, R5, 0x1, R44 ;  /* 0x0000000105047824 */ /* 0x000fe400078e022c */
[----:B----4-:R-:W-:-:S03]  /*5ca0*/  IMAD R7, R42, R7, R54 ;  /* 0x000000072a077224 */ /* 0x010fc600078e0236 */
[----:B------:R-:W-:-:S04]  /*5cb0*/  IADD3 R5, P1, R25, R4, RZ ;  /* 0x0000000419057210 */ /* 0x000fc80007f3e0ff */
[----:B------:R-:W-:Y:S02]  /*5cc0*/  LEA.HI.X.SX32 R4, R4, R27, 0x1, P1 ;  /* 0x0000001b04047211 */ /* 0x000fe400008f0eff */
[----:B------:R-:W-:-:S04]  /*5cd0*/  LEA R12, P1, R5, c[0x0][0x1a0], 0x1 ;  /* 0x00006800050c7a11 */ /* 0x000fc800078208ff */
[----:B------:R-:W-:Y:S01]  /*5ce0*/  LEA.HI.X R13, R5, c[0x0][0x1a4], R4, 0x1, P1 ;  /* 0x00006900050d7a11 */ /* 0x000fe200008f0c04 */
[----:B------:R-:W-:-:S05]  /*5cf0*/  IMAD.IADD R4, R7, 0x1, R44 ;  /* 0x0000000107047824 */ /* 0x000fca00078e022c */
[----:B------:R-:W-:Y:S01]  /*5d00*/  IADD3 R5, P1, R25, R4, RZ ;  /* 0x0000000419057210 */ /* 0x000fe20007f3e0ff */
[----:B------:R-:W3:Y:S03]  /*5d10*/  LDG.E.128 R12, [R12.64] ;  /* 0x000000240c0c7981 */ /* 0x000ee6000c1e1d00 */
[----:B------:R-:W-:Y:S02]  /*5d20*/  LEA.HI.X.SX32 R6, R4, R27, 0x1, P1 ;  /* 0x0000001b04067211 */ /* 0x000fe400008f0eff */
[----:B------:R-:W-:-:S04]  /*5d30*/  LEA R4, P1, R5, c[0x0][0x1a0], 0x1 ;  /* 0x0000680005047a11 */ /* 0x000fc800078208ff */
[----:B------:R-:W-:-:S06]  /*5d40*/  LEA.HI.X R5, R5, c[0x0][0x1a4], R6, 0x1, P1 ;  /* 0x0000690005057a11 */ /* 0x000fcc00008f0c06 */
[----:B------:R-:W4:Y:S01]  /*5d50*/  LDG.E.128 R4, [R4.64] ;  /* 0x0000002404047981 */ /* 0x000f22000c1e1d00 */
[----:B------:R-:W-:Y:S01]  /*5d60*/  IADD3 R50, P1, R40, 0x20, RZ ;  /* 0x0000002028327810 */ /* 0x000fe20007f3e0ff */
[----:B0-----:R-:W-:Y:S01]  /*5d70*/  HADD2.F32 R46, -RZ, R46.H0_H0 ;  /* 0x2000002eff2e7230 */ /* 0x001fe20000004100 */
[----:B------:R-:W-:Y:S02]  /*5d80*/  IADD3 R43, R43, 0x8, RZ ;  /* 0x000000082b2b7810 */ /* 0x000fe40007ffe0ff */
[----:B-1----:R-:W-:Y:S01]  /*5d90*/  IADD3 R45, R45, 0x10, RZ ;  /* 0x000000102d2d7810 */ /* 0x002fe20007ffe0ff */
[----:B------:R-:W-:Y:S01]  /*5da0*/  IMAD.X R51, RZ, RZ, R41, P1 ;  /* 0x000000ffff337224 */ /* 0x000fe200008e0629 */
[----:B------:R-:W-:Y:S02]  /*5db0*/  ISETP.GE.AND P1, PT, R43, R52, PT ;  /* 0x000000342b00720c */ /* 0x000fe40003f26270 */
[----:B------:R-:W-:Y:S01]  /*5dc0*/  IADD3 R44, R44, 0x600, RZ ;  /* 0x000006002c2c7810 */ /* 0x000fe20007ffe0ff */
[----:B---3--:R-:W-:-:S02]  /*5dd0*/  HADD2.F32 R40, -RZ, R12.H0_H0 ;  /* 0x2000000cff287230 */ /* 0x008fc40000004100 */
        /* <DEDUP_REMOVED lines=13> */
[----:B--2---:R-:W-:Y:S01]  /*5eb0*/  HADD2.F32 R41, -RZ, R48.H0_H0 ;  /* 0x20000030ff297230 */ /* 0x004fe20000004100 */
[C---:B------:R-:W-:Y:S01]  /*5ec0*/  FFMA.FTZ R13, R46.reuse, R13, R33 ;  /* 0x0000000d2e0d7223 */ /* 0x040fe20000010021 */
[----:B----4-:R-:W-:Y:S01]  /*5ed0*/  HADD2.F32 R33, -RZ, R5.H0_H0 ;  /* 0x20000005ff217230 */ /* 0x010fe20000004100 */
[----:B------:R-:W-:Y:S01]  /*5ee0*/  FFMA.FTZ R15, R46, R15, R38 ;  /* 0x0000000f2e0f7223 */ /* 0x000fe20000010026 */
        /* <DEDUP_REMOVED lines=14> */
[----:B------:R-:W-:Y:S01]  /*5fd0*/  FFMA.FTZ R38, R41, R46, R15 ;  /* 0x0000002e29267223 */ /* 0x000fe2000001000f */
[----:B------:R-:W-:Y:S05]  /*5fe0*/  @!P1 BRA `(.L_x_3285) ;  /* 0xfffffc3000009947 */ /* 0x000fea000383ffff */
.L_x_3282:
[----:B------:R-:W-:Y:S05]  /*5ff0*/  BSYNC B1 ;  /* 0x0000000000017941 */ /* 0x000fea0003800000 */
.L_x_3281:
[----:B------:R-:W-:-:S13]  /*6000*/  ISETP.GE.AND P1, PT, R28, R17, PT ;  /* 0x000000111c00720c */ /* 0x000fda0003f26270 */
[----:B------:R-:W-:Y:S05]  /*6010*/  @P1 BRA `(.L_x_3280) ;  /* 0x00000c6000001947 */ /* 0x000fea0003800000 */
[----:B------:R-:W-:Y:S01]  /*6020*/  LOP3.LUT R4, RZ, R3, RZ, 0x33, !PT ;  /* 0x00000003ff047212 */ /* 0x000fe200078e33ff */
[----:B------:R-:W-:Y:S03]  /*6030*/  BSSY B1, `(.L_x_3286) ;  /* 0x0000041000017945 */ /* 0x000fe60003800000 */
[----:B------:R-:W-:-:S04]  /*6040*/  IADD3 R42, -R26, R17, R4 ;  /* 0x000000111a2a7210 */ /* 0x000fc80007ffe104 */
[----:B------:R-:W-:-:S13]  /*6050*/  LOP3.LUT P1, RZ, R42, 0x4, RZ, 0xc0, !PT ;  /* 0x000000042aff7812 */ /* 0x000fda000782c0ff */
[----:B------:R-:W-:Y:S05]  /*6060*/  @P1 BRA `(.L_x_3287) ;  /* 0x000003d000001947 */ /* 0x000fea0003800000 */
[----:B------:R-:W-:Y:S01]  /*6070*/  ISETP.GE.AND P1, PT, R28, c[0x0][0x1d4], PT ;  /* 0x000075001c007a0c */ /* 0x000fe20003f26270 */
[----:B------:R-:W-:-:S12]  /*6080*/  BSSY B2, `(.L_x_3288) ;  /* 0x000003a000027945 */ /* 0x000fd80003800000 */
[----:B------:R-:W-:Y:S05]  /*6090*/  @!P1 BRA `(.L_x_3289) ;  /* 0x0000038000009947 */ /* 0x000fea0003800000 */
[----:B------:R-:W-:Y:S01]  /*60a0*/  IABS R7, c[0x0][0x1d4] ;  /* 0x0000750000077a13 */ /* 0x000fe20000000000 */
[----:B------:R-:W0:Y:S01]  /*60b0*/  LDS.U16 R39, [R39] ;  /* 0x0000000027277984 */ /* 0x000e220000000400 */
        /* <DEDUP_REMOVED lines=37> */
[----:B0-----:R-:W-:Y:S02]  /*6310*/  HADD2.F32 R40, -RZ, R39.H0_H0 ;  /* 0x20000027ff287230 */ /* 0x001fe40000004100 */
[--C-:B--2---:R-:W-:Y:S02]  /*6320*/  HADD2.F32 R4, -RZ, R12.reuse.H0_H0 ;  /* 0x2000000cff047230 */ /* 0x104fe40000004100 */
        /* <DEDUP_REMOVED lines=15> */
.L_x_3289:
[----:B------:R-:W-:Y:S05]  /*6420*/  BSYNC B2 ;  /* 0x0000000000027941 */ /* 0x000fea0003800000 */
.L_x_3288:
[----:B------:R-:W-:Y:S02]  /*6430*/  IADD3 R28, R28, 0x4, RZ ;  /* 0x000000041c1c7810 */ /* 0x000fe40007ffe0ff */
.L_x_3287:
[----:B------:R-:W-:Y:S05]  /*6440*/  BSYNC B1 ;  /* 0x0000000000017941 */ /* 0x000fea0003800000 */
.L_x_3286:
[----:B------:R-:W-:-:S13]  /*6450*/  LOP3.LUT P1, RZ, R42, 0xfffffffc, RZ, 0xc0, !PT ;  /* 0xfffffffc2aff7812 */ /* 0x000fda000782c0ff */
[----:B------:R-:W-:Y:S05]  /*6460*/  @!P1 BRA `(.L_x_3280) ;  /* 0x0000081000009947 */ /* 0x000fea0003800000 */
[----:B------:R-:W-:Y:S02]  /*6470*/  IMAD R5, R28, 0x2, R0 ;  /* 0x000000021c057824 */ /* 0x000fe400078e0200 */
[----:B------:R-:W-:Y:S02]  /*6480*/  IMAD.MOV.U32 R12, RZ, RZ, RZ ;  /* 0x000000ffff0c7224 */ /* 0x000fe400078e00ff */
[----:B------:R-:W-:Y:S02]  /*6490*/  IMAD R15, R26, -0x2, R5 ;  /* 0xfffffffe1a0f7824 */ /* 0x000fe400078e0205 */
.L_x_3294:
[C---:B------:R-:W-:Y:S01]  /*64a0*/  ISETP.GE.AND P2, PT, R28.reuse, c[0x0][0x1d4], PT ;  /* 0x000075001c007a0c */ /* 0x040fe20003f46270 */
[----:B------:R-:W-:Y:S01]  /*64b0*/  BSSY B1, `(.L_x_3290) ;  /* 0x000003d000017945 */ /* 0x000fe20003800000 */
[----:B------:R-:W-:Y:S01]  /*64c0*/  IADD3 R45, R28, 0x4, RZ ;  /* 0x000000041c2d7810 */ /* 0x000fe20007ffe0ff */
[----:B------:R-:W-:-:S03]  /*64d0*/  IMAD.IADD R39, R15, 0x1, R12 ;  /* 0x000000010f277824 */ /* 0x000fc600078e020c */
[----:B------:R-:W-:-:S07]  /*64e0*/  ISETP.GE.AND P1, PT, R45, c[0x0][0x1d4], PT ;  /* 0x000075002d007a0c */ /* 0x000fce0003f26270 */
[----:B------:R-:W-:Y:S05]  /*64f0*/  @!P2 BRA `(.L_x_3291) ;  /* 0x000003800000a947 */ /* 0x000fea0003800000 */
[----:B------:R-:W-:Y:S02]  /*6500*/  IABS R7, c[0x0][0x1d4] ;  /* 0x0000750000077a13 */ /* 0x000fe40000000000 */
[----:B------:R-:W-:Y:S02]  /*6510*/  IABS R14, R28 ;  /* 0x0000001c000e7213 */ /* 0x000fe40000000000 */
[----:B------:R-:W0:Y:S01]  /*6520*/  I2F.RP R6, R7 ;  /* 0x0000000700067306 */ /* 0x000e220000209400 */
[----:B------:R-:W-:Y:S02]  /*6530*/  ISETP.GE.AND P4, PT, R28, RZ, PT ;  /* 0x000000ff1c00720c */ /* 0x000fe40003f86270 */
[----:B------:R-:W-:-:S05]  /*6540*/  ISETP.NE.AND P5, PT, RZ, c[0x0][0x1d4], PT ;  /* 0x00007500ff007a0c */ /* 0x000fca0003fa5270 */
[----:B0-----:R-:W0:Y:S02]  /*6550*/  MUFU.RCP R6, R6 ;  /* 0x0000000600067308 */ /* 0x001e240000001000 */
[----:B0-----:R-:W-:-:S06]  /*6560*/  IADD3 R13, R6, 0xffffffe, RZ ;  /* 0x0ffffffe060d7810 */ /* 0x001fcc0007ffe0ff */
[----:B------:R0:W1:Y:S02]  /*6570*/  F2I.FTZ.U32.TRUNC.NTZ R5, R13 ;  /* 0x0000000d00057305 */ /* 0x000064000021f000 */
[----:B0-----:R-:W0:Y:S01]  /*6580*/  LDS.U16 R13, [R39+0x220] ;  /* 0x00022000270d7984 */ /* 0x001e220000000400 */
        /* <DEDUP_REMOVED lines=31> */
[----:B--2---:R-:W-:Y:S02]  /*6780*/  HADD2.F32 R4, -RZ, R40.H0_H0 ;  /* 0x20000028ff047230 */ /* 0x004fe40000004100 */
        /* <DEDUP_REMOVED lines=15> */
.L_x_3291:
[----:B------:R-:W-:Y:S05]  /*6880*/  BSYNC B1 ;  /* 0x0000000000017941 */ /* 0x000fea0003800000 */
.L_x_3290:
[----:B------:R-:W-:Y:S01]  /*6890*/  BSSY B1, `(.L_x_3292) ;  /* 0x000003a000017945 */ /* 0x000fe20003800000 */
        /* <DEDUP_REMOVED lines=57> */
.L_x_3293:
[----:B------:R-:W-:Y:S05]  /*6c30*/  BSYNC B1 ;  /* 0x0000000000017941 */ /* 0x000fea0003800000 */
.L_x_3292:
[----:B------:R-:W-:Y:S02]  /*6c40*/  IADD3 R28, R28, 0x8, RZ ;  /* 0x000000081c1c7810 */ /* 0x000fe40007ffe0ff */
[----:B------:R-:W-:Y:S02]  /*6c50*/  IADD3 R12, R12, 0x10, RZ ;  /* 0x000000100c0c7810 */ /* 0x000fe40007ffe0ff */
[----:B------:R-:W-:-:S13]  /*6c60*/  ISETP.GE.AND P1, PT, R28, R17, PT ;  /* 0x000000111c00720c */ /* 0x000fda0003f26270 */
[----:B------:R-:W-:Y:S05]  /*6c70*/  @!P1 BRA `(.L_x_3294) ;  /* 0xfffff82000009947 */ /* 0x000fea000383ffff */
.L_x_3280:
[----:B---3--:R-:W-:Y:S05]  /*6c80*/  BSYNC B0 ;  /* 0x0000000000007941 */ /* 0x008fea0003800000 */
.L_x_3279:
[----:B------:R-:W-:Y:S01]  /*6c90*/  BSSY B0, `(.L_x_3295) ;  /* 0x0000053000007945 */ /* 0x000fe20003800000 */
[----:B------:R-:W-:Y:S05]  /*6ca0*/  @P3 BRA `(.L_x_3296) ;  /* 0x0000051000003947 */ /* 0x000fea0003800000 */
[----:B------:R-:W-:Y:S01]  /*6cb0*/  ISETP.NE.U32.AND P1, PT, RZ, c[0x0][0x240], PT ;  /* 0x00009000ff007a0c */ /* 0x000fe20003f25070 */
[----:B------:R-:W-:-:S03]  /*6cc0*/  IMAD.MOV.U32 R13, RZ, RZ, 0x2 ;  /* 0x00000002ff0d7424 */ /* 0x000fc600078e00ff */
[----:B------:R-:W-:Y:S02]  /*6cd0*/  ISETP.NE.AND.EX P1, PT, RZ, c[0x0][0x244], PT, P1 ;  /* 0x00009100ff007a0c */ /* 0x000fe40003f25310 */
[----:B------:R-:W-:Y:S01]  /*6ce0*/  ISETP.NE.AND P3, PT, R13, c[0x0][0x258], PT ;  /* 0x000096000d007a0c */ /* 0x000fe20003f65270 */
[----:B------:R-:W-:-:S10]  /*6cf0*/  IMAD.IADD R24, R24, 0x1, R21 ;  /* 0x0000000118187824 */ /* 0x000fd400078e0215 */
[----:B------:R-:W-:-:S04]  /*6d00*/  @P1 IMAD R4, R16, c[0x0][0x1d8], R19 ;  /* 0x0000760010041a24 */ /* 0x000fc800078e0213 */
[----:B------:R-:W-:-:S04]  /*6d10*/  @P1 IMAD R4, R4, 0xc0, R21 ;  /* 0x000000c004041824 */ /* 0x000fc800078e0215 */
[----:B------:R-:W-:-:S04]  /*6d20*/  @P1 IMAD.WIDE R4, R4, R13, c[0x0][0x238] ;  /* 0x00008e0004041625 */ /* 0x000fc800078e020d */
[----:B------:R-:W-:Y:S02]  /*6d30*/  @P3 IMAD.WIDE R12, R24, R13, c[0x0][0x188] ;  /* 0x00006200180c3625 */ /* 0x000fe400078e020d */
[----:B------:R-:W5:Y:S04]  /*6d40*/  @P1 LDG.E.128 R4, [R4.64] ;  /* 0x0000002404041981 */ /* 0x000f68000c1e1d00 */
[----:B------:R0:W5:Y:S01]  /*6d50*/  @P3 LDG.E.128 R40, [R12.64] ;  /* 0x000000240c283981 */ /* 0x000162000c1e1d00 */
[----:B------:R-:W-:Y:S02]  /*6d60*/  IMAD.IADD R25, R17, 0x1, -R26 ;  /* 0x0000000111197824 */ /* 0x000fe400078e0a1a */
[----:B------:R-:W-:Y:S02]  /*6d70*/  IMAD R20, R20, 0xc0, R21 ;  /* 0x000000c014147824 */ /* 0x000fe400078e0215 */
[----:B------:R-:W-:-:S02]  /*6d80*/  IMAD R25, R25, 0x2, R0 ;  /* 0x0000000219197824 */ /* 0x000fc400078e0200 */
[----:B------:R-:W-:Y:S01]  /*6d90*/  IMAD R23, R23, 0xc0, RZ ;  /* 0x000000c017177824 */ /* 0x000fe200078e02ff */
[----:B------:R-:W-:-:S03]  /*6da0*/  SHF.R.S32.HI R0, RZ, 0x1f, R20 ;  /* 0x0000001fff007819 */ /* 0x000fc60000011414 */
[----:B------:R-:W1:Y:S01]  /*6db0*/  LDS.U16 R25, [R25+0x220] ;  /* 0x0002200019197984 */ /* 0x000e620000000400 */
[----:B------:R-:W-:-:S04]  /*6dc0*/  IADD3 R20, P2, R23, R20, RZ ;  /* 0x0000001417147210 */ /* 0x000fc80007f5e0ff */
[----:B------:R-:W-:Y:S02]  /*6dd0*/  LEA.HI.X.SX32 R23, R23, R0, 0x1, P2 ;  /* 0x0000000017177211 */ /* 0x000fe400010f0eff */
[----:B------:R-:W-:-:S04]  /*6de0*/  LEA R14, P2, R20, c[0x0][0x1a0], 0x1 ;  /* 0x00006800140e7a11 */ /* 0x000fc800078408ff */
[----:B------:R-:W-:Y:S01]  /*6df0*/  LEA.HI.X R15, R20, c[0x0][0x1a4], R23, 0x1, P2 ;  /* 0x00006900140f7a11 */ /* 0x000fe200010f0c17 */
[----:B------:R-:W-:Y:S05]  /*6e00*/  @P3 BRA `(.L_x_3297) ;  /* 0x0000021000003947 */ /* 0x000fea0003800000 */
[C---:B0-----:R-:W-:Y:S01]  /*6e10*/  IADD3 R12, P2, R24.reuse, c[0x0][0x188], RZ ;  /* 0x00006200180c7a10 */ /* 0x041fe20007f5e0ff */
[----:B------:R-:W2:Y:S03]  /*6e20*/  LDG.E R31, [R30.64+0x4] ;  /* 0x000004241e1f7981 */ /* 0x000ea6000c1e1900 */
[----:B------:R-:W-:-:S05]  /*6e30*/  LEA.HI.X.SX32 R13, R24, c[0x0][0x18c], 0x1, P2 ;  /* 0x00006300180d7a11 */ /* 0x000fca00010f0eff */
[----:B------:R-:W3:Y:S02]  /*6e40*/  LDG.E.64 R26, [R12.64] ;  /* 0x000000240c1a7981 */ /* 0x000ee4000c1e1b00 */
[C-C-:B---3--:R-:W-:Y:S02]  /*6e50*/  SHF.R.U64 R23, R26.reuse, 0x10, R27.reuse ;  /* 0x000000101a177819 */ /* 0x148fe4000000121b */
[----:B------:R-:W-:Y:S02]  /*6e60*/  PRMT R0, R26, 0x9910, RZ ;  /* 0x000099101a007816 */ /* 0x000fe400000000ff */
[----:B------:R-:W-:Y:S02]  /*6e70*/  PRMT R16, R27, 0x9910, RZ ;  /* 0x000099101b107816 */ /* 0x000fe400000000ff */
[----:B------:R-:W-:Y:S02]  /*6e80*/  PRMT R12, R23, 0x9910, RZ ;  /* 0x00009910170c7816 */ /* 0x000fe400000000ff */
[----:B------:R-:W-:-:S02]  /*6e90*/  SHF.R.S32.HI R20, RZ, 0x18, R27 ;  /* 0x00000018ff147819 */ /* 0x000fc4000001141b */
[----:B------:R-:W-:Y:S02]  /*6ea0*/  SHF.R.S32.HI R0, RZ, 0x8, R0 ;  /* 0x00000008ff007819 */ /* 0x000fe40000011400 */
[----:B------:R-:W-:Y:S02]  /*6eb0*/  SHF.R.U32.HI R19, RZ, 0x10, R27 ;  /* 0x00000010ff137819 */ /* 0x000fe4000001161b */
[----:B------:R-:W-:Y:S02]  /*6ec0*/  SHF.R.S32.HI R16, RZ, 0x8, R16 ;  /* 0x00000008ff107819 */ /* 0x000fe40000011410 */
[----:B------:R-:W-:Y:S01]  /*6ed0*/  SHF.R.S32.HI R12, RZ, 0x8, R12 ;  /* 0x00000008ff0c7819 */ /* 0x000fe2000001140c */
[----:B------:R-:W2:Y:S08]  /*6ee0*/  I2F.S8 R17, R27 ;  /* 0x0000001b00117306 */ /* 0x000eb00000001400 */
[----:B------:R2:W0:Y:S08]  /*6ef0*/  I2F.S8 R13, R23 ;  /* 0x00000017000d7306 */ /* 0x0004300000001400 */
[----:B------:R-:W3:Y:S08]  /*6f00*/  I2F.S16 R20, R20 ;  /* 0x0000001400147306 */ /* 0x000ef00000101400 */
[----:B------:R-:W4:Y:S08]  /*6f10*/  I2F.S16 R0, R0 ;  /* 0x0000000000007306 */ /* 0x000f300000101400 */
[----:B------:R-:W1:Y:S08]  /*6f20*/  I2F.S8 R2, R26 ;  /* 0x0000001a00027306 */ /* 0x000e700000001400 */
[----:B------:R-:W0:Y:S08]  /*6f30*/  I2F.S8 R19, R19 ;  /* 0x0000001300137306 */ /* 0x000e300000001400 */
[----:B------:R-:W1:Y:S08]  /*6f40*/  I2F.S16 R16, R16 ;  /* 0x0000001000107306 */ /* 0x000e700000101400 */
[----:B------:R-:W1:Y:S01]  /*6f50*/  I2F.S16 R12, R12 ;  /* 0x0000000c000c7306 */ /* 0x000e620000101400 */
[----:B--2---:R-:W-:-:S02]  /*6f60*/  FMUL.FTZ R23, R17, R31 ;  /* 0x0000001f11177220 */ /* 0x004fc40000410000 */
[-C--:B0-----:R-:W-:Y:S02]  /*6f70*/  FMUL.FTZ R17, R13, R31.reuse ;  /* 0x0000001f0d117220 */ /* 0x081fe40000410000 */
[-C--:B---3--:R-:W-:Y:S02]  /*6f80*/  FMUL.FTZ R24, R20, R31.reuse ;  /* 0x0000001f14187220 */ /* 0x088fe40000410000 */
[-C--:B----4-:R-:W-:Y:S02]  /*6f90*/  FMUL.FTZ R13, R0, R31.reuse ;  /* 0x0000001f000d7220 */ /* 0x090fe40000410000 */
[-C--:B-1----:R-:W-:Y:S02]  /*6fa0*/  FMUL.FTZ R2, R2, R31.reuse ;  /* 0x0000001f02027220 */ /* 0x082fe40000410000 */
[-C--:B------:R-:W-:Y:S02]  /*6fb0*/  FMUL.FTZ R19, R19, R31.reuse ;  /* 0x0000001f13137220 */ /* 0x080fe40000410000 */
[----:B------:R-:W-:-:S02]  /*6fc0*/  FMUL.FTZ R20, R16, R31 ;  /* 0x0000001f10147220 */ /* 0x000fc40000410000 */
[----:B------:R-:W-:Y:S01]  /*6fd0*/  FMUL.FTZ R0, R12, R31 ;  /* 0x0000001f0c007220 */ /* 0x000fe20000410000 */
[----:B-----5:R-:W-:Y:S02]  /*6fe0*/  F2FP.PACK_AB R43, R24, R19 ;  /* 0x00000013182b723e */ /* 0x020fe400000000ff */
[----:B------:R-:W-:Y:S02]  /*6ff0*/  F2FP.PACK_AB R40, R13, R2 ;  /* 0x000000020d28723e */ /* 0x000fe400000000ff */
[----:B------:R-:W-:Y:S02]  /*7000*/  F2FP.PACK_AB R42, R20, R23 ;  /* 0x00000017142a723e */ /* 0x000fe400000000ff */
[----:B------:R-:W-:-:S04]  /*7010*/  F2FP.PACK_AB R41, R0, R17 ;  /* 0x000000110029723e */ /* 0x000fc800000000ff */
.L_x_3297:
[----:B0----5:R-:W-:Y:S01]  /*7020*/  HFMA2.MMA R8, R40, 1, 1, R8 ;  /* 0x3c003c0028087835 */ /* 0x021fe20000000008 */
[----:B------:R-:W-:Y:S01]  /*7030*/  HADD2 R9, R41, R9 ;  /* 0x0000000929097230 */ /* 0x000fe20000000000 */
[----:B------:R-:W-:Y:S01]  /*7040*/  HFMA2.MMA R10, R42, 1, 1, R10 ;  /* 0x3c003c002a0a7835 */ /* 0x000fe2000000000a */
[----:B------:R-:W-:-:S02]  /*7050*/  HADD2 R11, R43, R11 ;  /* 0x0000000b2b0b7230 */ /* 0x000fc40000000000 */
[----:B-1----:R-:W-:Y:S02]  /*7060*/  HADD2.F32 R25, -RZ, R25.H0_H0 ;  /* 0x20000019ff197230 */ /* 0x002fe40000004100 */
[----:B------:R-:W-:Y:S02]  /*7070*/  @P1 HFMA2.MMA R9, R9, R5, -RZ ;  /* 0x0000000509091235 */ /* 0x000fe400001000ff */
[----:B------:R-:W-:Y:S01]  /*7080*/  @P1 HFMA2.MMA R11, R11, R7, -RZ ;  /* 0x000000070b0b1235 */ /* 0x000fe200001000ff */
[----:B------:R-:W-:Y:S02]  /*7090*/  @P1 HMUL2 R8, R8, R4 ;  /* 0x0000000408081232 */ /* 0x000fe40000000000 */
        /* <DEDUP_REMOVED lines=18> */
.L_x_3296:
[----:B0-----:R-:W-:Y:S05]  /*71c0*/  BSYNC B0 ;  /* 0x0000000000007941 */ /* 0x001fea0003800000 */
.L_x_3295:
[----:B------:R-:W-:Y:S06]  /*71d0*/  BAR.SYNC.DEFER_BLOCKING 0x0 ;  /* 0x0000000000007b1d */ /* 0x000fec0000010000 */
[----:B------:R-:W-:Y:S05]  /*71e0*/  @P0 BRA `(.L_x_3298) ;  /* 0x0000043000000947 */ /* 0x000fea0003800000 */
[C---:B------:R-:W-:Y:S01]  /*71f0*/  LOP3.LUT R0, R18.reuse, 0xffffffc0, RZ, 0xc0, !PT ;  /* 0xffffffc012007812 */ /* 0x040fe200078ec0ff */
        /* <DEDUP_REMOVED lines=13> */
.L_x_3299:
[----:B------:R-:W-:Y:S01]  /*72d0*/  WARPSYNC 0xffffffff ;  /* 0xffffffff00007948 */ /* 0x000fe20003800000 */
[----:B------:R-:W-:Y:S06]  /*72e0*/  BAR.SYNC.DEFER_BLOCKING 0x0 ;  /* 0x0000000000007b1d */ /* 0x000fec0000010000 */
[----:B------:R-:W-:Y:S01]  /*72f0*/  BSSY B0, `(.L_x_3300) ;  /* 0x0000013000007945 */ /* 0x000fe20003800000 */
[----:B------:R-:W-:Y:S05]  /*7300*/  @P2 BRA `(.L_x_3301) ;  /* 0x0000011000002947 */ /* 0x000fea0003800000 */
[----:B0-----:R-:W0:Y:S02]  /*7310*/  LDS.128 R4, [R3] ;  /* 0x0000000003047984 */ /* 0x001e240000000c00 */
[----:B0-----:R-:W-:-:S02]  /*7320*/  HADD2.F32 R0, -RZ, R4.H0_H0 ;  /* 0x20000004ff007230 */ /* 0x001fc40000004100 */
[----:B-----5:R-:W-:Y:S02]  /*7330*/  HADD2.F32 R9, -RZ, R4.H1_H1 ;  /* 0x30000004ff097230 */ /* 0x020fe40000004100 */
        /* <DEDUP_REMOVED lines=14> */
.L_x_3301:
[----:B------:R-:W-:Y:S05]  /*7420*/  BSYNC B0 ;  /* 0x0000000000007941 */ /* 0x000fea0003800000 */
.L_x_3300:
        /* <DEDUP_REMOVED lines=8> */
.L_x_3303:
[----:B------:R-:W-:Y:S05]  /*74b0*/  BSYNC B0 ;  /* 0x0000000000007941 */ /* 0x000fea0003800000 */
.L_x_3302:
[----:B------:R-:W-:Y:S06]  /*74c0*/  BAR.SYNC.DEFER_BLOCKING 0x0 ;  /* 0x0000000000007b1d */ /* 0x000fec0000010000 */
[----:B------:R-:W-:Y:S01]  /*74d0*/  BSSY B0, `(.L_x_3304) ;  /* 0x0000013000007945 */ /* 0x000fe20003800000 */
[----:B------:R-:W-:Y:S05]  /*74e0*/  @P4 BRA `(.L_x_3305) ;  /* 0x0000011000004947 */ /* 0x000fea0003800000 */
[----:B0-----:R-:W0:Y:S02]  /*74f0*/  LDS.128 R4, [R3] ;  /* 0x0000000003047984 */ /* 0x001e240000000c00 */
[--C-:B0-----:R-:W-:Y:S02]  /*7500*/  HADD2.F32 R0, -RZ, R4.reuse.H0_H0 ;  /* 0x20000004ff007230 */ /* 0x101fe40000004100 */
[----:B-----5:R-:W-:-:S02]  /*7510*/  HADD2.F32 R9, -RZ, R4.H1_H1 ;  /* 0x30000004ff097230 */ /* 0x020fc40000004100 */
        /* <DEDUP_REMOVED lines=14> */
.L_x_3305:
[----:B------:R-:W-:Y:S05]  /*7600*/  BSYNC B0 ;  /* 0x0000000000007941 */ /* 0x000fea0003800000 */
.L_x_3304:
[----:B------:R-:W-:Y:S06]  /*7610*/  BAR.SYNC.DEFER_BLOCKING 0x0 ;  /* 0x0000000000007b1d */ /* 0x000fec0000010000 */
.L_x_3298:
        /* <DEDUP_REMOVED lines=17> */
.L_x_3306:
        /* <DEDUP_REMOVED lines=19> */
[----:B-----5:R-:W-:Y:S02]  /*7860*/  LOP3.LUT R9, R0, 0xff, RZ, 0xc0, !PT ;  /* 0x000000ff00097812 */ /* 0x020fe400078ec0ff */
        /* <DEDUP_REMOVED lines=38> */
.L_x_3258:
[----:B------:R-:W-:Y:S01]  /*7ad0*/  IMAD.MOV.U32 R29, RZ, RZ, R3 ;  /* 0x000000ffff1d7224 */ /* 0x000fe200078e0003 */
[----:B------:R-:W-:Y:S01]  /*7ae0*/  MOV R146, 0x7b30 ;  /* 0x00007b3000927802 */ /* 0x000fe20000000f00 */
[----:B------:R-:W-:Y:S02]  /*7af0*/  IMAD.MOV.U32 R152, RZ, RZ, 0x10 ;  /* 0x00000010ff987424 */ /* 0x000fe400078e00ff */
[----:B------:R-:W-:Y:S02]  /*7b00*/  IMAD.MOV.U32 R153, RZ, RZ, 0x1f ;  /* 0x0000001fff997424 */ /* 0x000fe400078e00ff */
[----:B------:R-:W-:Y:S02]  /*7b10*/  IMAD.MOV.U32 R154, RZ, RZ, -0x1 ;  /* 0xffffffffff9a7424 */ /* 0x000fe400078e00ff */
[----:B0----5:R-:W-:Y:S05]  /*7b20*/  CALL.REL.NOINC `($__internal_11_$__cuda_sm70_shflsync_bfly_p) ;  /* 0x0000044000007944 */ /* 0x021fea0003c00000 */
[----:B-1----:R-:W-:Y:S01]  /*7b30*/  IMAD.MOV.U32 R0, RZ, RZ, R29 ;  /* 0x000000ffff007224 */ /* 0x002fe200078e001d */
[----:B0-----:R-:W-:Y:S05]  /*7b40*/  BRA `(.L_x_3307) ;  /* 0xffffa95000007947 */ /* 0x001fea000383ffff */
.L_x_3259:
[----:B------:R-:W-:Y:S01]  /*7b50*/  IMAD.MOV.U32 R29, RZ, RZ, R6 ;  /* 0x000000ffff1d7224 */ /* 0x000fe200078e0006 */
[----:B------:R-:W-:Y:S01]  /*7b60*/  MOV R146, 0x7bb0 ;  /* 0x00007bb000927802 */ /* 0x000fe20000000f00 */
[----:B------:R-:W-:-:S02]  /*7b70*/  IMAD.MOV.U32 R152, RZ, RZ, 0x8 ;  /* 0x00000008ff987424 */ /* 0x000fc400078e00ff */
[----:B------:R-:W-:Y:S02]  /*7b80*/  IMAD.MOV.U32 R153, RZ, RZ, 0x1f ;  /* 0x0000001fff997424 */ /* 0x000fe400078e00ff */
[----:B------:R-:W-:Y:S02]  /*7b90*/  IMAD.MOV.U32 R154, RZ, RZ, -0x1 ;  /* 0xffffffffff9a7424 */ /* 0x000fe400078e00ff */
[----:B01---5:R-:W-:Y:S05]  /*7ba0*/  CALL.REL.NOINC `($__internal_11_$__cuda_sm70_shflsync_bfly_p) ;  /* 0x000003c000007944 */ /* 0x023fea0003c00000 */
[----:B-1----:R-:W-:Y:S01]  /*7bb0*/  FADD.FTZ R6, R6, R29 ;  /* 0x0000001d06067221 */ /* 0x002fe20000010000 */
[----:B------:R-:W-:Y:S01]  /*7bc0*/  MOV R146, 0x7c20 ;  /* 0x00007c2000927802 */ /* 0x000fe20000000f00 */
[----:B0-----:R-:W-:Y:S02]  /*7bd0*/  IMAD.MOV.U32 R152, RZ, RZ, 0x4 ;  /* 0x00000004ff987424 */ /* 0x001fe400078e00ff */
[----:B------:R-:W-:Y:S02]  /*7be0*/  IMAD.MOV.U32 R153, RZ, RZ, 0x1f ;  /* 0x0000001fff997424 */ /* 0x000fe400078e00ff */
[----:B------:R-:W-:Y:S02]  /*7bf0*/  IMAD.MOV.U32 R154, RZ, RZ, -0x1 ;  /* 0xffffffffff9a7424 */ /* 0x000fe400078e00ff */
[----:B------:R-:W-:-:S02]  /*7c00*/  IMAD.MOV.U32 R29, RZ, RZ, R6 ;  /* 0x000000ffff1d7224 */ /* 0x000fc400078e0006 */
[----:B------:R-:W-:Y:S05]  /*7c10*/  CALL.REL.NOINC `($__internal_11_$__cuda_sm70_shflsync_bfly_p) ;  /* 0x0000035000007944 */ /* 0x000fea0003c00000 */
[----:B-1----:R-:W-:Y:S01]  /*7c20*/  FADD.FTZ R4, R6, R29 ;  /* 0x0000001d06047221 */ /* 0x002fe20000010000 */
[----:B------:R-:W-:Y:S01]  /*7c30*/  MOV R146, 0x7c90 ;  /* 0x00007c9000927802 */ /* 0x000fe20000000f00 */
[----:B0-----:R-:W-:-:S02]  /*7c40*/  IMAD.MOV.U32 R152, RZ, RZ, 0x2 ;  /* 0x00000002ff987424 */ /* 0x001fc400078e00ff */
[----:B------:R-:W-:Y:S02]  /*7c50*/  IMAD.MOV.U32 R153, RZ, RZ, 0x1f ;  /* 0x0000001fff997424 */ /* 0x000fe400078e00ff */
[----:B------:R-:W-:Y:S02]  /*7c60*/  IMAD.MOV.U32 R154, RZ, RZ, -0x1 ;  /* 0xffffffffff9a7424 */ /* 0x000fe400078e00ff */
[----:B------:R-:W-:Y:S02]  /*7c70*/  IMAD.MOV.U32 R29, RZ, RZ, R4 ;  /* 0x000000ffff1d7224 */ /* 0x000fe400078e0004 */
[----:B------:R-:W-:Y:S05]  /*7c80*/  CALL.REL.NOINC `($__internal_11_$__cuda_sm70_shflsync_bfly_p) ;  /* 0x000002e000007944 */ /* 0x000fea0003c00000 */
[----:B-1----:R-:W-:Y:S01]  /*7c90*/  FADD.FTZ R4, R4, R29 ;  /* 0x0000001d04047221 */ /* 0x002fe20000010000 */
[----:B------:R-:W-:Y:S01]  /*7ca0*/  MOV R146, 0x7d00 ;  /* 0x00007d0000927802 */ /* 0x000fe20000000f00 */
[----:B0-----:R-:W-:Y:S02]  /*7cb0*/  IMAD.MOV.U32 R152, RZ, RZ, 0x1 ;  /* 0x00000001ff987424 */ /* 0x001fe400078e00ff */
[----:B------:R-:W-:Y:S02]  /*7cc0*/  IMAD.MOV.U32 R153, RZ, RZ, 0x1f ;  /* 0x0000001fff997424 */ /* 0x000fe400078e00ff */
[----:B------:R-:W-:-:S02]  /*7cd0*/  IMAD.MOV.U32 R154, RZ, RZ, -0x1 ;  /* 0xffffffffff9a7424 */ /* 0x000fc400078e00ff */
[----:B------:R-:W-:Y:S02]  /*7ce0*/  IMAD.MOV.U32 R29, RZ, RZ, R4 ;  /* 0x000000ffff1d7224 */ /* 0x000fe400078e0004 */
[----:B------:R-:W-:Y:S05]  /*7cf0*/  CALL.REL.NOINC `($__internal_11_$__cuda_sm70_shflsync_bfly_p) ;  /* 0x0000027000007944 */ /* 0x000fea0003c00000 */
[----:B-1----:R-:W-:Y:S01]  /*7d00*/  IMAD.MOV.U32 R5, RZ, RZ, R29 ;  /* 0x000000ffff057224 */ /* 0x002fe200078e001d */
[----:B0-----:R-:W-:Y:S05]  /*7d10*/  BRA `(.L_x_3308) ;  /* 0xffffa81000007947 */ /* 0x001fea000383ffff */
.L_x_3264:
[----:B------:R-:W-:Y:S01]  /*7d20*/  IMAD.MOV.U32 R29, RZ, RZ, R156 ;  /* 0x000000ffff1d7224 */ /* 0x000fe200078e009c */
[----:B------:R-:W-:Y:S01]  /*7d30*/  MOV R146, 0x7d80 ;  /* 0x00007d8000927802 */ /* 0x000fe20000000f00 */
[----:B------:R-:W-:Y:S02]  /*7d40*/  IMAD.MOV.U32 R152, RZ, RZ, 0x1 ;  /* 0x00000001ff987424 */ /* 0x000fe400078e00ff */
[----:B------:R-:W-:Y:S02]  /*7d50*/  IMAD.MOV.U32 R153, RZ, RZ, 0x1f ;  /* 0x0000001fff997424 */ /* 0x000fe400078e00ff */
[----:B------:R-:W-:Y:S02]  /*7d60*/  IMAD.MOV.U32 R154, RZ, RZ, -0x1 ;  /* 0xffffffffff9a7424 */ /* 0x000fe400078e00ff */
[----:B-----5:R-:W-:Y:S05]  /*7d70*/  CALL.REL.NOINC `($__internal_11_$__cuda_sm70_shflsync_bfly_p) ;  /* 0x000001f000007944 */ /* 0x020fea0003c00000 */
[----:B01----:R-:W-:Y:S05]  /*7d80*/  BRA `(.L_x_3309) ;  /* 0xffffcf0000007947 */ /* 0x003fea000383ffff */
.L_x_3268:
[----:B------:R-:W-:Y:S01]  /*7d90*/  IMAD.MOV.U32 R29, RZ, RZ, R0 ;  /* 0x000000ffff1d7224 */ /* 0x000fe200078e0000 */
[----:B------:R-:W-:Y:S01]  /*7da0*/  MOV R146, 0x7df0 ;  /* 0x00007df000927802 */ /* 0x000fe20000000f00 */
[----:B------:R-:W-:Y:S02]  /*7db0*/  IMAD.MOV.U32 R152, RZ, RZ, 0x10 ;  /* 0x00000010ff987424 */ /* 0x000fe400078e00ff */
[----:B------:R-:W-:-:S02]  /*7dc0*/  IMAD.MOV.U32 R153, RZ, RZ, 0x1f ;  /* 0x0000001fff997424 */ /* 0x000fc400078e00ff */
[----:B------:R-:W-:Y:S02]  /*7dd0*/  IMAD.MOV.U32 R154, RZ, RZ, -0x1 ;  /* 0xffffffffff9a7424 */ /* 0x000fe400078e00ff */
[----:B-123-5:R-:W-:Y:S05]  /*7de0*/  CALL.REL.NOINC `($__internal_11_$__cuda_sm70_shflsync_bfly_p) ;  /* 0x0000018000007944 */ /* 0x02efea0003c00000 */
[----:B-1----:R-:W-:Y:S01]  /*7df0*/  IMAD.MOV.U32 R3, RZ, RZ, R29 ;  /* 0x000000ffff037224 */ /* 0x002fe200078e001d */
[----:B0-----:R-:W-:Y:S05]  /*7e00*/  BRA `(.L_x_3310) ;  /* 0xffffd0c000007947 */ /* 0x001fea000383ffff */
.L_x_3269:
[----:B------:R-:W-:Y:S01]  /*7e10*/  IMAD.MOV.U32 R29, RZ, RZ, R5 ;  /* 0x000000ffff1d7224 */ /* 0x000fe200078e0005 */
[----:B------:R-:W-:Y:S01]  /*7e20*/  MOV R146, 0x7e70 ;  /* 0x00007e7000927802 */ /* 0x000fe20000000f00 */
[----:B------:R-:W-:Y:S02]  /*7e30*/  IMAD.MOV.U32 R152, RZ, RZ, 0x8 ;  /* 0x00000008ff987424 */ /* 0x000fe400078e00ff */
[----:B------:R-:W-:Y:S02]  /*7e40*/  IMAD.MOV.U32 R153, RZ, RZ, 0x1f ;  /* 0x0000001fff997424 */ /* 0x000fe400078e00ff */
[----:B------:R-:W-:Y:S02]  /*7e50*/  IMAD.MOV.U32 R154, RZ, RZ, -0x1 ;  /* 0xffffffffff9a7424 */ /* 0x000fe400078e00ff */
[----:B0123-5:R-:W-:Y:S05]  /*7e60*/  CALL.REL.NOINC `($__internal_11_$__cuda_sm70_shflsync_bfly_p) ;  /* 0x0000010000007944 */ /* 0x02ffea0003c00000 */
[----:B-1----:R-:W-:Y:S01]  /*7e70*/  FMNMX.FTZ R0, R5, R29, !PT ;  /* 0x0000001d05007209 */ /* 0x002fe20007810000 */
[----:B0-----:R-:W-:Y:S01]  /*7e80*/  IMAD.MOV.U32 R152, RZ, RZ, 0x4 ;  /* 0x00000004ff987424 */ /* 0x001fe200078e00ff */
[----:B------:R-:W-:Y:S01]  /*7e90*/  MOV R146, 0x7ee0 ;  /* 0x00007ee000927802 */ /* 0x000fe20000000f00 */
[----:B------:R-:W-:-:S02]  /*7ea0*/  IMAD.MOV.U32 R153, RZ, RZ, 0x1f ;  /* 0x0000001fff997424 */ /* 0x000fc400078e00ff */
[----:B------:R-:W-:Y:S02]  /*7eb0*/  IMAD.MOV.U32 R154, RZ, RZ, -0x1 ;  /* 0xffffffffff9a7424 */ /* 0x000fe400078e00ff */
[----:B------:R-:W-:Y:S02]  /*7ec0*/  IMAD.MOV.U32 R29, RZ, RZ, R0 ;  /* 0x000000ffff1d7224 */ /* 0x000fe400078e0000 */
[----:B------:R-:W-:Y:S05]  /*7ed0*/  CALL.REL.NOINC `($__internal_11_$__cuda_sm70_shflsync_bfly_p) ;  /* 0x0000009000007944 */ /* 0x000fea0003c00000 */
[----:B-1----:R-:W-:Y:S01]  /*7ee0*/  FMNMX.FTZ R3, R0, R29, !PT ;  /* 0x0000001d00037209 */ /* 0x002fe20007810000 */
[----:B0-----:R-:W-:Y:S01]  /*7ef0*/  IMAD.MOV.U32 R152, RZ, RZ, 0x2 ;  /* 0x00000002ff987424 */ /* 0x001fe200078e00ff */
[----:B------:R-:W-:Y:S01]  /*7f00*/  MOV R146, 0x7f50 ;  /* 0x00007f5000927802 */ /* 0x000fe20000000f00 */
[----:B------:R-:W-:Y:S02]  /*7f10*/  IMAD.MOV.U32 R153, RZ, RZ, 0x1f ;  /* 0x0000001fff997424 */ /* 0x000fe400078e00ff */
[----:B------:R-:W-:Y:S02]  /*7f20*/  IMAD.MOV.U32 R154, RZ, RZ, -0x1 ;  /* 0xffffffffff9a7424 */ /* 0x000fe400078e00ff */
[----:B------:R-:W-:Y:S02]  /*7f30*/  IMAD.MOV.U32 R29, RZ, RZ, R3 ;  /* 0x000000ffff1d7224 */ /* 0x000fe400078e0003 */
[----:B------:R-:W-:Y:S05]  /*7f40*/  CALL.REL.NOINC `($__internal_11_$__cuda_sm70_shflsync_bfly_p) ;  /* 0x0000002000007944 */ /* 0x000fea0003c00000 */
[----:B-1----:R-:W-:Y:S01]  /*7f50*/  IMAD.MOV.U32 R6, RZ, RZ, R29 ;  /* 0x000000ffff067224 */ /* 0x002fe200078e001d */
[----:B0-----:R-:W-:Y:S05]  /*7f60*/  BRA `(.L_x_3311) ;  /* 0xffffcfd000007947 */ /* 0x001fea000383ffff */
        .weak           $__internal_11_$__cuda_sm70_shflsync_bfly_p
        .type           $__internal_11_$__cuda_sm70_shflsync_bfly_p,@function
        .size           $__internal_11_$__cuda_sm70_shflsync_bfly_p,(.L_x_4317 - $__internal_11_$__cuda_sm70_shflsync_bfly_p)
$__internal_11_$__cuda_sm70_shflsync_bfly_p:
[----:B------:R-:W-:Y:S01]  /*7f70*/  IMAD.MOV.U32 R147, RZ, RZ, 0x0 ;  /* 0x00000000ff937424 */ /* 0x000fe200078e00ff */
[----:B------:R-:W-:Y:S04]  /*7f80*/  WARPSYNC R154 ;  /* 0x0000009a00007348 */ /* 0x000fe80003800000 */
[----:B------:R0:W1:Y:S01]  /*7f90*/  SHFL.BFLY PT, R29, R29, R152, R153 ;  /* 0x0c0000981d1d7389 */ /* 0x00006200000e0099 */
[----:B------:R-:W-:Y:S05]  /*7fa0*/  RET.REL.NODEC R146 `(_ZN4mmha33masked_multihead_attention_kernelItLi192ELi256ELi2ELi32ELi128ELb0ELb1EEEv26Multihead_attention_paramsIT_XT5_EE) ;  /* 0xffff805092007950 */ /* 0x000fea0003c3ffff */
.L_x_3312:
        /* <DEDUP_REMOVED lines=13> */
.L_x_4317:


//--------------------- .text._ZN4mmha33masked_multihead_attention_kernelItLi192ELi256ELi4ELi32ELi64ELb0ELb1EEEv26Multihead_attention_paramsIT_XT5_EE --------------------------
	.section	.text._ZN4mmha33masked_multihead_attention_kernelItLi192ELi256ELi4ELi32ELi64ELb0ELb1EEEv26Multihead_attention_paramsIT_XT5_EE,"ax",@progbits
	.sectioninfo	@"SHI_REGISTERS=107"
	.align	128
        .global         _ZN4mmha33masked_multihead_attention_kernelItLi192ELi256ELi4ELi32ELi64ELb0ELb1EEEv26Multihead_attention_paramsIT_XT5_EE
        .type           _ZN4mmha33masked_multihead_attention_kernelItLi192ELi256ELi4ELi32ELi64ELb0ELb1EEEv26Multihead_attention_paramsIT_XT5_EE,@function
        .size           _ZN4mmha33masked_multihead_attention_kernelItLi192ELi256ELi4ELi32ELi64ELb0ELb1EEEv26Multihead_attention_paramsIT_XT5_EE,(.L_x_4318 - _ZN4mmha33masked_multihead_attention_kernelItLi192ELi256ELi4ELi32ELi64ELb0ELb1EEEv26Multihead_attention_paramsIT_XT5_EE)
        .other          _ZN4mmha33masked_multihead_attention_kernelItLi192ELi256ELi4ELi32ELi64ELb0ELb1EEEv26Multihead_attention_paramsIT_XT5_EE,@"STO_CUDA_ENTRY STV_DEFAULT"
_ZN4mmha33masked_multihead_attention_kernelItLi192ELi256ELi4ELi32ELi64ELb0ELb1EEEv26Multihead_attention_paramsIT_XT5_EE:
.text._ZN4mmha33masked_multihead_attention_kernelItLi192ELi256ELi4ELi32ELi64ELb0ELb1EEEv26Multihead_attention_paramsIT_XT5_EE:
        /* <DEDUP_REMOVED lines=11> */
.L_x_3313:
        /* <DEDUP_REMOVED lines=20> */
[----:B------:R-:W-:Y:S02]  /*01f0*/  ISETP.GE.U32.AND P2, PT, R0, R7, PT ;  /* 0x000000070000720c */ /* 0x000fe40003f46070 */
[----:B------:R-:W-:Y:S02]  /*0200*/  LOP3.LUT R0, R29, c[0x0][0x1d0], RZ, 0x3c, !PT ;  /* 0x000074001d007a12 */ /* 0x000fe400078e3cff */
[----:B------:R-:W-:Y:S02]  /*0210*/  IABS R7, c[0x0][0x1d4] ;  /* 0x0000750000077a13 */ /* 0x000fe40000000000 */
[----:B------:R-:W-:Y:S02]  /*0220*/  ISETP.GE.AND P4, PT, R0, RZ, PT ;  /* 0x000000ff0000720c */ /* 0x000fe40003f86270 */
[----:B------:R-:W0:Y:S01]  /*0230*/  I2F.RP R0, R7 ;  /* 0x0000000700007306 */ /* 0x000e220000209400 */
[----:B------:R-:W-:Y:S02]  /*0240*/  @!P3 IADD3 R5, R5, 0x1, RZ ;  /* 0x000000010505b810 */ /* 0x000fe40007ffe0ff */
[----:B------:R-:W-:-:S05]  /*0250*/  ISETP.NE.U32.AND P1, PT, RZ, c[0x0][0x240], PT ;  /* 0x00009000ff007a0c */ /* 0x000fca0003f25070 */
[----:B0-----:R-:W0:Y:S01]  /*0260*/  MUFU.RCP R0, R0 ;  /* 0x0000000000007308 */ /* 0x001e220000001000 */
[----:B------:R-:W-:Y:S02]  /*0270*/  @P2 IADD3 R5, R5, 0x1, RZ ;  /* 0x0000000105052810 */ /* 0x000fe40007ffe0ff */
[----:B------:R-:W-:Y:S02]  /*0280*/  ISETP.NE.AND P3, PT, RZ, c[0x0][0x1d0], PT ;  /* 0x00007400ff007a0c */ /* 0x000fe40003f65270 */
[----:B------:R-:W-:Y:S01]  /*0290*/  ISETP.NE.AND.EX P1, PT, RZ, c[0x0][0x244], PT, P1 ;  /* 0x00009100ff007a0c */ /* 0x000fe20003f25310 */
[----:B------:R-:W-:Y:S01]  /*02a0*/  IMAD.MOV.U32 R43, RZ, RZ, R5 ;  /* 0x000000ffff2b7224 */ /* 0x000fe200078e0005 */
[----:B0-----:R-:W-:-:S04]  /*02b0*/  IADD3 R4, R0, 0xffffffe, RZ ;  /* 0x0ffffffe00047810 */ /* 0x001fc80007ffe0ff */
[----:B------:R0:W3:Y:S01]  /*02c0*/  F2I.FTZ.U32.TRUNC.NTZ R5, R4 ;  /* 0x0000000400057305 */ /* 0x0000e2000021f000 */
[----:B------:R-:W-:-:S04]  /*02d0*/  @!P4 IMAD.MOV R43, RZ, RZ, -R43 ;  /* 0x000000ffff2bc224 */ /* 0x000fc800078e0a2b */
[----:B------:R-:W-:Y:S02]  /*02e0*/  @!P3 LOP3.LUT R43, RZ, c[0x0][0x1d0], RZ, 0x33, !PT ;  /* 0x00007400ff2bba12 */ /* 0x000fe400078e33ff */
[----:B-1----:R-:W-:Y:S02]  /*02f0*/  @P1 IMAD.MOV.U32 R2, RZ, RZ, 0x4 ;  /* 0x00000004ff021424 */ /* 0x002fe400078e00ff */
[----:B------:R-:W-:Y:S02]  /*0300*/  IMAD.MOV.U32 R27, RZ, RZ, RZ ;  /* 0x000000ffff1b7224 */ /* 0x000fe400078e00ff */
[----:B------:R-:W-:-:S04]  /*0310*/  @P1 IMAD.WIDE R2, R43, R2, c[0x0][0x240] ;  /* 0x000090002b021625 */ /* 0x000fc800078e0202 */
[----:B0-----:R-:W-:Y:S01]  /*0320*/  IMAD.MOV.U32 R4, RZ, RZ, RZ ;  /* 0x000000ffff047224 */ /* 0x001fe200078e00ff */
[----:B------:R0:W5:Y:S01]  /*0330*/  @P1 LDG.E R27, [R2.64] ;  /* 0x00000024021b1981 */ /* 0x000162000c1e1900 */
[----:B---3--:R-:W-:-:S04]  /*0340*/  IMAD.MOV R6, RZ, RZ, -R5 ;  /* 0x000000ffff067224 */ /* 0x008fc800078e0a05 */
[----:B0-----:R-:W-:-:S04]  /*0350*/  IMAD R3, R6, R7, RZ ;  /* 0x0000000706037224 */ /* 0x001fc800078e02ff */
[----:B------:R-:W-:Y:S01]  /*0360*/  IMAD.HI.U32 R5, R5, R3, R4 ;  /* 0x0000000305057227 */ /* 0x000fe200078e0004 */
[----:B------:R-:W0:Y:S04]  /*0370*/  S2R R23, SR_TID.X ;  /* 0x0000000000177919 */ /* 0x000e280000002100 */
[----:B------:R-:W1:Y:S01]  /*0380*/  S2R R22, SR_CTAID.X ;  /* 0x0000000000167919 */ /* 0x000e620000002500 */
[----:B------:R-:W-:Y:S01]  /*0390*/  ISETP.NE.AND P2, PT, RZ, c[0x0][0x1c8], PT ;  /* 0x00007200ff007a0c */ /* 0x000fe20003f45270 */
[----:B------:R-:W-:Y:S02]  /*03a0*/  IMAD.MOV.U32 R4, RZ, RZ, 0x1 ;  /* 0x00000001ff047424 */ /* 0x000fe400078e00ff */
[----:B------:R-:W-:Y:S02]  /*03b0*/  IMAD.MOV.U32 R9, RZ, RZ, c[0x0][0x248] ;  /* 0x00009200ff097624 */ /* 0x000fe400078e00ff */
[----:B------:R-:W-:Y:S01]  /*03c0*/  IMAD.MOV.U32 R0, RZ, RZ, 0x2 ;  /* 0x00000002ff007424 */ /* 0x000fe200078e00ff */
[----:B------:R-:W-:Y:S01]  /*03d0*/  BSSY B0, `(.L_x_3314) ;  /* 0x0000048000007945 */ /* 0x000fe20003800000 */
[----:B------:R-:W-:Y:S01]  /*03e0*/  IMAD.WIDE.U32 R8, R4, R9, c[0x2][0x0] ;  /* 0x0080000004087625 */ /* 0x000fe200078e0009 */
[----:B0-----:R-:W-:-:S03]  /*03f0*/  ISETP.GE.AND P3, PT, R23, 0x18, PT ;  /* 0x000000181700780c */ /* 0x001fc60003f66270 */
[----:B-1----:R-:W-:Y:S02]  /*0400*/  IMAD R2, R22, 0xc0, RZ ;  /* 0x000000c016027824 */ /* 0x002fe400078e02ff */
[C---:B------:R-:W-:Y:S02]  /*0410*/  IMAD R19, R29.reuse, c[0x0][0x1d8], R22 ;  /* 0x000076001d137a24 */ /* 0x040fe400078e0216 */
[----:B------:R-:W-:Y:S02]  /*0420*/  IMAD R6, R29, c[0x0][0x1c8], R2 ;  /* 0x000072001d067a24 */ /* 0x000fe400078e0202 */
[----:B------:R-:W-:Y:S02]  /*0430*/  IMAD R41, R19, 0xc0, RZ ;  /* 0x000000c013297824 */ /* 0x000fe400078e02ff */
[----:B------:R-:W-:Y:S02]  /*0440*/  IMAD.SHL.U32 R26, R23, 0x8, RZ ;  /* 0x00000008171a7824 */ /* 0x000fe400078e00ff */
[----:B------:R-:W-:Y:S01]  /*0450*/  IMAD R31, R4, c[0x0][0x24c], RZ ;  /* 0x00009300041f7a24 */ /* 0x000fe200078e02ff */
[----:B------:R-:W-:Y:S01]  /*0460*/  SEL R17, R41, R6, !P2 ;  /* 0x0000000629117207 */ /* 0x000fe20005000000 */
[----:B------:R-:W-:Y:S01]  /*0470*/  IMAD.IADD R13, R2, 0x1, R26 ;  /* 0x00000001020d7824 */ /* 0x000fe200078e021a */
[----:B------:R-:W-:Y:S01]  /*0480*/  ISETP.NE.AND P4, PT, R0, c[0x0][0x258], PT ;  /* 0x0000960000007a0c */ /* 0x000fe20003f85270 */
[----:B------:R-:W-:Y:S01]  /*0490*/  IMAD.IADD R31, R9, 0x1, R31 ;  /* 0x00000001091f7824 */ /* 0x000fe200078e021f */
[----:B------:R-:W-:Y:S01]  /*04a0*/  @P3 CS2R R34, SRZ ;  /* 0x0000000000223805 */ /* 0x000fe2000001ff00 */
[----:B------:R-:W-:Y:S01]  /*04b0*/  @P3 CS2R R32, SRZ ;  /* 0x0000000000203805 */ /* 0x000fe2000001ff00 */
        /* <DEDUP_REMOVED lines=9> */
[----:B------:R-:W-:Y:S01]  /*0550*/  ISETP.GT.U32.AND P0, PT, R7, R18, PT ;  /* 0x000000120700720c */ /* 0x000fe20003f04070 */
[----:B------:R-:W-:Y:S01]  /*0560*/  IMAD.IADD R5, R26, 0x1, R17 ;  /* 0x000000011a057824 */ /* 0x000fe200078e0211 */
[----:B------:R-:W-:-:S11]  /*0570*/  IADD3 R16, R25, -c[0x0][0x1d4], R4 ;  /* 0x8000750019107a10 */ /* 0x000fd60007ffe004 */
[----:B------:R-:W-:Y:S01]  /*0580*/  @!P0 IMAD.IADD R18, R18, 0x1, -R7 ;  /* 0x0000000112128824 */ /* 0x000fe200078e0a07 */
[----:B------:R-:W-:-:S03]  /*0590*/  ISETP.NE.AND P0, PT, RZ, c[0x0][0x1d4], PT ;  /* 0x00007500ff007a0c */ /* 0x000fc60003f05270 */
[----:B------:R-:W-:Y:S01]  /*05a0*/  @!P1 IMAD.MOV R18, RZ, RZ, -R18 ;  /* 0x000000ffff129224 */ /* 0x000fe200078e0a12 */
[----:B------:R-:W-:Y:S05]  /*05b0*/  @P3 BRA `(.L_x_3315) ;  /* 0x0000029000003947 */ /* 0x000fea0003800000 */
[----:B------:R-:W-:-:S05]  /*05c0*/  IMAD.MOV.U32 R32, RZ, RZ, 0x2 ;  /* 0x00000002ff207424 */ /* 0x000fca00078e00ff */
[----:B------:R-:W-:-:S13]  /*05d0*/  ISETP.NE.AND P1, PT, R32, c[0x0][0x258], PT ;  /* 0x0000960020007a0c */ /* 0x000fda0003f25270 */
[----:B------:R-:W-:-:S06]  /*05e0*/  @P1 IMAD.WIDE R32, R5, R32, c[0x0][0x168] ;  /* 0x00005a0005201625 */ /* 0x000fcc00078e0220 */
[----:B------:R-:W5:Y:S01]  /*05f0*/  @P1 LDG.E.128 R32, [R32.64] ;  /* 0x0000002420201981 */ /* 0x000f62000c1e1d00 */
[----:B------:R-:W-:Y:S05]  /*0600*/  @P1 BRA `(.L_x_3315) ;  /* 0x0000024000001947 */ /* 0x000fea0003800000 */
[----:B------:R-:W-:-:S04]  /*0610*/  IADD3 R6, P1, R5, c[0x0][0x168], RZ ;  /* 0x00005a0005067a10 */ /* 0x000fc80007f3e0ff */
[----:B------:R-:W-:-:S05]  /*0620*/  LEA.HI.X.SX32 R7, R5, c[0x0][0x16c], 0x1, P1 ;  /* 0x00005b0005077a11 */ /* 0x000fca00008f0eff */
[----:B-----5:R-:W2:Y:S01]  /*0630*/  LDG.E.64 R32, [R6.64] ;  /* 0x0000002406207981 */ /* 0x020ea2000c1e1b00 */
[----:B------:R-:W-:Y:S02]  /*0640*/  IMAD.MOV.U32 R2, RZ, RZ, c[0x0][0x248] ;  /* 0x00009200ff027624 */ /* 0x000fe400078e00ff */
        /* <DEDUP_REMOVED lines=32> */
.L_x_3315:
[----:B------:R-:W-:Y:S05]  /*0850*/  BSYNC B0 ;  /* 0x0000000000007941 */ /* 0x000fea0003800000 */
.L_x_3314:
        /* <DEDUP_REMOVED lines=10> */
[----:B------:R-:W-:-:S06]  /*0900*/  IMAD.WIDE R36, R5, R0, c[0x0][0x178] ;  /* 0x00005e0005247625 */ /* 0x000fcc00078e0200 */
[----:B------:R-:W5:Y:S01]  /*0910*/  LDG.E.128 R36, [R36.64] ;  /* 0x0000002424247981 */ /* 0x000f62000c1e1d00 */
[----:B------:R-:W-:Y:S05]  /*0920*/  BRA `(.L_x_3318) ;  /* 0x0000022000007947 */ /* 0x000fea0003800000 */
.L_x_3317:
[C---:B------:R-:W-:Y:S01]  /*0930*/  IADD3 R2, P0, R5.reuse, c[0x0][0x178], RZ ;  /* 0x00005e0005027a10 */ /* 0x040fe20007f1e0ff */
[----:B------:R-:W2:Y:S03]  /*0940*/  LDG.E R11, [R30.64] ;  /* 0x000000241e0b7981 */ /* 0x000ea6000c1e1900 */
[----:B------:R-:W-:-:S06]  /*0950*/  LEA.HI.X.SX32 R3, R5, c[0x0][0x17c], 0x1, P0 ;  /* 0x00005f0005037a11 */ /* 0x000fcc00000f0eff */
[----:B------:R-:W3:Y:S02]  /*0960*/  LDG.E.64 R2, [R2.64] ;  /* 0x0000002402027981 */ /* 0x000ee4000c1e1b00 */
[C---:B---3--:R-:W-:Y:S02]  /*0970*/  PRMT R7, R2.reuse, 0x9910, RZ ;  /* 0x0000991002077816 */ /* 0x048fe400000000ff */
[----:B------:R-:W-:Y:S01]  /*0980*/  PRMT R14, R3, 0x9910, RZ ;  /* 0x00009910030e7816 */ /* 0x000fe200000000ff */
[----:B------:R0:W-:Y:S01]  /*0990*/  I2F.S8 R5, R2 ;  /* 0x0000000200057306 */ /* 0x0001e20000001400 */
[--C-:B------:R-:W-:Y:S02]  /*09a0*/  SHF.R.U64 R12, R2, 0x10, R3.reuse ;  /* 0x00000010020c7819 */ /* 0x100fe40000001203 */
[--C-:B------:R-:W-:Y:S02]  /*09b0*/  SHF.R.U32.HI R9, RZ, 0x10, R3.reuse ;  /* 0x00000010ff097819 */ /* 0x100fe40000011603 */
[----:B------:R-:W-:-:S03]  /*09c0*/  SHF.R.S32.HI R10, RZ, 0x18, R3 ;  /* 0x00000018ff0a7819 */ /* 0x000fc60000011403 */
[----:B------:R1:W-:Y:S01]  /*09d0*/  I2F.S8 R8, R3 ;  /* 0x0000000300087306 */ /* 0x0003e20000001400 */
[----:B0-----:R-:W-:Y:S01]  /*09e0*/  SHF.R.S32.HI R2, RZ, 0x8, R7 ;  /* 0x00000008ff027819 */ /* 0x001fe20000011407 */
[----:B------:R-:W-:Y:S01]  /*09f0*/  IMAD.MOV.U32 R7, RZ, RZ, R14 ;  /* 0x000000ffff077224 */ /* 0x000fe200078e000e */
[----:B-1----:R-:W-:-:S04]  /*0a00*/  PRMT R3, R12, 0x9910, RZ ;  /* 0x000099100c037816 */ /* 0x002fc800000000ff */
[----:B------:R-:W-:Y:S02]  /*0a10*/  SHF.R.S32.HI R7, RZ, 0x8, R7 ;  /* 0x00000008ff077819 */ /* 0x000fe40000011407 */
[----:B------:R-:W-:Y:S01]  /*0a20*/  SHF.R.S32.HI R3, RZ, 0x8, R3 ;  /* 0x00000008ff037819 */ /* 0x000fe20000011403 */
[----:B------:R-:W2:Y:S08]  /*0a30*/  I2F.S8 R9, R9 ;  /* 0x0000000900097306 */ /* 0x000eb00000001400 */
[----:B------:R-:W-:Y:S08]  /*0a40*/  I2F.S16 R10, R10 ;  /* 0x0000000a000a7306 */ /* 0x000ff00000101400 */
[----:B------:R-:W0:Y:S08]  /*0a50*/  I2F.S8 R6, R12 ;  /* 0x0000000c00067306 */ /* 0x000e300000001400 */
[----:B------:R-:W1:Y:S08]  /*0a60*/  I2F.S16 R2, R2 ;  /* 0x0000000200027306 */ /* 0x000e700000101400 */
[----:B------:R-:W3:Y:S08]  /*0a70*/  I2F.S16 R7, R7 ;  /* 0x0000000700077306 */ /* 0x000ef00000101400 */
[----:B------:R-:W4:Y:S01]  /*0a80*/  I2F.S16 R3, R3 ;  /* 0x0000000300037306 */ /* 0x000f220000101400 */
[----:B--2---:R-:W-:-:S02]  /*0a90*/  FMUL.FTZ R39, R9, R11 ;  /* 0x0000000b09277220 */ /* 0x004fc40000410000 */
[-C--:B------:R-:W-:Y:S02]  /*0aa0*/  FMUL.FTZ R5, R5, R11.reuse ;  /* 0x0000000b05057220 */ /* 0x080fe40000410000 */
[-C--:B------:R-:W-:Y:S02]  /*0ab0*/  FMUL.FTZ R8, R8, R11.reuse ;  /* 0x0000000b08087220 */ /* 0x080fe40000410000 */
[-C--:B0-----:R-:W-:Y:S02]  /*0ac0*/  FMUL.FTZ R6, R6, R11.reuse ;  /* 0x0000000b06067220 */ /* 0x081fe40000410000 */
[-C--:B------:R-:W-:Y:S02]  /*0ad0*/  FMUL.FTZ R10, R10, R11.reuse ;  /* 0x0000000b0a0a7220 */ /* 0x080fe40000410000 */
[-C--:B-1----:R-:W-:Y:S02]  /*0ae0*/  FMUL.FTZ R2, R2, R11.reuse ;  /* 0x0000000b02027220 */ /* 0x082fe40000410000 */
[----:B---3--:R-:W-:-:S02]  /*0af0*/  FMUL.FTZ R9, R7, R11 ;  /* 0x0000000b07097220 */ /* 0x008fc40000410000 */
[----:B----4-:R-:W-:Y:S01]  /*0b00*/  FMUL.FTZ R37, R3, R11 ;  /* 0x0000000b03257220 */ /* 0x010fe20000410000 */
[----:B------:R-:W-:Y:S02]  /*0b10*/  F2FP.PACK_AB R39, R10, R39 ;  /* 0x000000270a27723e */ /* 0x000fe400000000ff */
[----:B------:R-:W-:Y:S02]  /*0b20*/  F2FP.PACK_AB R36, R2, R5 ;  /* 0x000000050224723e */ /* 0x000fe400000000ff */
[----:B------:R-:W-:Y:S02]  /*0b30*/  F2FP.PACK_AB R38, R9, R8 ;  /* 0x000000080926723e */ /* 0x000fe400000000ff */
[----:B------:R-:W-:Y:S02]  /*0b40*/  F2FP.PACK_AB R37, R37, R6 ;  /* 0x000000062525723e */ /* 0x000fe400000000ff */
.L_x_3318:
[----:B------:R-:W-:Y:S05]  /*0b50*/  BSYNC B0 ;  /* 0x0000000000007941 */ /* 0x000fea0003800000 */
.L_x_3316:
[C---:B------:R-:W-:Y:S02]  /*0b60*/  ISETP.GT.AND P3, PT, R23.reuse, 0x17, PT ;  /* 0x000000171700780c */ /* 0x040fe40003f64270 */
[----:B------:R-:W-:Y:S02]  /*0b70*/  ISETP.EQ.U32.AND P2, PT, RZ, c[0x0][0x180], PT ;  /* 0x00006000ff007a0c */ /* 0x000fe40003f42070 */
[----:B------:R-:W-:Y:S01]  /*0b80*/  ISETP.GT.AND P4, PT, R23, 0x1f, PT ;  /* 0x0000001f1700780c */ /* 0x000fe20003f84270 */
[----:B------:R-:W-:Y:S01]  /*0b90*/  CS2R R8, SRZ ;  /* 0x0000000000087805 */ /* 0x000fe2000001ff00 */
[----:B------:R-:W-:Y:S01]  /*0ba0*/  ISETP.EQ.U32.AND P0, PT, RZ, c[0x0][0x240], PT ;  /* 0x00009000ff007a0c */ /* 0x000fe20003f02070 */
[----:B------:R-:W-:Y:S01]  /*0bb0*/  CS2R R10, SRZ ;  /* 0x00000000000a7805 */ /* 0x000fe2000001ff00 */
[----:B------:R-:W-:-:S02]  /*0bc0*/  ISETP.EQ.OR.EX P2, PT, RZ, c[0x0][0x184], P3, P2 ;  /* 0x00006100ff007a0c */ /* 0x000fc40001f42720 */
[----:B------:R-:W-:Y:S02]  /*0bd0*/  ISETP.EQ.OR.EX P0, PT, RZ, c[0x0][0x244], P4, P0 ;  /* 0x00009100ff007a0c */ /* 0x000fe40002702700 */
[----:B------:R-:W-:Y:S01]  /*0be0*/  ISETP.EQ.U32.AND P1, PT, RZ, c[0x0][0x170], PT ;  /* 0x00005c00ff007a0c */ /* 0x000fe20003f22070 */
[----:B------:R-:W-:Y:S01]  /*0bf0*/  CS2R R44, SRZ ;  /* 0x00000000002c7805 */ /* 0x000fe2000001ff00 */
[----:B------:R-:W-:Y:S01]  /*0c00*/  CS2R R46, SRZ ;  /* 0x00000000002e7805 */ /* 0x000fe2000001ff00 */
[----:B------:R-:W-:Y:S02]  /*0c10*/  P2R R2, PR, RZ, 0x8 ;  /* 0x00000008ff027803 */ /* 0x000fe40000000000 */
[----:B------:R-:W-:Y:S02]  /*0c20*/  ISETP.EQ.OR.EX P1, PT, RZ, c[0x0][0x174], P3, P1 ;  /* 0x00005d00ff007a0c */ /* 0x000fe40001f22710 */
[----:B------:R-:W-:Y:S02]  /*0c30*/  P2R R2, PR, RZ, 0x10 ;  /* 0x00000010ff027803 */ /* 0x000fe40000000000 */
[----:B------:R-:W-:-:S04]  /*0c40*/  @!P2 IMAD.WIDE R6, R13, R0, c[0x0][0x180] ;  /* 0x000060000d06a625 */ /* 0x000fc800078e0200 */
[----:B-----5:R-:W-:Y:S01]  /*0c50*/  @!P0 IMAD R5, R27, c[0x0][0x1d8], R22 ;  /* 0x000076001b058a24 */ /* 0x020fe200078e0216 */
[----:B------:R-:W2:Y:S03]  /*0c60*/  @!P2 LDG.E.128 R44, [R6.64] ;  /* 0x00000024062ca981 */ /* 0x000ea6000c1e1d00 */
[----:B------:R-:W-:Y:S02]  /*0c70*/  @!P0 IMAD R5, R5, 0xc0, R26 ;  /* 0x000000c005058824 */ /* 0x000fe400078e021a */
[----:B------:R-:W-:-:S04]  /*0c80*/  @!P1 IMAD.WIDE R2, R13, R0, c[0x0][0x170] ;  /* 0x00005c000d029625 */ /* 0x000fc800078e0200 */
[----:B------:R-:W-:Y:S01]  /*0c90*/  @!P0 IMAD.WIDE R12, R5, R0, c[0x0][0x230] ;  /* 0x00008c00050c8625 */ /* 0x000fe200078e0200 */
[----:B------:R0:W3:Y:S01]  /*0ca0*/  @!P1 LDG.E.128 R8, [R2.64] ;  /* 0x0000002402089981 */ /* 0x0000e2000c1e1d00 */
[----:B------:R-:W-:-:S03]  /*0cb0*/  ISETP.NE.U32.AND P1, PT, RZ, c[0x0][0x1f8], PT ;  /* 0x00007e00ff007a0c */ /* 0x000fc60003f25070 */
[----:B------:R-:W4:Y:S01]  /*0cc0*/  @!P0 LDG.E.128 R48, [R12.64] ;  /* 0x000000240c308981 */ /* 0x000f22000c1e1d00 */
[----:B------:R-:W-:Y:S01]  /*0cd0*/  ISETP.NE.AND.EX P1, PT, RZ, c[0x0][0x1fc], PT, P1 ;  /* 0x00007f00ff007a0c */ /* 0x000fe20003f25310 */
[----:B0-----:R-:W0:Y:S01]  /*0ce0*/  LDC.U8 R3, c[0x0][0x1e4] ;  /* 0x00007900ff037b82 */ /* 0x001e220000000000 */
[----:B------:R-:W-:Y:S01]  /*0cf0*/  ISETP.LT.AND P3, PT, RZ, c[0x0][0x1e0], PT ;  /* 0x00007800ff007a0c */ /* 0x000fe20003f61270 */
[----:B------:R-:W-:-:S10]  /*0d00*/  IMAD.MOV.U32 R2, RZ, RZ, RZ ;  /* 0x000000ffff027224 */ /* 0x000fd400078e00ff */
[----:B------:R-:W-:-:S04]  /*0d10*/  @P1 IMAD.MOV.U32 R14, RZ, RZ, 0x4 ;  /* 0x00000004ff0e1424 */ /* 0x000fc800078e00ff */
        /* <DEDUP_REMOVED lines=9> */
[----:B------:R-:W-:Y:S02]  /*0db0*/  HFMA2.MMA R34, R34, 1, 1, R10 ;  /* 0x3c003c0022227835 */ /* 0x000fe4000000000a */
[----:B----4-:R-:W-:Y:S02]  /*0dc0*/  @!P0 HFMA2.MMA R37, R37, R49, -RZ ;  /* 0x0000003125258235 */ /* 0x010fe400001000ff */
[----:B------:R-:W-:Y:S01]  /*0dd0*/  @!P0 HFMA2.MMA R39, R39, R51, -RZ ;  /* 0x0000003327278235 */ /* 0x000fe200001000ff */
[----:B------:R-:W-:Y:S02]  /*0de0*/  HADD2 R33, R33, R9 ;  /* 0x0000000921217230 */ /* 0x000fe40000000000 */
[----:B------:R-:W-:Y:S02]  /*0df0*/  HADD2 R35, R35, R11 ;  /* 0x0000000b23237230 */ /* 0x000fe40000000000 */
        /* <DEDUP_REMOVED lines=61> */
.L_x_3321:
        /* <DEDUP_REMOVED lines=57> */
[----:B-----5:R-:W-:Y:S01]  /*1560*/  IADD3 R8, -R2, c[0x0][0x1ec], RZ ;  /* 0x00007b0002087a10 */ /* 0x020fe20007ffe1ff */
[----:B------:R-:W-:Y:S01]  /*1570*/  I2F R10, R13 ;  /* 0x0000000d000a7306 */ /* 0x000fe20000201400 */
[----:B------:R-:W-:-:S02]  /*1580*/  HADD2.F32 R53, -RZ, R35.H0_H0 ;  /* 0x20000023ff357230 */ /* 0x000fc40000004100 */
[--C-:B------:R-:W-:Y:S02]  /*1590*/  HADD2.F32 R35, -RZ, R37.reuse.H1_H1 ;  /* 0x30000025ff237230 */ /* 0x100fe40000004100 */
[----:B------:R-:W-:Y:S02]  /*15a0*/  HADD2.F32 R37, -RZ, R37.H0_H0 ;  /* 0x20000025ff257230 */ /* 0x000fe40000004100 */
[--C-:B------:R-:W-:Y:S01]  /*15b0*/  HADD2.F32 R51, -RZ, R38.reuse.H1_H1 ;  /* 0x30000026ff337230 */ /* 0x100fe20000004100 */
[----:B0-----:R-:W0:Y:S01]  /*15c0*/  MUFU.RCP R15, R9 ;  /* 0x00000009000f7308 */ /* 0x001e220000001000 */
[--C-:B------:R-:W-:Y:S02]  /*15d0*/  HADD2.F32 R57, -RZ, R39.reuse.H1_H1 ;  /* 0x30000027ff397230 */ /* 0x100fe40000004100 */
[----:B------:R-:W-:Y:S02]  /*15e0*/  HADD2.F32 R49, -RZ, R38.H0_H0 ;  /* 0x20000026ff317230 */ /* 0x000fe40000004100 */
[----:B------:R-:W-:-:S03]  /*15f0*/  HADD2.F32 R39, -RZ, R39.H0_H0 ;  /* 0x20000027ff277230 */ /* 0x000fc60000004100 */
        /* <DEDUP_REMOVED lines=24> */
[----:B------:R-:W-:Y:S01]  /*1780*/  MUFU.SIN R10, R28 ;  /* 0x0000001c000a7308 */ /* 0x000fe20000000400 */
[----:B-1----:R-:W-:-:S04]  /*1790*/  FMUL.FTZ R12, R8, R13 ;  /* 0x0000000d080c7220 */ /* 0x002fc80000410000 */
[----:B------:R-:W-:Y:S01]  /*17a0*/  FMUL.RZ R13, R12, 0.15915493667125701904 ;  /* 0x3e22f9830c0d7820 */ /* 0x000fe2000040c000 */
[--C-:B------:R-:W-:Y:S02]  /*17b0*/  HADD2.F32 R12, -RZ, R36.reuse.H1_H1 ;  /* 0x30000024ff0c7230 */ /* 0x100fe40000004100 */
[----:B------:R-:W1:Y:S01]  /*17c0*/  MUFU.COS R9, R28 ;  /* 0x0000001c00097308 */ /* 0x000e620000000000 */
[----:B0-----:R-:W-:Y:S01]  /*17d0*/  FMUL.FTZ R8, R8, R15 ;  /* 0x0000000f08087220 */ /* 0x001fe20000410000 */
[----:B------:R-:W-:-:S06]  /*17e0*/  HADD2.F32 R36, -RZ, R36.H0_H0 ;  /* 0x20000024ff247230 */ /* 0x000fcc0000004100 */
[----:B------:R-:W-:Y:S08]  /*17f0*/  MUFU.COS R14, R40 ;  /* 0x00000028000e7308 */ /* 0x000ff00000000000 */
[----:B------:R0:W2:Y:S01]  /*1800*/  MUFU.SIN R20, R40 ;  /* 0x0000002800147308 */ /* 0x0000a20000000400 */
[----:B-1----:R-:W-:-:S07]  /*1810*/  FMUL.FTZ R15, R9, R12 ;  /* 0x0000000c090f7220 */ /* 0x002fce0000410000 */
[----:B------:R-:W1:Y:S01]  /*1820*/  MUFU.SIN R28, R13 ;  /* 0x0000000d001c7308 */ /* 0x000e620000000400 */
[----:B0-----:R-:W-:Y:S02]  /*1830*/  FMUL.RZ R40, R8, 0.15915493667125701904 ;  /* 0x3e22f98308287820 */ /* 0x001fe4000040c000 */
[CC--:B------:R-:W-:Y:S02]  /*1840*/  FMUL.FTZ R8, R10.reuse, R11.reuse ;  /* 0x0000000b0a087220 */ /* 0x0c0fe40000410000 */
[C---:B------:R-:W-:Y:S02]  /*1850*/  FMUL.FTZ R11, R9.reuse, R11 ;  /* 0x0000000b090b7220 */ /* 0x040fe40000410000 */
[-C--:B------:R-:W-:Y:S01]  /*1860*/  FFMA.FTZ R8, R9, R32.reuse, -R8 ;  /* 0x0000002009087223 */ /* 0x080fe20000010808 */
[----:B------:R0:W-:Y:S01]  /*1870*/  MUFU.COS R24, R13 ;  /* 0x0000000d00187308 */ /* 0x0001e20000000000 */
[----:B------:R-:W-:-:S07]  /*1880*/  FFMA.FTZ R11, R10, R32, R11 ;  /* 0x000000200a0b7223 */ /* 0x000fce000001000b */
[----:B------:R-:W3:Y:S01]  /*1890*/  MUFU.SIN R32, R40 ;  /* 0x0000002800207308 */ /* 0x000ee20000000400 */
[----:B0-----:R-:W-:Y:S02]  /*18a0*/  FMUL.FTZ R13, R10, R12 ;  /* 0x0000000c0a0d7220 */ /* 0x001fe40000410000 */
[C---:B--2---:R-:W-:Y:S02]  /*18b0*/  FMUL.FTZ R12, R20.reuse, R35 ;  /* 0x00000023140c7220 */ /* 0x044fe40000410000 */
[----:B------:R-:W-:Y:S02]  /*18c0*/  FFMA.FTZ R13, R9, R36, -R13 ;  /* 0x00000024090d7223 */ /* 0x000fe4000001080d */
[-C--:B------:R-:W-:Y:S01]  /*18d0*/  FMUL.FTZ R9, R20, R21.reuse ;  /* 0x0000001514097220 */ /* 0x080fe20000410000 */
[----:B------:R-:W0:Y:S01]  /*18e0*/  MUFU.COS R34, R40 ;  /* 0x0000002800227308 */ /* 0x000e220000000000 */
[C---:B------:R-:W-:Y:S02]  /*18f0*/  FMUL.FTZ R21, R14.reuse, R21 ;  /* 0x000000150e157220 */ /* 0x040fe40000410000 */
[----:B------:R-:W-:-:S02]  /*1900*/  FMUL.FTZ R35, R14, R35 ;  /* 0x000000230e237220 */ /* 0x000fc40000410000 */
[----:B------:R-:W-:Y:S02]  /*1910*/  FFMA.FTZ R36, R10, R36, R15 ;  /* 0x000000240a247223 */ /* 0x000fe4000001000f */
[C---:B------:R-:W-:Y:S02]  /*1920*/  FFMA.FTZ R12, R14.reuse, R37, -R12 ;  /* 0x000000250e0c7223 */ /* 0x040fe4000001080c */
[----:B------:R-:W-:Y:S01]  /*1930*/  FFMA.FTZ R9, R14, R33, -R9 ;  /* 0x000000210e097223 */ /* 0x000fe20000010809 */
[----:B------:R-:W-:Y:S01]  /*1940*/  F2FP.PACK_AB R36, R36, R13 ;  /* 0x0000000d2424723e */ /* 0x000fe200000000ff */
[C---:B------:R-:W-:Y:S02]  /*1950*/  FFMA.FTZ R10, R20.reuse, R33, R21 ;  /* 0x00000021140a7223 */ /* 0x040fe40000010015 */
[----:B------:R-:W-:Y:S02]  /*1960*/  FFMA.FTZ R37, R20, R37, R35 ;  /* 0x0000002514257223 */ /* 0x000fe40000010023 */
[----:B-1----:R-:W-:Y:S01]  /*1970*/  FMUL.FTZ R14, R28, R47 ;  /* 0x0000002f1c0e7220 */ /* 0x002fe20000410000 */
[----:B------:R-:W-:Y:S01]  /*1980*/  F2FP.PACK_AB R33, R10, R9 ;  /* 0x000000090a21723e */ /* 0x000fe200000000ff */
[----:B------:R-:W-:Y:S01]  /*1990*/  FMUL.FTZ R15, R28, R51 ;  /* 0x000000331c0f7220 */ /* 0x000fe20000410000 */
[----:B------:R-:W-:Y:S01]  /*19a0*/  F2FP.PACK_AB R37, R37, R12 ;  /* 0x0000000c2525723e */ /* 0x000fe200000000ff */
[----:B---3--:R-:W-:-:S02]  /*19b0*/  FMUL.FTZ R20, R32, R55 ;  /* 0x0000003720147220 */ /* 0x008fc40000410000 */
[----:B------:R-:W-:Y:S02]  /*19c0*/  FMUL.FTZ R21, R32, R57 ;  /* 0x0000003920157220 */ /* 0x000fe40000410000 */
[C---:B------:R-:W-:Y:S02]  /*19d0*/  FMUL.FTZ R47, R24.reuse, R47 ;  /* 0x0000002f182f7220 */ /* 0x040fe40000410000 */
[----:B------:R-:W-:Y:S02]  /*19e0*/  FMUL.FTZ R51, R24, R51 ;  /* 0x0000003318337220 */ /* 0x000fe40000410000 */
[C---:B0-----:R-:W-:Y:S02]  /*19f0*/  FMUL.FTZ R55, R34.reuse, R55 ;  /* 0x0000003722377220 */ /* 0x041fe40000410000 */
[----:B------:R-:W-:Y:S02]  /*1a00*/  FMUL.FTZ R57, R34, R57 ;  /* 0x0000003922397220 */ /* 0x000fe40000410000 */
[----:B------:R-:W-:-:S02]  /*1a10*/  FFMA.FTZ R14, R24, R45, -R14 ;  /* 0x0000002d180e7223 */ /* 0x000fc4000001080e */
[----:B------:R-:W-:Y:S02]  /*1a20*/  FFMA.FTZ R15, R24, R49, -R15 ;  /* 0x00000031180f7223 */ /* 0x000fe4000001080f */
[C---:B------:R-:W-:Y:S02]  /*1a30*/  FFMA.FTZ R47, R28.reuse, R45, R47 ;  /* 0x0000002d1c2f7223 */ /* 0x040fe4000001002f */
[----:B------:R-:W-:Y:S02]  /*1a40*/  FFMA.FTZ R38, R28, R49, R51 ;  /* 0x000000311c267223 */ /* 0x000fe40000010033 */
[-C--:B------:R-:W-:Y:S02]  /*1a50*/  FFMA.FTZ R20, R34, R53.reuse, -R20 ;  /* 0x0000003522147223 */ /* 0x080fe40000010814 */
[----:B------:R-:W-:Y:S01]  /*1a60*/  FFMA.FTZ R35, R32, R53, R55 ;  /* 0x0000003520237223 */ /* 0x000fe20000010037 */
[----:B------:R-:W-:Y:S01]  /*1a70*/  F2FP.PACK_AB R38, R38, R15 ;  /* 0x0000000f2626723e */ /* 0x000fe200000000ff */
[-C--:B------:R-:W-:Y:S01]  /*1a80*/  FFMA.FTZ R21, R34, R39.reuse, -R21 ;  /* 0x0000002722157223 */ /* 0x080fe20000010815 */
[----:B------:R-:W-:Y:S01]  /*1a90*/  F2FP.PACK_AB R34, R47, R14 ;  /* 0x0000000e2f22723e */ /* 0x000fe200000000ff */
[----:B------:R-:W-:Y:S01]  /*1aa0*/  FFMA.FTZ R24, R32, R39, R57 ;  /* 0x0000002720187223 */ /* 0x000fe20000010039 */
[----:B------:R-:W-:-:S02]  /*1ab0*/  F2FP.PACK_AB R32, R11, R8 ;  /* 0x000000080b20723e */ /* 0x000fc400000000ff */
[----:B------:R-:W-:Y:S02]  /*1ac0*/  F2FP.PACK_AB R35, R35, R20 ;  /* 0x000000142323723e */ /* 0x000fe400000000ff */
[----:B------:R-:W-:Y:S02]  /*1ad0*/  F2FP.PACK_AB R39, R24, R21 ;  /* 0x000000151827723e */ /* 0x000fe400000000ff */
.L_x_3325:
[----:B------:R-:W-:Y:S05]  /*1ae0*/  BSYNC B1 ;  /* 0x0000000000017941 */ /* 0x000fea0003800000 */
.L_x_3324:
        /* <DEDUP_REMOVED lines=31> */
.L_x_3323:
[----:B------:R-:W-:Y:S05]  /*1ce0*/  BSYNC B0 ;  /* 0x0000000000007941 */ /* 0x000fea0003800000 */
.L_x_3322:
[----:B------:R-:W-:Y:S06]  /*1cf0*/  BAR.SYNC.DEFER_BLOCKING 0x0 ;  /* 0x0000000000007b1d */ /* 0x000fec0000010000 */
[----:B0-----:R0:W1:Y:S04]  /*1d00*/  @P6 LDS.128 R32, [R0] ;  /* 0x0000000000206984 */ /* 0x0010680000000c00 */
[----:B------:R0:W2:Y:S04]  /*1d10*/  @P6 LDS.128 R36, [R3] ;  /* 0x0000000003246984 */ /* 0x0000a80000000c00 */
[----:B------:R-:W-:Y:S06]  /*1d20*/  BAR.SYNC.DEFER_BLOCKING 0x0 ;  /* 0x0000000000007b1d */ /* 0x000fec0000010000 */
[----:B------:R-:W-:Y:S05]  /*1d30*/  BRA `(.L_x_3320) ;  /* 0x0000063000007947 */ /* 0x000fea0003800000 */
.L_x_3319:
        /* <DEDUP_REMOVED lines=50> */
[----:B------:R-:W-:Y:S01]  /*2060*/  MUFU.COS R8, R5 ;  /* 0x0000000500087308 */ /* 0x000fe20000000000 */
[--C-:B--2---:R-:W-:Y:S01]  /*2070*/  HADD2.F32 R10, -RZ, R36.reuse.H1_H1 ;  /* 0x30000024ff0a7230 */ /* 0x104fe20000004100 */
[----:B0-----:R-:W-:Y:S01]  /*2080*/  FMUL.FTZ R4, R0, R15 ;  /* 0x0000000f00047220 */ /* 0x001fe20000410000 */
[----:B------:R-:W-:-:S05]  /*2090*/  HADD2.F32 R36, -RZ, R36.H0_H0 ;  /* 0x20000024ff247230 */ /* 0x000fca0000004100 */
[----:B------:R0:W1:Y:S01]  /*20a0*/  MUFU.SIN R9, R5 ;  /* 0x0000000500097308 */ /* 0x0000620000000400 */
[C---:B---3--:R-:W-:Y:S02]  /*20b0*/  FMUL.FTZ R7, R3.reuse, R10 ;  /* 0x0000000a03077220 */ /* 0x048fe40000410000 */
[----:B------:R-:W-:Y:S02]  /*20c0*/  FFMA.FTZ R4, R3, R32, R4 ;  /* 0x0000002003047223 */ /* 0x000fe40000010004 */
[----:B------:R-:W-:-:S03]  /*20d0*/  FFMA.FTZ R7, R0, R36, -R7 ;  /* 0x0000002400077223 */ /* 0x000fc60000010807 */
[----:B------:R-:W-:Y:S01]  /*20e0*/  MUFU.COS R12, R6 ;  /* 0x00000006000c7308 */ /* 0x000fe20000000000 */
[----:B0-----:R-:W-:-:S04]  /*20f0*/  FMUL.FTZ R5, R3, R15 ;  /* 0x0000000f03057220 */ /* 0x001fc80000410000 */
[----:B------:R-:W-:-:S03]  /*2100*/  FFMA.FTZ R5, R0, R32, -R5 ;  /* 0x0000002000057223 */ /* 0x000fc60000010805 */
[----:B------:R0:W2:Y:S01]  /*2110*/  MUFU.SIN R13, R6 ;  /* 0x00000006000d7308 */ /* 0x0000a20000000400 */
[----:B-1----:R-:W-:Y:S01]  /*2120*/  FMUL.FTZ R11, R9, R28 ;  /* 0x0000001c090b7220 */ /* 0x002fe20000410000 */
[----:B------:R-:W-:-:S03]  /*2130*/  F2FP.PACK_AB R32, R4, R5 ;  /* 0x000000050420723e */ /* 0x000fc600000000ff */
[----:B------:R-:W-:-:S03]  /*2140*/  FFMA.FTZ R11, R8, R37, -R11 ;  /* 0x00000025080b7223 */ /* 0x000fc6000001080b */
[----:B------:R-:W-:Y:S01]  /*2150*/  MUFU.COS R20, R14 ;  /* 0x0000000e00147308 */ /* 0x000fe20000000000 */
[----:B0-----:R-:W-:Y:S02]  /*2160*/  FMUL.FTZ R6, R0, R10 ;  /* 0x0000000a00067220 */ /* 0x001fe40000410000 */
[C---:B------:R-:W-:Y:S02]  /*2170*/  FMUL.FTZ R0, R8.reuse, R24 ;  /* 0x0000001808007220 */ /* 0x040fe40000410000 */
[----:B------:R-:W-:Y:S02]  /*2180*/  FFMA.FTZ R6, R3, R36, R6 ;  /* 0x0000002403067223 */ /* 0x000fe40000010006 */
[----:B------:R-:W-:Y:S01]  /*2190*/  FMUL.FTZ R3, R9, R24 ;  /* 0x0000001809037220 */ /* 0x000fe20000410000 */
[----:B------:R0:W1:Y:S01]  /*21a0*/  MUFU.SIN R21, R14 ;  /* 0x0000000e00157308 */ /* 0x0000620000000400 */
[----:B------:R-:W-:Y:S01]  /*21b0*/  FMUL.FTZ R10, R8, R28 ;  /* 0x0000001c080a7220 */ /* 0x000fe20000410000 */
[----:B------:R-:W-:Y:S01]  /*21c0*/  F2FP.PACK_AB R36, R6, R7 ;  /* 0x000000070624723e */ /* 0x000fe200000000ff */
[----:B------:R-:W-:-:S02]  /*21d0*/  FFMA.FTZ R3, R8, R33, -R3 ;  /* 0x0000002108037223 */ /* 0x000fc40000010803 */
[C---:B------:R-:W-:Y:S02]  /*21e0*/  FFMA.FTZ R0, R9.reuse, R33, R0 ;  /* 0x0000002109007223 */ /* 0x040fe40000010000 */
[----:B------:R-:W-:Y:S02]  /*21f0*/  FFMA.FTZ R10, R9, R37, R10 ;  /* 0x00000025090a7223 */ /* 0x000fe4000001000a */
[CC--:B--2---:R-:W-:Y:S02]  /*2200*/  FMUL.FTZ R9, R13.reuse, R40.reuse ;  /* 0x000000280d097220 */ /* 0x0c4fe40000410000 */
[----:B------:R-:W-:Y:S01]  /*2210*/  FMUL.FTZ R8, R12, R40 ;  /* 0x000000280c087220 */ /* 0x000fe20000410000 */
[----:B------:R-:W-:Y:S01]  /*2220*/  F2FP.PACK_AB R37, R10, R11 ;  /* 0x0000000b0a25723e */ /* 0x000fe200000000ff */
[-C--:B------:R-:W-:Y:S02]  /*2230*/  FMUL.FTZ R15, R13, R35.reuse ;  /* 0x000000230d0f7220 */ /* 0x080fe40000410000 */
[----:B0-----:R-:W-:-:S02]  /*2240*/  FMUL.FTZ R14, R12, R35 ;  /* 0x000000230c0e7220 */ /* 0x001fc40000410000 */
[CC--:B------:R-:W-:Y:S02]  /*2250*/  FFMA.FTZ R9, R12.reuse, R34.reuse, -R9 ;  /* 0x000000220c097223 */ /* 0x0c0fe40000010809 */
[C---:B------:R-:W-:Y:S02]  /*2260*/  FFMA.FTZ R8, R13.reuse, R34, R8 ;  /* 0x000000220d087223 */ /* 0x040fe40000010008 */
[-C--:B------:R-:W-:Y:S02]  /*2270*/  FFMA.FTZ R15, R12, R38.reuse, -R15 ;  /* 0x000000260c0f7223 */ /* 0x080fe4000001080f */
[----:B------:R-:W-:Y:S01]  /*2280*/  FFMA.FTZ R14, R13, R38, R14 ;  /* 0x000000260d0e7223 */ /* 0x000fe2000001000e */
[----:B------:R-:W-:Y:S01]  /*2290*/  F2FP.PACK_AB R34, R8, R9 ;  /* 0x000000090822723e */ /* 0x000fe200000000ff */
[CC--:B-1----:R-:W-:Y:S02]  /*22a0*/  FMUL.FTZ R13, R21.reuse, R44.reuse ;  /* 0x0000002c150d7220 */ /* 0x0c2fe40000410000 */
[----:B------:R-:W-:Y:S01]  /*22b0*/  FMUL.FTZ R12, R20, R44 ;  /* 0x0000002c140c7220 */ /* 0x000fe20000410000 */
[----:B------:R-:W-:Y:S01]  /*22c0*/  F2FP.PACK_AB R38, R14, R15 ;  /* 0x0000000f0e26723e */ /* 0x000fe200000000ff */
[----:B------:R-:W-:-:S02]  /*22d0*/  FMUL.FTZ R33, R21, R46 ;  /* 0x0000002e15217220 */ /* 0x000fc40000410000 */
[C---:B------:R-:W-:Y:S02]  /*22e0*/  FMUL.FTZ R24, R20.reuse, R46 ;  /* 0x0000002e14187220 */ /* 0x040fe40000410000 */
[CC--:B------:R-:W-:Y:S02]  /*22f0*/  FFMA.FTZ R13, R20.reuse, R42.reuse, -R13 ;  /* 0x0000002a140d7223 */ /* 0x0c0fe4000001080d */
[C---:B------:R-:W-:Y:S02]  /*2300*/  FFMA.FTZ R12, R21.reuse, R42, R12 ;  /* 0x0000002a150c7223 */ /* 0x040fe4000001000c */
[----:B------:R-:W-:Y:S01]  /*2310*/  FFMA.FTZ R39, R20, R45, -R33 ;  /* 0x0000002d14277223 */ /* 0x000fe20000010821 */
[----:B------:R-:W-:Y:S01]  /*2320*/  F2FP.PACK_AB R33, R0, R3 ;  /* 0x000000030021723e */ /* 0x000fe200000000ff */
[----:B------:R-:W-:Y:S01]  /*2330*/  FFMA.FTZ R24, R21, R45, R24 ;  /* 0x0000002d15187223 */ /* 0x000fe20000010018 */
[----:B------:R-:W-:-:S04]  /*2340*/  F2FP.PACK_AB R35, R12, R13 ;  /* 0x0000000d0c23723e */ /* 0x000fc800000000ff */
[----:B------:R-:W-:Y:S02]  /*2350*/  F2FP.PACK_AB R39, R24, R39 ;  /* 0x000000271827723e */ /* 0x000fe400000000ff */
.L_x_3326:
[----:B------:R-:W-:Y:S05]  /*2360*/  BSYNC B0 ;  /* 0x0000000000007941 */ /* 0x000fea0003800000 */
.L_x_3320:
        /* <DEDUP_REMOVED lines=21> */
.L_x_3375:
        /* <DEDUP_REMOVED lines=9> */
.L_x_3376:
[----:B-1----:R-:W-:Y:S02]  /*2550*/  FADD.FTZ R0, R5, R4 ;  /* 0x0000000405007221 */ /* 0x002fe40000010000 */
.L_x_3328:
[----:B------:R-:W-:Y:S05]  /*2560*/  BSYNC B0 ;  /* 0x0000000000007941 */ /* 0x000fea0003800000 */
.L_x_3327:
        /* <DEDUP_REMOVED lines=8> */
[----:B-----5:R-:W-:Y:S02]  /*25f0*/  IMAD.IADD R5, R25, 0x1, -R2 ;  /* 0x0000000119057824 */ /* 0x020fe400078e0a02 */
[----:B0-----:R-:W-:Y:S02]  /*2600*/  IMAD.MOV.U32 R4, RZ, RZ, 0x2 ;  /* 0x00000002ff047424 */ /* 0x001fe400078e00ff */
[----:B------:R-:W-:-:S04]  /*2610*/  IMAD R0, R22, c[0x0][0x220], R5 ;  /* 0x0000880016007a24 */ /* 0x000fc800078e0205 */
[----:B------:R-:W-:-:S04]  /*2620*/  IMAD R5, R0, c[0x0][0x220], R5 ;  /* 0x0000880000057a24 */ /* 0x000fc800078e0205 */
[----:B------:R-:W-:-:S06]  /*2630*/  IMAD.WIDE R4, R5, R4, c[0x0][0x218] ;  /* 0x0000860005047625 */ /* 0x000fcc00078e0204 */
[----:B------:R-:W3:Y:S02]  /*2640*/  LDG.E.U16 R4, [R4.64] ;  /* 0x0000002404047981 */ /* 0x000ee4000c1e1500 */
[----:B---3--:R-:W-:-:S05]  /*2650*/  HADD2.F32 R0, -RZ, R4.H0_H0 ;  /* 0x20000004ff007230 */ /* 0x008fca0000004100 */
[----:B------:R-:W-:-:S05]  /*2660*/  FADD.FTZ R3, R3, R0 ;  /* 0x0000000003037221 */ /* 0x000fca0000010000 */
.L_x_3332:
[----:B------:R3:W-:Y:S02]  /*2670*/  STS [R6.X4+0x210], R3 ;  /* 0x0002100306007388 */ /* 0x0007e40000004800 */
.L_x_3331:
[----:B------:R-:W-:Y:S02]  /*2680*/  WARPSYNC 0xffffffff ;  /* 0xffffffff00007948 */ /* 0x000fe40003800000 */
[----:B0-----:R-:W-:Y:S01]  /*2690*/  IADD3 R4, R25, 0x7, -R16 ;  /* 0x0000000719047810 */ /* 0x001fe20007ffe810 */
[----:B------:R-:W-:Y:S01]  /*26a0*/  BAR.SYNC.DEFER_BLOCKING 0x0 ;  /* 0x0000000000007b1d */ /* 0x000fe20000010000 */
[----:B------:R-:W-:Y:S02]  /*26b0*/  SHF.R.S32.HI R0, RZ, 0x1f, R23 ;  /* 0x0000001fff007819 */ /* 0x000fe40000011417 */
[----:B------:R-:W-:Y:S02]  /*26c0*/  SHF.R.S32.HI R5, RZ, 0x1f, R4 ;  /* 0x0000001fff057819 */ /* 0x000fe40000011404 */
[----:B------:R-:W-:Y:S01]  /*26d0*/  LEA.HI R7, R0, R23, RZ, 0x2 ;  /* 0x0000001700077211 */ /* 0x000fe200078f10ff */
[----:B------:R-:W-:Y:S01]  /*26e0*/  BSSY B0, `(.L_x_3333) ;  /* 0x0000242000007945 */ /* 0x000fe20003800000 */
[----:B------:R-:W-:Y:S02]  /*26f0*/  LEA.HI R5, R5, R4, RZ, 0x3 ;  /* 0x0000000405057211 */ /* 0x000fe400078f18ff */
[----:B------:R-:W-:-:S02]  /*2700*/  LEA.HI.SX32 R51, R7, R16, 0x1e ;  /* 0x0000001007337211 */ /* 0x000fc400078ff2ff */
[----:B------:R-:W-:-:S05]  /*2710*/  LOP3.LUT R5, R5, 0xfffffff8, RZ, 0xc0, !PT ;  /* 0xfffffff805057812 */ /* 0x000fca00078ec0ff */
[----:B------:R-:W-:Y:S02]  /*2720*/  IMAD.IADD R4, R16, 0x1, R5 ;  /* 0x0000000110047824 */ /* 0x000fe400078e0205 */
[----:B------:R-:W-:-:S03]  /*2730*/  IMAD R5, R43, c[0x0][0x1d0], R22 ;  /* 0x000074002b057a24 */ /* 0x000fc600078e0216 */
[----:B------:R-:W-:Y:S01]  /*2740*/  ISETP.GE.AND P0, PT, R51, R4, PT ;  /* 0x000000043300720c */ /* 0x000fe20003f06270 */
[----:B------:R-:W-:-:S12]  /*2750*/  IMAD R5, R5, 0xc0, RZ ;  /* 0x000000c005057824 */ /* 0x000fd800078e02ff */
[----:B------:R-:W-:Y:S05]  /*2760*/  @P0 BRA `(.L_x_3334) ;  /* 0x0000239000000947 */ /* 0x000fea0003800000 */
[----:B------:R-:W-:Y:S01]  /*2770*/  LOP3.LUT R0, R7, 0x7ffffffc, RZ, 0xc0, !PT ;  /* 0x7ffffffc07007812 */ /* 0x000fe200078ec0ff */
[----:B------:R-:W-:Y:S02]  /*2780*/  IMAD.MOV.U32 R52, RZ, RZ, c[0x0][0x1d4] ;  /* 0x00007500ff347624 */ /* 0x000fe400078e00ff */
[----:B------:R-:W-:Y:S02]  /*2790*/  IMAD.MOV.U32 R53, RZ, RZ, c[0x0][0x1e8] ;  /* 0x00007a00ff357624 */ /* 0x000fe400078e00ff */
[----:B------:R-:W-:-:S03]  /*27a0*/  IMAD.IADD R0, R23, 0x1, -R0 ;  /* 0x0000000117007824 */ /* 0x000fc600078e0a00 */
[----:B------:R-:W-:Y:S01]  /*27b0*/  IADD3 R53, R53, c[0x0][0x210], RZ ;  /* 0x0000840035357a10 */ /* 0x000fe20007ffe0ff */
[----:B------:R-:W-:Y:S01]  /*27c0*/  IMAD.SHL.U32 R50, R0, 0x2, RZ ;  /* 0x0000000200327824 */ /* 0x000fe200078e00ff */
[----:B---3--:R0:W3:Y:S03]  /*27d0*/  LDS R6, [R0.X4+0x10] ;  /* 0x0000100000067984 */ /* 0x0080e60000004800 */
[----:B------:R-:W-:Y:S01]  /*27e0*/  IMAD R49, R5, c[0x0][0x1d4], R50 ;  /* 0x0000750005317a24 */ /* 0x000fe200078e0232 */
[----:B------:R0:W4:Y:S01]  /*27f0*/  LDS R7, [R0.X4+0x20] ;  /* 0x0000200000077984 */ /* 0x0001220000004800 */
[----:B------:R-:W-:Y:S02]  /*2800*/  IMAD.MOV.U32 R50, RZ, RZ, R51 ;  /* 0x000000ffff327224 */ /* 0x000fe400078e0033 */
[----:B------:R-:W-:Y:S01]  /*2810*/  IMAD R51, R52, 0xc0, RZ ;  /* 0x000000c034337824 */ /* 0x000fe200078e02ff */
[----:B------:R0:W2:Y:S01]  /*2820*/  LDS R8, [R0.X4+0x30] ;  /* 0x0000300000087984 */ /* 0x0000a20000004800 */
[----:B------:R-:W-:-:S03]  /*2830*/  SHF.R.S32.HI R52, RZ, 0x1f, R49 ;  /* 0x0000001fff347819 */ /* 0x000fc60000011431 */
        /* <DEDUP_REMOVED lines=12> */
[----:B-1----:R1:W0:Y:S04]  /*2900*/  LDS R32, [R0.X4+0x100] ;  /* 0x0001000000207984 */ /* 0x0022280000004800 */
        /* <DEDUP_REMOVED lines=15> */
[----:B--234-:R1:W0:Y:S02]  /*2a00*/  LDS R48, [R0.X4+0x200] ;  /* 0x0002000000307984 */ /* 0x01c2240000004800 */
.L_x_3339:
[----:B------:R-:W-:Y:S01]  /*2a10*/  IABS R65, c[0x0][0x1d4] ;  /* 0x0000750000417a13 */ /* 0x000fe20000000000 */
[----:B------:R-:W-:Y:S01]  /*2a20*/  IMAD R87, R29, c[0x0][0x1d4], RZ ;  /* 0x000075001d577a24 */ /* 0x000fe200078e02ff */
[----:B------:R-:W-:-:S02]  /*2a30*/  IABS R82, R50 ;  /* 0x0000003200527213 */ /* 0x000fc40000000000 */
        /* <DEDUP_REMOVED lines=19> */
[----:B------:R-:W-:-:S04]  /*2b70*/  @!P2 LOP3.LUT R82, RZ, c[0x0][0x1d4], RZ, 0x33, !PT ;  /* 0x00007500ff52aa12 */ /* 0x000fc800078e33ff */
[C---:B------:R-:W-:Y:S02]  /*2b80*/  IADD3 R65, R82.reuse, c[0x0][0x1d4], RZ ;  /* 0x0000750052417a10 */ /* 0x040fe40007ffe0ff */
[----:B------:R-:W-:Y:S02]  /*2b90*/  SHF.R.S32.HI R62, RZ, 0x1f, R82 ;  /* 0x0000001fff3e7819 */ /* 0x000fe40000011452 */
[----:B------:R-:W-:Y:S01]  /*2ba0*/  IADD3 R63, P1, R82, R87, RZ ;  /* 0x00000057523f7210 */ /* 0x000fe20007f3e0ff */
[C---:B------:R-:W-:Y:S01]  /*2bb0*/  IMAD.SHL.U32 R66, R65.reuse, 0x8, RZ ;  /* 0x0000000841427824 */ /* 0x040fe200078e00ff */
[----:B------:R-:W-:Y:S02]  /*2bc0*/  IADD3 R65, R65, c[0x0][0x1d4], RZ ;  /* 0x0000750041417a10 */ /* 0x000fe40007ffe0ff */
[----:B------:R-:W-:Y:S02]  /*2bd0*/  LEA.HI.X.SX32 R64, R87, R62, 0x1, P1 ;  /* 0x0000003e57407211 */ /* 0x000fe400008f0eff */
[----:B------:R-:W-:Y:S01]  /*2be0*/  ISETP.GE.OR P2, PT, R66, R51, P0 ;  /* 0x000000334200720c */ /* 0x000fe20000746670 */
[----:B------:R-:W-:Y:S01]  /*2bf0*/  IMAD.SHL.U32 R92, R65, 0x8, RZ ;  /* 0x00000008415c7824 */ /* 0x000fe200078e00ff */
[----:B------:R-:W-:-:S04]  /*2c00*/  LEA R62, P1, R63, c[0x0][0x1a8], 0x2 ;  /* 0x00006a003f3e7a11 */ /* 0x000fc800078210ff */
[----:B------:R-:W-:Y:S02]  /*2c10*/  LEA.HI.X R63, R63, c[0x0][0x1ac], R64, 0x2, P1 ;  /* 0x00006b003f3f7a11 */ /* 0x000fe400008f1440 */
[----:B------:R-:W-:-:S05]  /*2c20*/  ISETP.GE.OR P6, PT, R92, R51, P0 ;  /* 0x000000335c00720c */ /* 0x000fca00007c6670 */
[----:B------:R-:W2:Y:S01]  /*2c30*/  @!P2 LDG.E R90, [R62.64] ;  /* 0x000000243e5aa981 */ /* 0x000ea2000c1e1900 */
[----:B------:R-:W-:-:S07]  /*2c40*/  IADD3 R64, R65, c[0x0][0x1d4], RZ ;  /* 0x0000750041407a10 */ /* 0x000fce0007ffe0ff */
[----:B------:R-:W3:Y:S01]  /*2c50*/  @!P6 LDG.E R96, [R62.64] ;  /* 0x000000243e60e981 */ /* 0x000ee2000c1e1900 */
[----:B------:R-:W-:Y:S02]  /*2c60*/  IMAD.SHL.U32 R98, R64, 0x8, RZ ;  /* 0x0000000840627824 */ /* 0x000fe400078e00ff */
[----:B------:R-:W-:-:S03]  /*2c70*/  IMAD.MOV.U32 R97, RZ, RZ, c[0x0][0x1d4] ;  /* 0x00007500ff617624 */ /* 0x000fc600078e00ff */
[----:B------:R-:W-:Y:S01]  /*2c80*/  ISETP.GE.OR P3, PT, R98, R51, P0 ;  /* 0x000000336200720c */ /* 0x000fe20000766670 */
[----:B------:R-:W-:-:S04]  /*2c90*/  IMAD R67, R97, 0x4, R82 ;  /* 0x0000000461437824 */ /* 0x000fc800078e0252 */
[----:B------:R-:W-:-:S05]  /*2ca0*/  IMAD.SHL.U32 R88, R67, 0x8, RZ ;  /* 0x0000000843587824 */ /* 0x000fca00078e00ff */
[----:B------:R-:W-:-:S03]  /*2cb0*/  ISETP.GE.OR P4, PT, R88, R51, P0 ;  /* 0x000000335800720c */ /* 0x000fc60000786670 */
[----:B------:R-:W4:Y:S10]  /*2cc0*/  @!P3 LDG.E R100, [R62.64] ;  /* 0x000000243e64b981 */ /* 0x000f34000c1e1900 */
[----:B------:R-:W4:Y:S01]  /*2cd0*/  @!P4 LDG.E R94, [R62.64] ;  /* 0x000000243e5ec981 */ /* 0x000f22000c1e1900 */
[----:B--2---:R-:W-:-:S04]  /*2ce0*/  @!P2 IMAD R90, R90, c[0x0][0x1d8], RZ ;  /* 0x000076005a5aaa24 */ /* 0x004fc800078e02ff */
[----:B------:R-:W-:-:S04]  /*2cf0*/  @!P2 IMAD R65, R90, 0xc0, RZ ;  /* 0x000000c05a41a824 */ /* 0x000fc800078e02ff */
[----:B------:R-:W-:Y:S02]  /*2d00*/  @!P2 IMAD R64, R65, c[0x0][0x1d4], R66 ;  /* 0x000075004140aa24 */ /* 0x000fe400078e0242 */
[----:B---3--:R-:W-:Y:S01]  /*2d10*/  @!P6 IMAD R90, R96, c[0x0][0x1d8], RZ ;  /* 0x00007600605aea24 */ /* 0x008fe200078e02ff */
[----:B------:R-:W-:Y:S02]  /*2d20*/  IADD3 R96, R67, c[0x0][0x1d4], RZ ;  /* 0x0000750043607a10 */ /* 0x000fe40007ffe0ff */
[----:B------:R-:W-:Y:S01]  /*2d30*/  @!P2 IADD3 R65, P1, R49, R64, RZ ;  /* 0x000000403141a210 */ /* 0x000fe20007f3e0ff */
[----:B------:R-:W-:Y:S02]  /*2d40*/  @!P6 IMAD R101, R90, 0xc0, RZ ;  /* 0x000000c05a65e824 */ /* 0x000fe400078e02ff */
[----:B------:R-:W-:Y:S01]  /*2d50*/  IMAD.SHL.U32 R90, R96, 0x8, RZ ;  /* 0x00000008605a7824 */ /* 0x000fe200078e00ff */
[----:B------:R-:W-:Y:S02]  /*2d60*/  @!P2 LEA.HI.X.SX32 R64, R64, R52, 0x1, P1 ;  /* 0x000000344040a211 */ /* 0x000fe400008f0eff */
[----:B------:R-:W-:-:S02]  /*2d70*/  @!P2 LEA R66, P5, R65, c[0x0][0x198], 0x1 ;  /* 0x000066004142aa11 */ /* 0x000fc400078a08ff */
[----:B------:R-:W-:Y:S02]  /*2d80*/  ISETP.GE.AND P1, PT, R50, R25, PT ;  /* 0x000000193200720c */ /* 0x000fe40003f26270 */
[----:B------:R-:W-:Y:S01]  /*2d90*/  @!P2 LEA.HI.X R67, R65, c[0x0][0x19c], R64, 0x1, P5 ;  /* 0x000067004143aa11 */ /* 0x000fe200028f0c40 */
[----:B------:R-:W-:Y:S01]  /*2da0*/  @!P6 IMAD R64, R101, c[0x0][0x1d4], R92 ;  /* 0x000075006540ea24 */ /* 0x000fe200078e025c */
[----:B------:R-:W-:Y:S02]  /*2db0*/  ISETP.GE.OR P5, PT, R90, R51, P0 ;  /* 0x000000335a00720c */ /* 0x000fe400007a6670 */
[----:B------:R-:W-:Y:S02]  /*2dc0*/  SEL R54, R54, RZ, P1 ;  /* 0x000000ff36367207 */ /* 0x000fe40000800000 */
[----:B------:R-:W-:-:S04]  /*2dd0*/  IADD3 R92, R96, c[0x0][0x1d4], RZ ;  /* 0x00007500605c7a10 */ /* 0x000fc80007ffe0ff */
[----:B------:R2:W3:Y:S01]  /*2de0*/  @!P2 LDG.E R54, [R66.64] ;  /* 0x000000244236a981 */ /* 0x0004e2000c1e1900 */
[----:B------:R-:W-:Y:S01]  /*2df0*/  @!P6 IADD3 R65, P2, R49, R64, RZ ;  /* 0x000000403141e210 */ /* 0x000fe20007f5e0ff */
[----:B------:R-:W-:-:S03]  /*2e00*/  IMAD.SHL.U32 R92, R92, 0x8, RZ ;  /* 0x000000085c5c7824 */ /* 0x000fc600078e00ff */
[----:B------:R-:W3:Y:S01]  /*2e10*/  @!P5 LDG.E R102, [R62.64] ;  /* 0x000000243e66d981 */ /* 0x000ee2000c1e1900 */
[----:B------:R-:W-:Y:S02]  /*2e20*/  @!P6 LEA.HI.X.SX32 R96, R64, R52, 0x1, P2 ;  /* 0x000000344060e211 */ /* 0x000fe400010f0eff */
[----:B------:R-:W-:Y:S01]  /*2e30*/  @!P6 LEA R64, P2, R65, c[0x0][0x198], 0x1 ;  /* 0x000066004140ea11 */ /* 0x000fe200078408ff */
[----:B----4-:R-:W-:-:S03]  /*2e40*/  @!P3 IMAD R100, R100, c[0x0][0x1d8], RZ ;  /* 0x000076006464ba24 */ /* 0x010fc600078e02ff */
[----:B------:R-:W-:Y:S01]  /*2e50*/  @!P6 LEA.HI.X R65, R65, c[0x0][0x19c], R96, 0x1, P2 ;  /* 0x000067004141ea11 */ /* 0x000fe200010f0c60 */
[----:B------:R-:W-:Y:S01]  /*2e60*/  @!P3 IMAD R101, R100, 0xc0, RZ ;  /* 0x000000c06465b824 */ /* 0x000fe200078e02ff */
[----:B------:R-:W-:Y:S02]  /*2e70*/  ISETP.GE.OR P2, PT, R92, R51, P0 ;  /* 0x000000335c00720c */ /* 0x000fe40000746670 */
[----:B------:R-:W-:Y:S01]  /*2e80*/  SEL R55, R55, RZ, P1 ;  /* 0x000000ff37377207 */ /* 0x000fe20000800000 */
[----:B--2---:R-:W-:Y:S02]  /*2e90*/  @!P3 IMAD R66, R101, c[0x0][0x1d4], R98 ;  /* 0x000075006542ba24 */ /* 0x004fe400078e0262 */
[----:B------:R-:W-:-:S03]  /*2ea0*/  IMAD R100, R97, 0x7, R82 ;  /* 0x0000000761647824 */ /* 0x000fc600078e0252 */
[----:B------:R2:W4:Y:S01]  /*2eb0*/  @!P6 LDG.E R55, [R64.64] ;  /* 0x000000244037e981 */ /* 0x000522000c1e1900 */
[----:B------:R-:W-:Y:S01]  /*2ec0*/  @!P3 IADD3 R67, P6, R49, R66, RZ ;  /* 0x000000423143b210 */ /* 0x000fe20007fde0ff */
[----:B------:R-:W-:-:S03]  /*2ed0*/  @!P4 IMAD R94, R94, c[0x0][0x1d8], RZ ;  /* 0x000076005e5eca24 */ /* 0x000fc600078e02ff */
[----:B------:R-:W4:Y:S01]  /*2ee0*/  @!P2 LDG.E R103, [R62.64] ;  /* 0x000000243e67a981 */ /* 0x000f22000c1e1900 */
[----:B------:R-:W-:Y:S01]  /*2ef0*/  @!P3 LEA.HI.X.SX32 R98, R66, R52, 0x1, P6 ;  /* 0x000000344262b211 */ /* 0x000fe200030f0eff */
[----:B------:R-:W-:Y:S01]  /*2f00*/  IMAD.SHL.U32 R96, R100, 0x8, RZ ;  /* 0x0000000864607824 */ /* 0x000fe200078e00ff */
[C---:B------:R-:W-:Y:S01]  /*2f10*/  @!P3 LEA R66, P6, R67.reuse, c[0x0][0x198], 0x1 ;  /* 0x000066004342ba11 */ /* 0x040fe200078c08ff */
[----:B------:R-:W-:Y:S01]  /*2f20*/  @!P4 IMAD R101, R94, 0xc0, RZ ;  /* 0x000000c05e65c824 */ /* 0x000fe200078e02ff */
[----:B------:R-:W-:Y:S02]  /*2f30*/  SEL R56, R56, RZ, P1 ;  /* 0x000000ff38387207 */ /* 0x000fe40000800000 */
[----:B------:R-:W-:Y:S01]  /*2f40*/  @!P3 LEA.HI.X R67, R67, c[0x0][0x19c], R98, 0x1, P6 ;  /* 0x000067004343ba11 */ /* 0x000fe200030f0c62 */
[----:B------:R-:W-:Y:S01]  /*2f50*/  @!P4 IMAD R88, R101, c[0x0][0x1d4], R88 ;  /* 0x000075006558ca24 */ /* 0x000fe200078e0258 */
[----:B------:R-:W-:Y:S02]  /*2f60*/  ISETP.GE.OR P6, PT, R96, R51, P0 ;  /* 0x000000336000720c */ /* 0x000fe400007c6670 */
[----:B------:R-:W-:Y:S01]  /*2f70*/  IADD3 R100, R100, c[0x0][0x1d4], RZ ;  /* 0x0000750064647a10 */ /* 0x000fe20007ffe0ff */
[----:B------:R1:W4:Y:S01]  /*2f80*/  @!P3 LDG.E R56, [R66.64] ;  /* 0x000000244238b981 */ /* 0x000322000c1e1900 */
[----:B--2---:R-:W-:-:S04]  /*2f90*/  @!P4 IADD3 R65, P3, R49, R88, RZ ;  /* 0x000000583141c210 */ /* 0x004fc80007f7e0ff */
[----:B------:R-:W-:Y:S01]  /*2fa0*/  @!P4 LEA.HI.X.SX32 R94, R88, R52, 0x1, P3 ;  /* 0x00000034585ec211 */ /* 0x000fe200018f0eff */
[----:B------:R-:W-:Y:S01]  /*2fb0*/  IMAD.SHL.U32 R88, R100, 0x8, RZ ;  /* 0x0000000864587824 */ /* 0x000fe200078e00ff */
[----:B------:R-:W-:-:S03]  /*2fc0*/  @!P4 LEA R64, P3, R65, c[0x0][0x198], 0x1 ;  /* 0x000066004140ca11 */ /* 0x000fc600078608ff */
[----:B------:R-:W2:Y:S01]  /*2fd0*/  @!P6 LDG.E R104, [R62.64] ;  /* 0x000000243e68e981 */ /* 0x000ea2000c1e1900 */
[----:B------:R-:W-:Y:S02]  /*2fe0*/  @!P4 LEA.HI.X R65, R65, c[0x0][0x19c], R94, 0x1, P3 ;  /* 0x000067004141ca11 */ /* 0x000fe400018f0c5e */
[----:B------:R-:W-:-:S13]  /*2ff0*/  ISETP.GE.OR P3, PT, R88, R51, P0 ;  /* 0x000000335800720c */ /* 0x000fda0000766670 */
[----:B------:R-:W2:Y:S01]  /*3000*/  @!P3 LDG.E R94, [R62.64] ;  /* 0x000000243e5eb981 */ /* 0x000ea2000c1e1900 */
[----:B------:R-:W-:Y:S02]  /*3010*/  SEL R57, R57, RZ, P1 ;  /* 0x000000ff39397207 */ /* 0x000fe40000800000 */
[----:B-1----:R-:W-:-:S04]  /*3020*/  IADD3 R67, R100, c[0x0][0x1d4], RZ ;  /* 0x0000750064437a10 */ /* 0x002fc80007ffe0ff */
[----:B------:R1:W2:Y:S01]  /*3030*/  @!P4 LDG.E R57, [R64.64] ;  /* 0x000000244039c981 */ /* 0x0002a2000c1e1900 */
[----:B------:R-:W-:Y:S01]  /*3040*/  SEL R58, R58, RZ, P1 ;  /* 0x000000ff3a3a7207 */ /* 0x000fe20000800000 */
[----:B------:R-:W-:Y:S01]  /*3050*/  IMAD R100, R97, 0xa, R82 ;  /* 0x0000000a61647824 */ /* 0x000fe200078e0252 */
[----:B------:R-:W-:Y:S02]  /*3060*/  SEL R59, R59, RZ, P1 ;  /* 0x000000ff3b3b7207 */ /* 0x000fe40000800000 */
[----:B------:R-:W-:Y:S01]  /*3070*/  SEL R60, R60, RZ, P1 ;  /* 0x000000ff3c3c7207 */ /* 0x000fe20000800000 */
[----:B---3--:R-:W-:-:S04]  /*3080*/  @!P5 IMAD R102, R102, c[0x0][0x1d8], RZ ;  /* 0x000076006666da24 */ /* 0x008fc800078e02ff */
[----:B------:R-:W-:-:S04]  /*3090*/  @!P5 IMAD R101, R102, 0xc0, RZ ;  /* 0x000000c06665d824 */ /* 0x000fc800078e02ff */
[----:B------:R-:W-:-:S05]  /*30a0*/  @!P5 IMAD R90, R101, c[0x0][0x1d4], R90 ;  /* 0x00007500655ada24 */ /* 0x000fca00078e025a */
[----:B------:R-:W-:-:S04]  /*30b0*/  @!P5 IADD3 R98, P4, R49, R90, RZ ;  /* 0x0000005a3162d210 */ /* 0x000fc80007f9e0ff */
[----:B------:R-:W-:Y:S01]  /*30c0*/  @!P5 LEA.HI.X.SX32 R101, R90, R52, 0x1, P4 ;  /* 0x000000345a65d211 */ /* 0x000fe200020f0eff */
[----:B------:R-:W-:Y:S01]  /*30d0*/  IMAD.SHL.U32 R90, R67, 0x8, RZ ;  /* 0x00000008435a7824 */ /* 0x000fe200078e00ff */
[----:B------:R-:W-:Y:S01]  /*30e0*/  @!P5 LEA R66, P4, R98, c[0x0][0x198], 0x1 ;  /* 0x000066006242da11 */ /* 0x000fe200078808ff */
[----:B----4-:R-:W-:-:S03]  /*30f0*/  @!P2 IMAD R103, R103, c[0x0][0x1d8], RZ ;  /* 0x000076006767aa24 */ /* 0x010fc600078e02ff */
[----:B------:R-:W-:Y:S02]  /*3100*/  @!P5 LEA.HI.X R67, R98, c[0x0][0x19c], R101, 0x1, P4 ;  /* 0x000067006243da11 */ /* 0x000fe400020f0c65 */
[----:B------:R-:W-:Y:S01]  /*3110*/  ISETP.GE.OR P4, PT, R90, R51, P0 ;  /* 0x000000335a00720c */ /* 0x000fe20000786670 */
[----:B------:R-:W-:Y:S02]  /*3120*/  @!P2 IMAD R103, R103, 0xc0, RZ ;  /* 0x000000c06767a824 */ /* 0x000fe400078e02ff */
[----:B------:R3:W4:Y:S02]  /*3130*/  @!P5 LDG.E R58, [R66.64] ;  /* 0x00000024423ad981 */ /* 0x000724000c1e1900 */
[----:B------:R-:W-:-:S05]  /*3140*/  @!P2 IMAD R92, R103, c[0x0][0x1d4], R92 ;  /* 0x00007500675caa24 */ /* 0x000fca00078e025c */
[----:B-1----:R-:W-:-:S03]  /*3150*/  @!P2 IADD3 R65, P5, R49, R92, RZ ;  /* 0x0000005c3141a210 */ /* 0x002fc60007fbe0ff */
[----:B------:R-:W4:Y:S01]  /*3160*/  @!P4 LDG.E R102, [R62.64] ;  /* 0x000000243e66c981 */ /* 0x000f22000c1e1900 */
[----:B------:R-:W-:Y:S01]  /*3170*/  @!P2 LEA.HI.X.SX32 R98, R92, R52, 0x1, P5 ;  /* 0x000000345c62a211 */ /* 0x000fe200028f0eff */
[----:B------:R-:W-:Y:S01]  /*3180*/  IMAD.SHL.U32 R92, R100, 0x8, RZ ;  /* 0x00000008645c7824 */ /* 0x000fe200078e00ff */
[----:B------:R-:W-:Y:S01]  /*3190*/  @!P2 LEA R64, P5, R65, c[0x0][0x198], 0x1 ;  /* 0x000066004140aa11 */ /* 0x000fe200078a08ff */
[----:B--2---:R-:W-:-:S03]  /*31a0*/  @!P6 IMAD R104, R104, c[0x0][0x1d8], RZ ;  /* 0x000076006868ea24 */ /* 0x004fc600078e02ff */
[----:B------:R-:W-:Y:S02]  /*31b0*/  @!P2 LEA.HI.X R65, R65, c[0x0][0x19c], R98, 0x1, P5 ;  /* 0x000067004141aa11 */ /* 0x000fe400028f0c62 */
[----:B------:R-:W-:Y:S01]  /*31c0*/  ISETP.GE.OR P5, PT, R92, R51, P0 ;  /* 0x000000335c00720c */ /* 0x000fe200007a6670 */
[----:B------:R-:W-:Y:S01]  /*31d0*/  @!P6 IMAD R101, R104, 0xc0, RZ ;  /* 0x000000c06865e824 */ /* 0x000fe200078e02ff */
[----:B------:R-:W-:Y:S01]  /*31e0*/  IADD3 R100, R100, c[0x0][0x1d4], RZ ;  /* 0x0000750064647a10 */ /* 0x000fe20007ffe0ff */
[----:B------:R1:W2:Y:S02]  /*31f0*/  @!P2 LDG.E R59, [R64.64] ;  /* 0x00000024403ba981 */ /* 0x0002a4000c1e1900 */
[----:B------:R-:W-:-:S05]  /*3200*/  @!P6 IMAD R96, R101, c[0x0][0x1d4], R96 ;  /* 0x000075006560ea24 */ /* 0x000fca00078e0260 */
[----:B---3--:R-:W-:Y:S01]  /*3210*/  @!P6 IADD3 R67, P2, R49, R96, RZ ;  /* 0x000000603143e210 */ /* 0x008fe20007f5e0ff */
[----:B------:R-:W-:Y:S02]  /*3220*/  @!P3 IMAD R94, R94, c[0x0][0x1d8], RZ ;  /* 0x000076005e5eba24 */ /* 0x000fe400078e02ff */
[----:B------:R-:W3:Y:S01]  /*3230*/  @!P5 LDG.E R103, [R62.64] ;  /* 0x000000243e67d981 */ /* 0x000ee2000c1e1900 */
[----:B------:R-:W-:Y:S01]  /*3240*/  @!P6 LEA.HI.X.SX32 R98, R96, R52, 0x1, P2 ;  /* 0x000000346062e211 */ /* 0x000fe200010f0eff */
[----:B------:R-:W-:Y:S01]  /*3250*/  IMAD.SHL.U32 R96, R100, 0x8, RZ ;  /* 0x0000000864607824 */ /* 0x000fe200078e00ff */
[----:B------:R-:W-:Y:S01]  /*3260*/  @!P6 LEA R66, P2, R67, c[0x0][0x198], 0x1 ;  /* 0x000066004342ea11 */ /* 0x000fe200078408ff */
[----:B------:R-:W-:-:S03]  /*3270*/  @!P3 IMAD R101, R94, 0xc0, RZ ;  /* 0x000000c05e65b824 */ /* 0x000fc600078e02ff */
[----:B------:R-:W-:Y:S01]  /*3280*/  @!P6 LEA.HI.X R67, R67, c[0x0][0x19c], R98, 0x1, P2 ;  /* 0x000067004343ea11 */ /* 0x000fe200010f0c62 */
[----:B------:R-:W-:Y:S01]  /*3290*/  @!P3 IMAD R88, R101, c[0x0][0x1d4], R88 ;  /* 0x000075006558ba24 */ /* 0x000fe200078e0258 */
[----:B------:R-:W-:Y:S02]  /*32a0*/  ISETP.GE.OR P2, PT, R96, R51, P0 ;  /* 0x000000336000720c */ /* 0x000fe40000746670 */
[----:B-1----:R-:W-:Y:S01]  /*32b0*/  IADD3 R65, R100, c[0x0][0x1d4], RZ ;  /* 0x0000750064417a10 */ /* 0x002fe20007ffe0ff */
[----:B------:R1:W2:Y:S01]  /*32c0*/  @!P6 LDG.E R60, [R66.64] ;  /* 0x00000024423ce981 */ /* 0x0002a2000c1e1900 */
[----:B------:R-:W-:-:S04]  /*32d0*/  @!P3 IADD3 R94, P6, R49, R88, RZ ;  /* 0x00000058315eb210 */ /* 0x000fc80007fde0ff */
[----:B------:R-:W-:Y:S01]  /*32e0*/  @!P3 LEA.HI.X.SX32 R101, R88, R52, 0x1, P6 ;  /* 0x000000345865b211 */ /* 0x000fe200030f0eff */
[----:B------:R-:W-:Y:S01]  /*32f0*/  IMAD.SHL.U32 R88, R65, 0x8, RZ ;  /* 0x0000000841587824 */ /* 0x000fe200078e00ff */
[----:B------:R-:W-:-:S03]  /*3300*/  @!P3 LEA R64, P6, R94, c[0x0][0x198], 0x1 ;  /* 0x000066005e40ba11 */ /* 0x000fc600078c08ff */
[----:B------:R-:W2:Y:S01]  /*3310*/  @!P2 LDG.E R104, [R62.64] ;  /* 0x000000243e68a981 */ /* 0x000ea2000c1e1900 */
[----:B------:R-:W-:Y:S02]  /*3320*/  @!P3 LEA.HI.X R65, R94, c[0x0][0x19c], R101, 0x1, P6 ;  /* 0x000067005e41ba11 */ /* 0x000fe400030f0c65 */
[----:B------:R-:W-:-:S13]  /*3330*/  ISETP.GE.OR P6, PT, R88, R51, P0 ;  /* 0x000000335800720c */ /* 0x000fda00007c6670 */
[----:B------:R-:W2:Y:S01]  /*3340*/  @!P6 LDG.E R94, [R62.64] ;  /* 0x000000243e5ee981 */ /* 0x000ea2000c1e1900 */
[----:B------:R-:W-:-:S06]  /*3350*/  SEL R61, R61, RZ, P1 ;  /* 0x000000ff3d3d7207 */ /* 0x000fcc0000800000 */
[----:B------:R0:W2:Y:S01]  /*3360*/  @!P3 LDG.E R61, [R64.64] ;  /* 0x00000024403db981 */ /* 0x0000a2000c1e1900 */
[----:B------:R-:W-:Y:S01]  /*3370*/  IMAD R98, R97, 0xd, R82 ;  /* 0x0000000d61627824 */ /* 0x000fe200078e0252 */
[----:B0-----:R-:W-:Y:S02]  /*3380*/  SEL R0, R0, RZ, P1 ;  /* 0x000000ff00007207 */ /* 0x001fe40000800000 */
[----:B------:R-:W-:Y:S02]  /*3390*/  SEL R69, R69, RZ, P1 ;  /* 0x000000ff45457207 */ /* 0x000fe40000800000 */
[----:B------:R-:W-:Y:S01]  /*33a0*/  SEL R68, R68, RZ, P1 ;  /* 0x000000ff44447207 */ /* 0x000fe20000800000 */
[----:B----4-:R-:W-:-:S04]  /*33b0*/  @!P4 IMAD R102, R102, c[0x0][0x1d8], RZ ;  /* 0x000076006666ca24 */ /* 0x010fc800078e02ff */
[----:B------:R-:W-:-:S04]  /*33c0*/  @!P4 IMAD R101, R102, 0xc0, RZ ;  /* 0x000000c06665c824 */ /* 0x000fc800078e02ff */
[----:B------:R-:W-:-:S05]  /*33d0*/  @!P4 IMAD R90, R101, c[0x0][0x1d4], R90 ;  /* 0x00007500655aca24 */ /* 0x000fca00078e025a */
[----:B-1----:R-:W-:-:S04]  /*33e0*/  @!P4 IADD3 R67, P3, R49, R90, RZ ;  /* 0x0000005a3143c210 */ /* 0x002fc80007f7e0ff */
[----:B------:R-:W-:Y:S02]  /*33f0*/  @!P4 LEA.HI.X.SX32 R90, R90, R52, 0x1, P3 ;  /* 0x000000345a5ac211 */ /* 0x000fe400018f0eff */
[----:B------:R-:W-:Y:S01]  /*3400*/  @!P4 LEA R66, P3, R67, c[0x0][0x198], 0x1 ;  /* 0x000066004342ca11 */ /* 0x000fe200078608ff */
[----:B---3--:R-:W-:-:S03]  /*3410*/  @!P5 IMAD R103, R103, c[0x0][0x1d8], RZ ;  /* 0x000076006767da24 */ /* 0x008fc600078e02ff */
[----:B------:R-:W-:Y:S01]  /*3420*/  @!P4 LEA.HI.X R67, R67, c[0x0][0x19c], R90, 0x1, P3 ;  /* 0x000067004343ca11 */ /* 0x000fe200018f0c5a */
[----:B------:R-:W-:Y:S02]  /*3430*/  IMAD.SHL.U32 R90, R98, 0x8, RZ ;  /* 0x00000008625a7824 */ /* 0x000fe400078e00ff */
[----:B------:R-:W-:Y:S02]  /*3440*/  @!P5 IMAD R103, R103, 0xc0, RZ ;  /* 0x000000c06767d824 */ /* 0x000fe400078e02ff */
[----:B------:R0:W3:Y:S01]  /*3450*/  @!P4 LDG.E R0, [R66.64] ;  /* 0x000000244200c981 */ /* 0x0000e2000c1e1900 */
[----:B------:R-:W-:Y:S01]  /*3460*/  ISETP.GE.OR P3, PT, R90, R51, P0 ;  /* 0x000000335a00720c */ /* 0x000fe20000766670 */
[----:B------:R-:W-:-:S05]  /*3470*/  @!P5 IMAD R92, R103, c[0x0][0x1d4], R92 ;  /* 0x00007500675cda24 */ /* 0x000fca00078e025c */
[----:B------:R-:W-:Y:S02]  /*3480*/  @!P5 IADD3 R65, P4, R49, R92, RZ ;  /* 0x0000005c3141d210 */ /* 0x000fe40007f9e0ff */
[----:B------:R-:W-:Y:S02]  /*3490*/  IADD3 R98, R98, c[0x0][0x1d4], RZ ;  /* 0x0000750062627a10 */ /* 0x000fe40007ffe0ff */
[----:B------:R-:W-:Y:S02]  /*34a0*/  @!P5 LEA.HI.X.SX32 R92, R92, R52, 0x1, P4 ;  /* 0x000000345c5cd211 */ /* 0x000fe400020f0eff */
[C---:B------:R-:W-:Y:S01]  /*34b0*/  @!P5 LEA R64, P4, R65.reuse, c[0x0][0x198], 0x1 ;  /* 0x000066004140da11 */ /* 0x040fe200078808ff */
[----:B------:R-:W4:Y:S01]  /*34c0*/  @!P3 LDG.E R100, [R62.64] ;  /* 0x000000243e64b981 */ /* 0x000f22000c1e1900 */
[----:B--2---:R-:W-:Y:S02]  /*34d0*/  @!P2 IMAD R104, R104, c[0x0][0x1d8], RZ ;  /* 0x000076006868aa24 */ /* 0x004fe400078e02ff */
[----:B------:R-:W-:Y:S01]  /*34e0*/  @!P5 LEA.HI.X R65, R65, c[0x0][0x19c], R92, 0x1, P4 ;  /* 0x000067004141da11 */ /* 0x000fe200020f0c5c */
[----:B------:R-:W-:-:S02]  /*34f0*/  IMAD.SHL.U32 R92, R98, 0x8, RZ ;  /* 0x00000008625c7824 */ /* 0x000fc400078e00ff */
[----:B------:R-:W-:Y:S02]  /*3500*/  @!P2 IMAD R101, R104, 0xc0, RZ ;  /* 0x000000c06865a824 */ /* 0x000fe400078e02ff */
[----:B------:R1:W2:Y:S01]  /*3510*/  @!P5 LDG.E R69, [R64.64] ;  /* 0x000000244045d981 */ /* 0x0002a2000c1e1900 */
[----:B------:R-:W-:Y:S01]  /*3520*/  ISETP.GE.OR P4, PT, R92, R51, P0 ;  /* 0x000000335c00720c */ /* 0x000fe20000786670 */
[----:B0-----:R-:W-:Y:S01]  /*3530*/  @!P2 IMAD R66, R101, c[0x0][0x1d4], R96 ;  /* 0x000075006542aa24 */ /* 0x001fe200078e0260 */
[----:B------:R-:W-:-:S04]  /*3540*/  IADD3 R96, R98, c[0x0][0x1d4], RZ ;  /* 0x0000750062607a10 */ /* 0x000fc80007ffe0ff */
[----:B------:R-:W-:Y:S01]  /*3550*/  @!P2 IADD3 R67, P5, R49, R66, RZ ;  /* 0x000000423143a210 */ /* 0x000fe20007fbe0ff */
[----:B------:R-:W-:-:S03]  /*3560*/  @!P6 IMAD R94, R94, c[0x0][0x1d8], RZ ;  /* 0x000076005e5eea24 */ /* 0x000fc600078e02ff */
[----:B------:R-:W-:Y:S01]  /*3570*/  @!P2 LEA.HI.X.SX32 R98, R66, R52, 0x1, P5 ;  /* 0x000000344262a211 */ /* 0x000fe200028f0eff */
[----:B------:R-:W-:Y:S01]  /*3580*/  IMAD.SHL.U32 R96, R96, 0x8, RZ ;  /* 0x0000000860607824 */ /* 0x000fe200078e00ff */
[C---:B------:R-:W-:Y:S01]  /*3590*/  @!P2 LEA R66, P5, R67.reuse, c[0x0][0x198], 0x1 ;  /* 0x000066004342aa11 */ /* 0x040fe200078a08ff */
[----:B------:R-:W-:Y:S01]  /*35a0*/  @!P6 IMAD R101, R94, 0xc0, RZ ;  /* 0x000000c05e65e824 */ /* 0x000fe200078e02ff */
[----:B------:R-:W2:Y:S02]  /*35b0*/  @!P4 LDG.E R102, [R62.64] ;  /* 0x000000243e66c981 */ /* 0x000ea4000c1e1900 */
[----:B------:R-:W-:Y:S01]  /*35c0*/  @!P2 LEA.HI.X R67, R67, c[0x0][0x19c], R98, 0x1, P5 ;  /* 0x000067004343aa11 */ /* 0x000fe200028f0c62 */
[----:B------:R-:W-:Y:S01]  /*35d0*/  @!P6 IMAD R88, R101, c[0x0][0x1d4], R88 ;  /* 0x000075006558ea24 */ /* 0x000fe200078e0258 */
[----:B------:R-:W-:Y:S01]  /*35e0*/  ISETP.GE.OR P5, PT, R96, R51, P0 ;  /* 0x000000336000720c */ /* 0x000fe200007a6670 */
[----:B------:R-:W-:Y:S02]  /*35f0*/  IMAD R98, R97, 0x10, R82 ;  /* 0x0000001061627824 */ /* 0x000fe400078e0252 */
[----:B------:R0:W3:Y:S01]  /*3600*/  @!P2 LDG.E R68, [R66.64] ;  /* 0x000000244244a981 */ /* 0x0000e2000c1e1900 */
[----:B-1----:R-:W-:-:S04]  /*3610*/  @!P6 IADD3 R65, P2, R49, R88, RZ ;  /* 0x000000583141e210 */ /* 0x002fc80007f5e0ff */
[----:B------:R-:W-:Y:S01]  /*3620*/  @!P6 LEA.HI.X.SX32 R94, R88, R52, 0x1, P2 ;  /* 0x00000034585ee211 */ /* 0x000fe200010f0eff */
[----:B------:R-:W-:Y:S01]  /*3630*/  IMAD.SHL.U32 R88, R98, 0x8, RZ ;  /* 0x0000000862587824 */ /* 0x000fe200078e00ff */
[----:B------:R-:W-:-:S03]  /*3640*/  @!P6 LEA R64, P2, R65, c[0x0][0x198], 0x1 ;  /* 0x000066004140ea11 */ /* 0x000fc600078408ff */
[----:B------:R-:W3:Y:S01]  /*3650*/  @!P5 LDG.E R103, [R62.64] ;  /* 0x000000243e67d981 */ /* 0x000ee2000c1e1900 */
[----:B------:R-:W-:Y:S02]  /*3660*/  @!P6 LEA.HI.X R65, R65, c[0x0][0x19c], R94, 0x1, P2 ;  /* 0x000067004141ea11 */ /* 0x000fe400010f0c5e */
[----:B------:R-:W-:-:S13]  /*3670*/  ISETP.GE.OR P2, PT, R88, R51, P0 ;  /* 0x000000335800720c */ /* 0x000fda0000746670 */
[----:B------:R-:W3:Y:S01]  /*3680*/  @!P2 LDG.E R94, [R62.64] ;  /* 0x000000243e5ea981 */ /* 0x000ee2000c1e1900 */
[----:B------:R-:W-:-:S06]  /*3690*/  SEL R71, R71, RZ, P1 ;  /* 0x000000ff47477207 */ /* 0x000fcc0000800000 */
[----:B------:R1:W3:Y:S01]  /*36a0*/  @!P6 LDG.E R71, [R64.64] ;  /* 0x000000244047e981 */ /* 0x0002e2000c1e1900 */
[----:B------:R-:W-:Y:S02]  /*36b0*/  IADD3 R98, R98, c[0x0][0x1d4], RZ ;  /* 0x0000750062627a10 */ /* 0x000fe40007ffe0ff */
[----:B------:R-:W-:Y:S02]  /*36c0*/  SEL R73, R73, RZ, P1 ;  /* 0x000000ff49497207 */ /* 0x000fe40000800000 */
[----:B------:R-:W-:Y:S02]  /*36d0*/  SEL R93, R93, RZ, P1 ;  /* 0x000000ff5d5d7207 */ /* 0x000fe40000800000 */
[----:B------:R-:W-:Y:S01]  /*36e0*/  SEL R79, R79, RZ, P1 ;  /* 0x000000ff4f4f7207 */ /* 0x000fe20000800000 */
[----:B----4-:R-:W-:-:S04]  /*36f0*/  @!P3 IMAD R100, R100, c[0x0][0x1d8], RZ ;  /* 0x000076006464ba24 */ /* 0x010fc800078e02ff */
[----:B------:R-:W-:-:S04]  /*3700*/  @!P3 IMAD R101, R100, 0xc0, RZ ;  /* 0x000000c06465b824 */ /* 0x000fc800078e02ff */
[----:B------:R-:W-:-:S05]  /*3710*/  @!P3 IMAD R90, R101, c[0x0][0x1d4], R90 ;  /* 0x00007500655aba24 */ /* 0x000fca00078e025a */
[----:B0-----:R-:W-:-:S04]  /*3720*/  @!P3 IADD3 R67, P6, R49, R90, RZ ;  /* 0x0000005a3143b210 */ /* 0x001fc80007fde0ff */
[----:B------:R-:W-:Y:S02]  /*3730*/  @!P3 LEA.HI.X.SX32 R90, R90, R52, 0x1, P6 ;  /* 0x000000345a5ab211 */ /* 0x000fe400030f0eff */
[----:B------:R-:W-:Y:S01]  /*3740*/  @!P3 LEA R66, P6, R67, c[0x0][0x198], 0x1 ;  /* 0x000066004342ba11 */ /* 0x000fe200078c08ff */
[----:B--2---:R-:W-:-:S03]  /*3750*/  @!P4 IMAD R102, R102, c[0x0][0x1d8], RZ ;  /* 0x000076006666ca24 */ /* 0x004fc600078e02ff */
[----:B------:R-:W-:Y:S01]  /*3760*/  @!P3 LEA.HI.X R67, R67, c[0x0][0x19c], R90, 0x1, P6 ;  /* 0x000067004343ba11 */ /* 0x000fe200030f0c5a */
[----:B------:R-:W-:Y:S02]  /*3770*/  IMAD.SHL.U32 R90, R98, 0x8, RZ ;  /* 0x00000008625a7824 */ /* 0x000fe400078e00ff */
[----:B------:R-:W-:Y:S02]  /*3780*/  @!P4 IMAD R101, R102, 0xc0, RZ ;  /* 0x000000c06665c824 */ /* 0x000fe400078e02ff */
[----:B------:R0:W2:Y:S01]  /*3790*/  @!P3 LDG.E R73, [R66.64] ;  /* 0x000000244249b981 */ /* 0x0000a2000c1e1900 */
[----:B------:R-:W-:Y:S01]  /*37a0*/  ISETP.GE.OR P6, PT, R90, R51, P0 ;  /* 0x000000335a00720c */ /* 0x000fe200007c6670 */
[----:B------:R-:W-:Y:S01]  /*37b0*/  @!P4 IMAD R92, R101, c[0x0][0x1d4], R92 ;  /* 0x00007500655cca24 */ /* 0x000fe200078e025c */
[----:B------:R-:W-:-:S04]  /*37c0*/  IADD3 R98, R98, c[0x0][0x1d4], RZ ;  /* 0x0000750062627a10 */ /* 0x000fc80007ffe0ff */
[----:B-1----:R-:W-:Y:S01]  /*37d0*/  @!P4 IADD3 R65, P3, R49, R92, RZ ;  /* 0x0000005c3141c210 */ /* 0x002fe20007f7e0ff */
[----:B------:R-:W-:Y:S02]  /*37e0*/  IMAD.SHL.U32 R98, R98, 0x8, RZ ;  /* 0x0000000862627824 */ /* 0x000fe400078e00ff */
[----:B---3--:R-:W-:Y:S01]  /*37f0*/  @!P5 IMAD R103, R103, c[0x0][0x1d8], RZ ;  /* 0x000076006767da24 */ /* 0x008fe200078e02ff */
[----:B------:R-:W-:Y:S02]  /*3800*/  @!P4 LEA.HI.X.SX32 R92, R92, R52, 0x1, P3 ;  /* 0x000000345c5cc211 */ /* 0x000fe400018f0eff */
[----:B------:R-:W-:Y:S01]  /*3810*/  @!P4 LEA R64, P3, R65, c[0x0][0x198], 0x1 ;  /* 0x000066004140ca11 */ /* 0x000fe200078608ff */
[----:B------:R-:W-:Y:S01]  /*3820*/  @!P5 IMAD R103, R103, 0xc0, RZ ;  /* 0x000000c06767d824 */ /* 0x000fe200078e02ff */
[----:B------:R-:W3:Y:S02]  /*3830*/  @!P6 LDG.E R102, [R62.64] ;  /* 0x000000243e66e981 */ /* 0x000ee4000c1e1900 */
[----:B------:R-:W-:Y:S01]  /*3840*/  @!P4 LEA.HI.X R65, R65, c[0x0][0x19c], R92, 0x1, P3 ;  /* 0x000067004141ca11 */ /* 0x000fe200018f0c5c */
[----:B------:R-:W-:Y:S01]  /*3850*/  @!P5 IMAD R96, R103, c[0x0][0x1d4], R96 ;  /* 0x000075006760da24 */ /* 0x000fe200078e0260 */
[----:B------:R-:W-:Y:S01]  /*3860*/  ISETP.GE.OR P3, PT, R98, R51, P0 ;  /* 0x000000336200720c */ /* 0x000fe20000766670 */
[----:B------:R-:W-:-:S02]  /*3870*/  IMAD R100, R97, 0x13, R82 ;  /* 0x0000001361647824 */ /* 0x000fc400078e0252 */
[----:B------:R1:W4:Y:S01]  /*3880*/  @!P4 LDG.E R93, [R64.64] ;  /* 0x00000024405dc981 */ /* 0x000322000c1e1900 */
[----:B0-----:R-:W-:Y:S01]  /*3890*/  @!P5 IADD3 R67, P4, R49, R96, RZ ;  /* 0x000000603143d210 */ /* 0x001fe20007f9e0ff */
[----:B------:R-:W-:-:S03]  /*38a0*/  @!P2 IMAD R94, R94, c[0x0][0x1d8], RZ ;  /* 0x000076005e5eaa24 */ /* 0x000fc600078e02ff */
[----:B------:R-:W-:Y:S01]  /*38b0*/  @!P5 LEA.HI.X.SX32 R96, R96, R52, 0x1, P4 ;  /* 0x000000346060d211 */ /* 0x000fe200020f0eff */
[----:B------:R-:W-:Y:S01]  /*38c0*/  IMAD.SHL.U32 R92, R100, 0x8, RZ ;  /* 0x00000008645c7824 */ /* 0x000fe200078e00ff */
[C---:B------:R-:W-:Y:S01]  /*38d0*/  @!P5 LEA R66, P4, R67.reuse, c[0x0][0x198], 0x1 ;  /* 0x000066004342da11 */ /* 0x040fe200078808ff */
[----:B------:R-:W-:Y:S02]  /*38e0*/  @!P2 IMAD R101, R94, 0xc0, RZ ;  /* 0x000000c05e65a824 */ /* 0x000fe400078e02ff */
[----:B------:R-:W2:Y:S01]  /*38f0*/  @!P3 LDG.E R103, [R62.64] ;  /* 0x000000243e67b981 */ /* 0x000ea2000c1e1900 */
[----:B------:R-:W-:Y:S01]  /*3900*/  @!P5 LEA.HI.X R67, R67, c[0x0][0x19c], R96, 0x1, P4 ;  /* 0x000067004343da11 */ /* 0x000fe200020f0c60 */
[----:B------:R-:W-:Y:S01]  /*3910*/  @!P2 IMAD R88, R101, c[0x0][0x1d4], R88 ;  /* 0x000075006558aa24 */ /* 0x000fe200078e0258 */
[----:B------:R-:W-:Y:S02]  /*3920*/  ISETP.GE.OR P4, PT, R92, R51, P0 ;  /* 0x000000335c00720c */ /* 0x000fe40000786670 */
[----:B------:R-:W-:Y:S01]  /*3930*/  IADD3 R96, R100, c[0x0][0x1d4], RZ ;  /* 0x0000750064607a10 */ /* 0x000fe20007ffe0ff */
[----:B------:R0:W4:Y:S01]  /*3940*/  @!P5 LDG.E R79, [R66.64] ;  /* 0x00000024424fd981 */ /* 0x000122000c1e1900 */
[----:B-1----:R-:W-:-:S04]  /*3950*/  @!P2 IADD3 R65, P5, R49, R88, RZ ;  /* 0x000000583141a210 */ /* 0x002fc80007fbe0ff */
[----:B------:R-:W-:Y:S01]  /*3960*/  @!P2 LEA.HI.X.SX32 R94, R88, R52, 0x1, P5 ;  /* 0x00000034585ea211 */ /* 0x000fe200028f0eff */
[----:B------:R-:W-:Y:S01]  /*3970*/  IMAD.SHL.U32 R88, R96, 0x8, RZ ;  /* 0x0000000860587824 */ /* 0x000fe200078e00ff */
[----:B------:R-:W-:-:S03]  /*3980*/  @!P2 LEA R64, P5, R65, c[0x0][0x198], 0x1 ;  /* 0x000066004140aa11 */ /* 0x000fc600078a08ff */
[----:B------:R-:W4:Y:S01]  /*3990*/  @!P4 LDG.E R101, [R62.64] ;  /* 0x000000243e65c981 */ /* 0x000f22000c1e1900 */
[----:B------:R-:W-:Y:S02]  /*39a0*/  @!P2 LEA.HI.X R65, R65, c[0x0][0x19c], R94, 0x1, P5 ;  /* 0x000067004141aa11 */ /* 0x000fe400028f0c5e */
[----:B------:R-:W-:-:S13]  /*39b0*/  ISETP.GE.OR P5, PT, R88, R51, P0 ;  /* 0x000000335800720c */ /* 0x000fda00007a6670 */
[----:B------:R-:W4:Y:S01]  /*39c0*/  @!P5 LDG.E R94, [R62.64] ;  /* 0x000000243e5ed981 */ /* 0x000f22000c1e1900 */
[----:B------:R-:W-:-:S06]  /*39d0*/  SEL R72, R72, RZ, P1 ;  /* 0x000000ff48487207 */ /* 0x000fcc0000800000 */
[----:B------:R1:W4:Y:S01]  /*39e0*/  @!P2 LDG.E R72, [R64.64] ;  /* 0x000000244048a981 */ /* 0x000322000c1e1900 */
[----:B------:R-:W-:Y:S02]  /*39f0*/  IADD3 R96, R96, c[0x0][0x1d4], RZ ;  /* 0x0000750060607a10 */ /* 0x000fe40007ffe0ff */
[----:B------:R-:W-:-:S03]  /*3a00*/  SEL R75, R75, RZ, P1 ;  /* 0x000000ff4b4b7207 */ /* 0x000fc60000800000 */
[----:B------:R-:W-:Y:S02]  /*3a10*/  IMAD.SHL.U32 R96, R96, 0x8, RZ ;  /* 0x0000000860607824 */ /* 0x000fe400078e00ff */
[----:B------:R-:W-:Y:S01]  /*3a20*/  IMAD R100, R97, 0x16, R82 ;  /* 0x0000001661647824 */ /* 0x000fe200078e0252 */
[----:B------:R-:W-:Y:S02]  /*3a30*/  SEL R70, R70, RZ, P1 ;  /* 0x000000ff46467207 */ /* 0x000fe40000800000 */
[----:B------:R-:W-:Y:S01]  /*3a40*/  SEL R77, R77, RZ, P1 ;  /* 0x000000ff4d4d7207 */ /* 0x000fe20000800000 */
[----:B---3--:R-:W-:-:S04]  /*3a50*/  @!P6 IMAD R102, R102, c[0x0][0x1d8], RZ ;  /* 0x000076006666ea24 */ /* 0x008fc800078e02ff */
[----:B0-----:R-:W-:-:S04]  /*3a60*/  @!P6 IMAD R67, R102, 0xc0, RZ ;  /* 0x000000c06643e824 */ /* 0x001fc800078e02ff */
[----:B------:R-:W-:-:S05]  /*3a70*/  @!P6 IMAD R90, R67, c[0x0][0x1d4], R90 ;  /* 0x00007500435aea24 */ /* 0x000fca00078e025a */
[----:B------:R-:W-:Y:S01]  /*3a80*/  @!P6 IADD3 R67, P2, R49, R90, RZ ;  /* 0x0000005a3143e210 */ /* 0x000fe20007f5e0ff */
[----:B--2---:R-:W-:-:S03]  /*3a90*/  @!P3 IMAD R103, R103, c[0x0][0x1d8], RZ ;  /* 0x000076006767ba24 */ /* 0x004fc600078e02ff */
[----:B------:R-:W-:Y:S02]  /*3aa0*/  @!P6 LEA.HI.X.SX32 R90, R90, R52, 0x1, P2 ;  /* 0x000000345a5ae211 */ /* 0x000fe400010f0eff */
[----:B------:R-:W-:Y:S01]  /*3ab0*/  @!P6 LEA R66, P2, R67, c[0x0][0x198], 0x1 ;  /* 0x000066004342ea11 */ /* 0x000fe200078408ff */
[----:B------:R-:W-:-:S03]  /*3ac0*/  @!P3 IMAD R103, R103, 0xc0, RZ ;  /* 0x000000c06767b824 */ /* 0x000fc600078e02ff */
[----:B------:R-:W-:Y:S01]  /*3ad0*/  @!P6 LEA.HI.X R67, R67, c[0x0][0x19c], R90, 0x1, P2 ;  /* 0x000067004343ea11 */ /* 0x000fe200010f0c5a */
[----:B------:R-:W-:-:S04]  /*3ae0*/  @!P3 IMAD R98, R103, c[0x0][0x1d4], R98 ;  /* 0x000075006762ba24 */ /* 0x000fc800078e0262 */
[----:B------:R0:W2:Y:S01]  /*3af0*/  @!P6 LDG.E R75, [R66.64] ;  /* 0x00000024424be981 */ /* 0x0000a2000c1e1900 */
[----:B------:R-:W-:Y:S02]  /*3b00*/  ISETP.GE.OR P6, PT, R96, R51, P0 ;  /* 0x000000336000720c */ /* 0x000fe400007c6670 */
[----:B-1----:R-:W-:Y:S01]  /*3b10*/  @!P3 IADD3 R65, P2, R49, R98, RZ ;  /* 0x000000623141b210 */ /* 0x002fe20007f5e0ff */
[----:B----4-:R-:W-:Y:S02]  /*3b20*/  @!P4 IMAD R101, R101, c[0x0][0x1d8], RZ ;  /* 0x000076006565ca24 */ /* 0x010fe400078e02ff */
[----:B------:R-:W-:Y:S01]  /*3b30*/  IMAD.SHL.U32 R90, R100, 0x8, RZ ;  /* 0x00000008645a7824 */ /* 0x000fe200078e00ff */
[----:B------:R-:W-:Y:S01]  /*3b40*/  @!P3 LEA.HI.X.SX32 R98, R98, R52, 0x1, P2 ;  /* 0x000000346262b211 */ /* 0x000fe200010f0eff */
[----:B------:R-:W-:Y:S01]  /*3b50*/  @!P4 IMAD R101, R101, 0xc0, RZ ;  /* 0x000000c06565c824 */ /* 0x000fe200078e02ff */
[----:B------:R-:W-:-:S03]  /*3b60*/  @!P3 LEA R64, P2, R65, c[0x0][0x198], 0x1 ;  /* 0x000066004140ba11 */ /* 0x000fc600078408ff */
[----:B------:R-:W-:Y:S01]  /*3b70*/  @!P4 IMAD R92, R101, c[0x0][0x1d4], R92 ;  /* 0x00007500655cca24 */ /* 0x000fe200078e025c */
[----:B------:R-:W-:Y:S01]  /*3b80*/  @!P3 LEA.HI.X R65, R65, c[0x0][0x19c], R98, 0x1, P2 ;  /* 0x000067004141ba11 */ /* 0x000fe200010f0c62 */
[----:B------:R-:W3:Y:S01]  /*3b90*/  @!P6 LDG.E R102, [R62.64] ;  /* 0x000000243e66e981 */ /* 0x000ee2000c1e1900 */
[----:B------:R-:W-:Y:S02]  /*3ba0*/  ISETP.GE.OR P2, PT, R90, R51, P0 ;  /* 0x000000335a00720c */ /* 0x000fe40000746670 */
[----:B------:R-:W-:Y:S01]  /*3bb0*/  IADD3 R100, R100, c[0x0][0x1d4], RZ ;  /* 0x0000750064647a10 */ /* 0x000fe20007ffe0ff */
        /* <DEDUP_REMOVED lines=9> */
[----:B-1----:R-:W-:Y:S01]  /*3c50*/  @!P5 IMAD R64, R101, c[0x0][0x1d4], R88 ;  /* 0x000075006540da24 */ /* 0x002fe200078e0258 */
[----:B------:R-:W-:Y:S02]  /*3c60*/  ISETP.GE.OR P3, PT, R92, R51, P0 ;  /* 0x000000335c00720c */ /* 0x000fe40000766670 */
[----:B------:R-:W-:Y:S01]  /*3c70*/  IADD3 R88, R100, c[0x0][0x1d4], RZ ;  /* 0x0000750064587a10 */ /* 0x000fe20007ffe0ff */
[----:B------:R0:W4:Y:S01]  /*3c80*/  @!P4 LDG.E R77, [R66.64] ;  /* 0x00000024424dc981 */ /* 0x000122000c1e1900 */
[----:B------:R-:W-:-:S03]  /*3c90*/  @!P5 IADD3 R65, P4, R49, R64, RZ ;  /* 0x000000403141d210 */ /* 0x000fc60007f9e0ff */
[----:B------:R-:W-:Y:S01]  /*3ca0*/  IMAD.SHL.U32 R88, R88, 0x8, RZ ;  /* 0x0000000858587824 */ /* 0x000fe200078e00ff */
[----:B------:R-:W-:Y:S02]  /*3cb0*/  @!P5 LEA.HI.X.SX32 R94, R64, R52, 0x1, P4 ;  /* 0x00000034405ed211 */ /* 0x000fe400020f0eff */
[----:B------:R-:W-:-:S03]  /*3cc0*/  @!P5 LEA R64, P4, R65, c[0x0][0x198], 0x1 ;  /* 0x000066004140da11 */ /* 0x000fc600078808ff */
[----:B------:R-:W4:Y:S01]  /*3cd0*/  @!P3 LDG.E R100, [R62.64] ;  /* 0x000000243e64b981 */ /* 0x000f22000c1e1900 */
[----:B------:R-:W-:Y:S02]  /*3ce0*/  @!P5 LEA.HI.X R65, R65, c[0x0][0x19c], R94, 0x1, P4 ;  /* 0x000067004141da11 */ /* 0x000fe400020f0c5e */
[----:B------:R-:W-:-:S13]  /*3cf0*/  ISETP.GE.OR P4, PT, R88, R51, P0 ;  /* 0x000000335800720c */ /* 0x000fda0000786670 */
[----:B------:R-:W4:Y:S01]  /*3d00*/  @!P4 LDG.E R104, [R62.64] ;  /* 0x000000243e68c981 */ /* 0x000f22000c1e1900 */
[----:B------:R-:W-:-:S06]  /*3d10*/  SEL R76, R76, RZ, P1 ;  /* 0x000000ff4c4c7207 */ /* 0x000fcc0000800000 */
[----:B------:R1:W4:Y:S01]  /*3d20*/  @!P5 LDG.E R76, [R64.64] ;  /* 0x00000024404cd981 */ /* 0x000322000c1e1900 */
[----:B------:R-:W-:Y:S01]  /*3d30*/  IMAD R98, R97, 0x19, R82 ;  /* 0x0000001961627824 */ /* 0x000fe200078e0252 */
[----:B------:R-:W-:Y:S02]  /*3d40*/  SEL R95, R95, RZ, P1 ;  /* 0x000000ff5f5f7207 */ /* 0x000fe40000800000 */
[----:B------:R-:W-:Y:S02]  /*3d50*/  SEL R74, R74, RZ, P1 ;  /* 0x000000ff4a4a7207 */ /* 0x000fe40000800000 */
[----:B------:R-:W-:Y:S01]  /*3d60*/  SEL R81, R81, RZ, P1 ;  /* 0x000000ff51517207 */ /* 0x000fe20000800000 */
[----:B---3--:R-:W-:-:S04]  /*3d70*/  @!P6 IMAD R102, R102, c[0x0][0x1d8], RZ ;  /* 0x000076006666ea24 */ /* 0x008fc800078e02ff */
[----:B0-----:R-:W-:-:S04]  /*3d80*/  @!P6 IMAD R67, R102, 0xc0, RZ ;  /* 0x000000c06643e824 */ /* 0x001fc800078e02ff */
[----:B------:R-:W-:Y:S02]  /*3d90*/  @!P6 IMAD R96, R67, c[0x0][0x1d4], R96 ;  /* 0x000075004360ea24 */ /* 0x000fe400078e0260 */
[----:B--2---:R-:W-:-:S03]  /*3da0*/  @!P2 IMAD R103, R103, c[0x0][0x1d8], RZ ;  /* 0x000076006767aa24 */ /* 0x004fc600078e02ff */
[----:B------:R-:W-:Y:S01]  /*3db0*/  @!P6 IADD3 R67, P5, R49, R96, RZ ;  /* 0x000000603143e210 */ /* 0x000fe20007fbe0ff */
[----:B------:R-:W-:-:S03]  /*3dc0*/  @!P2 IMAD R103, R103, 0xc0, RZ ;  /* 0x000000c06767a824 */ /* 0x000fc600078e02ff */
[----:B------:R-:W-:Y:S02]  /*3dd0*/  @!P6 LEA.HI.X.SX32 R96, R96, R52, 0x1, P5 ;  /* 0x000000346060e211 */ /* 0x000fe400028f0eff */
[----:B------:R-:W-:Y:S01]  /*3de0*/  @!P6 LEA R66, P5, R67, c[0x0][0x198], 0x1 ;  /* 0x000066004342ea11 */ /* 0x000fe200078a08ff */
[----:B------:R-:W-:-:S03]  /*3df0*/  @!P2 IMAD R94, R103, c[0x0][0x1d4], R90 ;  /* 0x00007500675eaa24 */ /* 0x000fc600078e025a */
[----:B------:R-:W-:Y:S02]  /*3e00*/  @!P6 LEA.HI.X R67, R67, c[0x0][0x19c], R96, 0x1, P5 ;  /* 0x000067004343ea11 */ /* 0x000fe400028f0c60 */
[----:B-1----:R-:W-:Y:S01]  /*3e10*/  @!P2 IADD3 R65, P5, R49, R94, RZ ;  /* 0x0000005e3141a210 */ /* 0x002fe20007fbe0ff */
[----:B----4-:R-:W-:-:S03]  /*3e20*/  @!P3 IMAD R100, R100, c[0x0][0x1d8], RZ ;  /* 0x000076006464ba24 */ /* 0x010fc600078e02ff */
[----:B------:R-:W-:Y:S01]  /*3e30*/  @!P2 LEA.HI.X.SX32 R94, R94, R52, 0x1, P5 ;  /* 0x000000345e5ea211 */ /* 0x000fe200028f0eff */
[----:B------:R-:W-:Y:S01]  /*3e40*/  IMAD.SHL.U32 R90, R98, 0x8, RZ ;  /* 0x00000008625a7824 */ /* 0x000fe200078e00ff */
[C---:B------:R-:W-:Y:S01]  /*3e50*/  @!P2 LEA R64, P5, R65.reuse, c[0x0][0x198], 0x1 ;  /* 0x000066004140aa11 */ /* 0x040fe200078a08ff */
[----:B------:R-:W-:Y:S01]  /*3e60*/  @!P3 IMAD R101, R100, 0xc0, RZ ;  /* 0x000000c06465b824 */ /* 0x000fe200078e02ff */
[----:B------:R0:W2:Y:S01]  /*3e70*/  @!P6 LDG.E R95, [R66.64] ;  /* 0x00000024425fe981 */ /* 0x0000a2000c1e1900 */
[----:B------:R-:W-:Y:S02]  /*3e80*/  IADD3 R98, R98, c[0x0][0x1d4], RZ ;  /* 0x0000750062627a10 */ /* 0x000fe40007ffe0ff */
[----:B------:R-:W-:Y:S01]  /*3e90*/  @!P2 LEA.HI.X R65, R65, c[0x0][0x19c], R94, 0x1, P5 ;  /* 0x000067004141aa11 */ /* 0x000fe200028f0c5e */
[----:B------:R-:W-:Y:S01]  /*3ea0*/  @!P3 IMAD R92, R101, c[0x0][0x1d4], R92 ;  /* 0x00007500655cba24 */ /* 0x000fe200078e025c */
[----:B------:R-:W-:Y:S01]  /*3eb0*/  ISETP.GE.OR P6, PT, R90, R51, P0 ;  /* 0x000000335a00720c */ /* 0x000fe200007c6670 */
[----:B------:R-:W-:-:S02]  /*3ec0*/  IMAD.SHL.U32 R100, R98, 0x8, RZ ;  /* 0x0000000862647824 */ /* 0x000fc400078e00ff */
[----:B------:R1:W3:Y:S01]  /*3ed0*/  @!P2 LDG.E R74, [R64.64] ;  /* 0x00000024404aa981 */ /* 0x0002e2000c1e1900 */
[----:B------:R-:W-:Y:S01]  /*3ee0*/  @!P3 IADD3 R94, P2, R49, R92, RZ ;  /* 0x0000005c315eb210 */ /* 0x000fe20007f5e0ff */
[----:B------:R-:W-:Y:S01]  /*3ef0*/  @!P4 IMAD R104, R104, c[0x0][0x1d8], RZ ;  /* 0x000076006868ca24 */ /* 0x000fe200078e02ff */
[----:B0-----:R-:W-:Y:S02]  /*3f00*/  IADD3 R67, R98, c[0x0][0x1d4], RZ ;  /* 0x0000750062437a10 */ /* 0x001fe40007ffe0ff */
[----:B------:R-:W-:Y:S01]  /*3f10*/  @!P3 LEA.HI.X.SX32 R101, R92, R52, 0x1, P2 ;  /* 0x000000345c65b211 */ /* 0x000fe200010f0eff */
[----:B------:R-:W-:Y:S01]  /*3f20*/  @!P4 IMAD R103, R104, 0xc0, RZ ;  /* 0x000000c06867c824 */ /* 0x000fe200078e02ff */
[----:B------:R-:W-:Y:S02]  /*3f30*/  ISETP.GE.OR P5, PT, R100, R51, P0 ;  /* 0x000000336400720c */ /* 0x000fe400007a6670 */
[----:B------:R-:W-:Y:S01]  /*3f40*/  @!P3 LEA R66, P2, R94, c[0x0][0x198], 0x1 ;  /* 0x000066005e42ba11 */ /* 0x000fe200078408ff */
[----:B------:R-:W4:Y:S01]  /*3f50*/  @!P6 LDG.E R96, [R62.64] ;  /* 0x000000243e60e981 */ /* 0x000f22000c1e1900 */
[----:B------:R-:W-:-:S02]  /*3f60*/  IMAD.SHL.U32 R92, R67, 0x8, RZ ;  /* 0x00000008435c7824 */ /* 0x000fc400078e00ff */
[----:B------:R-:W-:Y:S01]  /*3f70*/  @!P3 LEA.HI.X R67, R94, c[0x0][0x19c], R101, 0x1, P2 ;  /* 0x000067005e43ba11 */ /* 0x000fe200010f0c65 */
[----:B------:R-:W-:Y:S02]  /*3f80*/  @!P4 IMAD R88, R103, c[0x0][0x1d4], R88 ;  /* 0x000075006758ca24 */ /* 0x000fe400078e0258 */
[----:B------:R-:W-:Y:S02]  /*3f90*/  ISETP.GE.OR P2, PT, R92, R51, P0 ;  /* 0x000000335c00720c */ /* 0x000fe40000746670 */
[----:B------:R0:W2:Y:S01]  /*3fa0*/  @!P3 LDG.E R81, [R66.64] ;  /* 0x000000244251b981 */ /* 0x0000a2000c1e1900 */
[----:B-1----:R-:W-:-:S03]  /*3fb0*/  @!P4 IADD3 R65, P3, R49, R88, RZ ;  /* 0x000000583141c210 */ /* 0x002fc60007f7e0ff */
[----:B------:R-:W2:Y:S01]  /*3fc0*/  @!P5 LDG.E R98, [R62.64] ;  /* 0x000000243e62d981 */ /* 0x000ea2000c1e1900 */
[----:B------:R-:W-:Y:S01]  /*3fd0*/  @!P4 LEA.HI.X.SX32 R94, R88, R52, 0x1, P3 ;  /* 0x00000034585ec211 */ /* 0x000fe200018f0eff */
[----:B------:R-:W-:Y:S01]  /*3fe0*/  IMAD.SHL.U32 R88, R82, 0x8, RZ ;  /* 0x0000000852587824 */ /* 0x000fe200078e00ff */
[----:B------:R-:W-:-:S04]  /*3ff0*/  @!P4 LEA R64, P3, R65, c[0x0][0x198], 0x1 ;  /* 0x000066004140ca11 */ /* 0x000fc800078608ff */
[----:B------:R-:W-:Y:S01]  /*4000*/  @!P4 LEA.HI.X R65, R65, c[0x0][0x19c], R94, 0x1, P3 ;  /* 0x000067004141ca11 */ /* 0x000fe200018f0c5e */
[----:B------:R-:W3:Y:S01]  /*4010*/  @!P2 LDG.E R102, [R62.64] ;  /* 0x000000243e66a981 */ /* 0x000ee2000c1e1900 */
[----:B------:R-:W-:-:S13]  /*4020*/  ISETP.GE.OR P3, PT, R88, R51, P0 ;  /* 0x000000335800720c */ /* 0x000fda0000766670 */
[----:B------:R-:W3:Y:S01]  /*4030*/  @!P3 LDG.E R94, [R62.64] ;  /* 0x000000243e5eb981 */ /* 0x000ee2000c1e1900 */
[----:B------:R-:W-:-:S06]  /*4040*/  SEL R78, R78, RZ, P1 ;  /* 0x000000ff4e4e7207 */ /* 0x000fcc0000800000 */
[----:B------:R1:W3:Y:S01]  /*4050*/  @!P4 LDG.E R78, [R64.64] ;  /* 0x00000024404ec981 */ /* 0x0002e2000c1e1900 */
[----:B------:R-:W-:Y:S02]  /*4060*/  SEL R85, R85, RZ, P1 ;  /* 0x000000ff55557207 */ /* 0x000fe40000800000 */
[----:B------:R-:W-:Y:S02]  /*4070*/  SEL R80, R80, RZ, P1 ;  /* 0x000000ff50507207 */ /* 0x000fe40000800000 */
[----:B------:R-:W-:Y:S01]  /*4080*/  SEL R89, R89, RZ, P1 ;  /* 0x000000ff59597207 */ /* 0x000fe20000800000 */
[----:B----4-:R-:W-:-:S04]  /*4090*/  @!P6 IMAD R96, R96, c[0x0][0x1d8], RZ ;  /* 0x000076006060ea24 */ /* 0x010fc800078e02ff */
[----:B------:R-:W-:-:S04]  /*40a0*/  @!P6 IMAD R101, R96, 0xc0, RZ ;  /* 0x000000c06065e824 */ /* 0x000fc800078e02ff */
[----:B------:R-:W-:Y:S02]  /*40b0*/  @!P6 IMAD R90, R101, c[0x0][0x1d4], R90 ;  /* 0x00007500655aea24 */ /* 0x000fe400078e025a */
[----:B--2---:R-:W-:-:S03]  /*40c0*/  @!P5 IMAD R98, R98, c[0x0][0x1d8], RZ ;  /* 0x000076006262da24 */ /* 0x004fc600078e02ff */
[----:B0-----:R-:W-:Y:S01]  /*40d0*/  @!P6 IADD3 R67, P4, R49, R90, RZ ;  /* 0x0000005a3143e210 */ /* 0x001fe20007f9e0ff */
[----:B------:R-:W-:-:S03]  /*40e0*/  @!P5 IMAD R101, R98, 0xc0, RZ ;  /* 0x000000c06265d824 */ /* 0x000fc600078e02ff */
[----:B------:R-:W-:Y:S02]  /*40f0*/  @!P6 LEA.HI.X.SX32 R96, R90, R52, 0x1, P4 ;  /* 0x000000345a60e211 */ /* 0x000fe400020f0eff */
[----:B------:R-:W-:Y:S01]  /*4100*/  @!P6 LEA R66, P4, R67, c[0x0][0x198], 0x1 ;  /* 0x000066004342ea11 */ /* 0x000fe200078808ff */
[----:B------:R-:W-:Y:S02]  /*4110*/  @!P5 IMAD R90, R101, c[0x0][0x1d4], R100 ;  /* 0x00007500655ada24 */ /* 0x000fe400078e0264 */
[----:B---3--:R-:W-:Y:S01]  /*4120*/  @!P2 IMAD R102, R102, c[0x0][0x1d8], RZ ;  /* 0x000076006666aa24 */ /* 0x008fe200078e02ff */
[----:B------:R-:W-:Y:S02]  /*4130*/  @!P6 LEA.HI.X R67, R67, c[0x0][0x19c], R96, 0x1, P4 ;  /* 0x000067004343ea11 */ /* 0x000fe400020f0c60 */
[----:B------:R-:W-:Y:S01]  /*4140*/  @!P5 IADD3 R96, P4, R49, R90, RZ ;  /* 0x0000005a3160d210 */ /* 0x000fe20007f9e0ff */
[----:B------:R-:W-:Y:S02]  /*4150*/  IMAD R98, R97, 0x1c, R82 ;  /* 0x0000001c61627824 */ /* 0x000fe400078e0252 */
[----:B------:R-:W-:Y:S01]  /*4160*/  @!P2 IMAD R101, R102, 0xc0, RZ ;  /* 0x000000c06665a824 */ /* 0x000fe200078e02ff */
[----:B-1----:R-:W-:Y:S01]  /*4170*/  @!P5 LEA.HI.X.SX32 R65, R90, R52, 0x1, P4 ;  /* 0x000000345a41d211 */ /* 0x002fe200020f0eff */
[----:B------:R-:W-:Y:S01]  /*4180*/  IMAD.SHL.U32 R100, R98, 0x8, RZ ;  /* 0x0000000862647824 */ /* 0x000fe200078e00ff */
[----:B------:R-:W-:Y:S01]  /*4190*/  @!P5 LEA R64, P4, R96, c[0x0][0x198], 0x1 ;  /* 0x000066006040da11 */ /* 0x000fe200078808ff */
[----:B------:R-:W-:Y:S01]  /*41a0*/  @!P2 IMAD R92, R101, c[0x0][0x1d4], R92 ;  /* 0x00007500655caa24 */ /* 0x000fe200078e025c */
[----:B------:R0:W2:Y:S01]  /*41b0*/  @!P6 LDG.E R85, [R66.64] ;  /* 0x000000244255e981 */ /* 0x0000a2000c1e1900 */
[----:B------:R-:W-:Y:S01]  /*41c0*/  @!P3 IMAD R94, R94, c[0x0][0x1d8], RZ ;  /* 0x000076005e5eba24 */ /* 0x000fe200078e02ff */
[----:B------:R-:W-:-:S02]  /*41d0*/  @!P5 LEA.HI.X R65, R96, c[0x0][0x19c], R65, 0x1, P4 ;  /* 0x000067006041da11 */ /* 0x000fc400020f0c41 */
[-C--:B------:R-:W-:Y:S02]  /*41e0*/  ISETP.GE.OR P4, PT, R100, R51.reuse, P0 ;  /* 0x000000336400720c */ /* 0x080fe40000786670 */
[----:B------:R-:W-:Y:S01]  /*41f0*/  @!P2 IADD3 R90, P6, R49, R92, RZ ;  /* 0x0000005c315aa210 */ /* 0x000fe20007fde0ff */
[----:B------:R1:W3:Y:S01]  /*4200*/  @!P5 LDG.E R80, [R64.64] ;  /* 0x000000244050d981 */ /* 0x0002e2000c1e1900 */
[----:B------:R-:W-:Y:S01]  /*4210*/  IADD3 R98, R98, c[0x0][0x1d4], RZ ;  /* 0x0000750062627a10 */ /* 0x000fe20007ffe0ff */
[----:B0-----:R-:W-:Y:S01]  /*4220*/  @!P3 IMAD R67, R94, 0xc0, RZ ;  /* 0x000000c05e43b824 */ /* 0x001fe200078e02ff */
[----:B------:R-:W-:Y:S02]  /*4230*/  @!P2 LEA.HI.X.SX32 R101, R92, R52, 0x1, P6 ;  /* 0x000000345c65a211 */ /* 0x000fe400030f0eff */
[----:B------:R-:W-:Y:S01]  /*4240*/  @!P2 LEA R66, P5, R90, c[0x0][0x198], 0x1 ;  /* 0x000066005a42aa11 */ /* 0x000fe200078a08ff */
[----:B------:R-:W-:Y:S02]  /*4250*/  @!P3 IMAD R88, R67, c[0x0][0x1d4], R88 ;  /* 0x000075004358ba24 */ /* 0x000fe400078e0258 */
[----:B------:R-:W-:Y:S01]  /*4260*/  IMAD.SHL.U32 R92, R98, 0x8, RZ ;  /* 0x00000008625c7824 */ /* 0x000fe200078e00ff */
[----:B------:R-:W-:Y:S01]  /*4270*/  @!P2 LEA.HI.X R67, R90, c[0x0][0x19c], R101, 0x1, P5 ;  /* 0x000067005a43aa11 */ /* 0x000fe200028f0c65 */
[----:B------:R-:W-:Y:S01]  /*4280*/  IMAD R82, R97, 0x1f, R82 ;  /* 0x0000001f61527824 */ /* 0x000fe200078e0252 */
[----:B------:R-:W-:Y:S01]  /*4290*/  @!P3 IADD3 R90, P6, R49, R88, RZ ;  /* 0x00000058315ab210 */ /* 0x000fe20007fde0ff */
[----:B------:R-:W4:Y:S01]  /*42a0*/  @!P4 LDG.E R96, [R62.64] ;  /* 0x000000243e60c981 */ /* 0x000f22000c1e1900 */
[----:B------:R-:W-:-:S02]  /*42b0*/  ISETP.GE.OR P5, PT, R92, R51, P0 ;  /* 0x000000335c00720c */ /* 0x000fc400007a6670 */
[----:B-1----:R-:W-:Y:S01]  /*42c0*/  IADD3 R65, R98, c[0x0][0x1d4], RZ ;  /* 0x0000750062417a10 */ /* 0x002fe20007ffe0ff */
[----:B------:R-:W-:Y:S01]  /*42d0*/  IMAD.SHL.U32 R98, R82, 0x8, RZ ;  /* 0x0000000852627824 */ /* 0x000fe200078e00ff */
[----:B------:R-:W-:Y:S02]  /*42e0*/  @!P3 LEA.HI.X.SX32 R97, R88, R52, 0x1, P6 ;  /* 0x000000345861b211 */ /* 0x000fe400030f0eff */
[----:B------:R-:W-:Y:S01]  /*42f0*/  @!P3 LEA R64, P6, R90, c[0x0][0x198], 0x1 ;  /* 0x000066005a40ba11 */ /* 0x000fe200078c08ff */
[----:B------:R-:W-:-:S03]  /*4300*/  IMAD.SHL.U32 R94, R65, 0x8, RZ ;  /* 0x00000008415e7824 */ /* 0x000fc600078e00ff */
[----:B------:R-:W-:Y:S02]  /*4310*/  @!P3 LEA.HI.X R65, R90, c[0x0][0x19c], R97, 0x1, P6 ;  /* 0x000067005a41ba11 */ /* 0x000fe400030f0c61 */
[-C--:B------:R-:W-:Y:S01]  /*4320*/  ISETP.GE.OR P6, PT, R98, R51.reuse, P0 ;  /* 0x000000336200720c */ /* 0x080fe200007c6670 */
[----:B------:R-:W2:Y:S01]  /*4330*/  @!P5 LDG.E R88, [R62.64] ;  /* 0x000000243e58d981 */ /* 0x000ea2000c1e1900 */
[----:B------:R-:W-:-:S03]  /*4340*/  ISETP.GE.OR P0, PT, R94, R51, P0 ;  /* 0x000000335e00720c */ /* 0x000fc60000706670 */
[----:B------:R0:W3:Y:S08]  /*4350*/  @!P3 LDG.E R89, [R64.64] ;  /* 0x000000244059b981 */ /* 0x0000f0000c1e1900 */
[----:B------:R1:W3:Y:S04]  /*4360*/  @!P6 LDG.E R102, [R62.64] ;  /* 0x000000243e66e981 */ /* 0x0002e8000c1e1900 */
[----:B------:R1:W3:Y:S01]  /*4370*/  @!P0 LDG.E R101, [R62.64] ;  /* 0x000000243e658981 */ /* 0x0002e2000c1e1900 */
[----:B------:R-:W-:-:S06]  /*4380*/  SEL R99, R99, RZ, P1 ;  /* 0x000000ff63637207 */ /* 0x000fcc0000800000 */
[----:B------:R0:W3:Y:S01]  /*4390*/  @!P2 LDG.E R99, [R66.64] ;  /* 0x000000244263a981 */ /* 0x0000e2000c1e1900 */
        /* <DEDUP_REMOVED lines=8> */
[----:B------:R-:W-:Y:S01]  /*4420*/  @!P4 IADD3 R88, P2, R49, R82, RZ ;  /* 0x000000523158c210 */ /* 0x000fe20007f5e0ff */
[----:B------:R-:W-:-:S03]  /*4430*/  @!P5 IMAD R97, R90, 0xc0, RZ ;  /* 0x000000c05a61d824 */ /* 0x000fc600078e02ff */
[----:B-1----:R-:W-:Y:S02]  /*4440*/  @!P4 LEA.HI.X.SX32 R63, R82, R52, 0x1, P2 ;  /* 0x00000034523fc211 */ /* 0x002fe400010f0eff */
[----:B------:R-:W-:Y:S01]  /*4450*/  @!P4 LEA R62, P2, R88, c[0x0][0x198], 0x1 ;  /* 0x00006600583eca11 */ /* 0x000fe200078408ff */
[----:B0-----:R-:W-:-:S03]  /*4460*/  @!P5 IMAD R64, R97, c[0x0][0x1d4], R92 ;  /* 0x000075006140da24 */ /* 0x001fc600078e025c */
[----:B------:R-:W-:Y:S01]  /*4470*/  @!P4 LEA.HI.X R63, R88, c[0x0][0x19c], R63, 0x1, P2 ;  /* 0x00006700583fca11 */ /* 0x000fe200010f0c3f */
[----:B---3--:R-:W-:Y:S01]  /*4480*/  @!P6 IMAD R102, R102, c[0x0][0x1d8], RZ ;  /* 0x000076006666ea24 */ /* 0x008fe200078e02ff */
[----:B------:R-:W-:Y:S01]  /*4490*/  @!P5 IADD3 R66, P2, R49, R64, RZ ;  /* 0x000000403142d210 */ /* 0x000fe20007f5e0ff */
[----:B------:R-:W-:-:S03]  /*44a0*/  @!P0 IMAD R101, R101, c[0x0][0x1d8], RZ ;  /* 0x0000760065658a24 */ /* 0x000fc600078e02ff */
[----:B------:R-:W-:Y:S01]  /*44b0*/  @!P5 LEA.HI.X.SX32 R67, R64, R52, 0x1, P2 ;  /* 0x000000344043d211 */ /* 0x000fe200010f0eff */
[----:B------:R0:W2:Y:S01]  /*44c0*/  @!P4 LDG.E R86, [R62.64] ;  /* 0x000000243e56c981 */ /* 0x0000a2000c1e1900 */
[----:B------:R-:W-:Y:S01]  /*44d0*/  @!P0 IMAD R101, R101, 0xc0, RZ ;  /* 0x000000c065658824 */ /* 0x000fe200078e02ff */
[----:B------:R-:W-:Y:S01]  /*44e0*/  @!P5 LEA R96, P3, R66, c[0x0][0x198], 0x1 ;  /* 0x000066004260da11 */ /* 0x000fe200078608ff */
[----:B------:R-:W-:Y:S02]  /*44f0*/  @!P6 IMAD R65, R102, 0xc0, RZ ;  /* 0x000000c06641e824 */ /* 0x000fe400078e02ff */
[----:B------:R-:W-:Y:S01]  /*4500*/  @!P0 IMAD R64, R101, c[0x0][0x1d4], R94 ;  /* 0x0000750065408a24 */ /* 0x000fe200078e025e */
[----:B------:R-:W-:Y:S01]  /*4510*/  @!P5 LEA.HI.X R97, R66, c[0x0][0x19c], R67, 0x1, P3 ;  /* 0x000067004261da11 */ /* 0x000fe200018f0c43 */
[----:B------:R-:W-:-:S03]  /*4520*/  @!P6 IMAD R65, R65, c[0x0][0x1d4], R98 ;  /* 0x000075004141ea24 */ /* 0x000fc600078e0262 */
[C---:B------:R-:W-:Y:S01]  /*4530*/  @!P0 IADD3 R67, P3, R49.reuse, R64, RZ ;  /* 0x0000004031438210 */ /* 0x040fe20007f7e0ff */
[----:B------:R-:W3:Y:S01]  /*4540*/  @!P5 LDG.E R91, [R96.64] ;  /* 0x00000024605bd981 */ /* 0x000ee2000c1e1900 */
[----:B0-----:R-:W-:Y:S02]  /*4550*/  @!P6 IADD3 R63, P4, R49, R65, RZ ;  /* 0x00000041313fe210 */ /* 0x001fe40007f9e0ff */
[-C--:B------:R-:W-:Y:S02]  /*4560*/  @!P0 LEA.HI.X.SX32 R82, R64, R52.reuse, 0x1, P3 ;  /* 0x0000003440528211 */ /* 0x080fe400018f0eff */
[----:B------:R-:W-:Y:S02]  /*4570*/  @!P0 LEA R64, P3, R67, c[0x0][0x198], 0x1 ;  /* 0x0000660043408a11 */ /* 0x000fe400078608ff */
[----:B------:R-:W-:Y:S02]  /*4580*/  @!P6 LEA.HI.X.SX32 R66, R65, R52, 0x1, P4 ;  /* 0x000000344142e211 */ /* 0x000fe400020f0eff */
[----:B------:R-:W-:-:S02]  /*4590*/  ISETP.NE.U32.AND P2, PT, RZ, c[0x0][0x200], PT ;  /* 0x00008000ff007a0c */ /* 0x000fc40003f45070 */
[----:B------:R-:W-:Y:S02]  /*45a0*/  @!P0 LEA.HI.X R65, R67, c[0x0][0x19c], R82, 0x1, P3 ;  /* 0x0000670043418a11 */ /* 0x000fe400018f0c52 */
[----:B------:R-:W-:Y:S02]  /*45b0*/  ISETP.NE.AND.EX P2, PT, RZ, c[0x0][0x204], PT, P2 ;  /* 0x00008100ff007a0c */ /* 0x000fe40003f45320 */
[C---:B------:R-:W-:Y:S01]  /*45c0*/  @!P6 LEA R62, P4, R63.reuse, c[0x0][0x198], 0x1 ;  /* 0x000066003f3eea11 */ /* 0x040fe200078808ff */
[----:B------:R-:W4:Y:S03]  /*45d0*/  @!P0 LDG.E R84, [R64.64] ;  /* 0x0000002440548981 */ /* 0x000f26000c1e1900 */
[----:B------:R-:W-:-:S05]  /*45e0*/  @!P6 LEA.HI.X R63, R63, c[0x0][0x19c], R66, 0x1, P4 ;  /* 0x000067003f3fea11 */ /* 0x000fca00020f0c42 */
[----:B------:R0:W4:Y:S02]  /*45f0*/  @!P6 LDG.E R83, [R62.64] ;  /* 0x000000243e53e981 */ /* 0x000124000c1e1900 */
[--C-:B------:R-:W-:Y:S02]  /*4600*/  @P2 SHF.R.S32.HI R82, RZ, 0x1f, R87.reuse ;  /* 0x0000001fff522819 */ /* 0x100fe40000011457 */
[----:B------:R-:W-:Y:S02]  /*4610*/  @P2 IADD3 R66, P1, P3, R50, c[0x0][0x200], R87 ;  /* 0x0000800032422a10 */ /* 0x000fe40007b3e057 */
[----:B------:R-:W-:-:S04]  /*4620*/  @P2 SHF.R.S32.HI R67, RZ, 0x1f, R50 ;  /* 0x0000001fff432819 */ /* 0x000fc80000011432 */
[----:B------:R-:W-:-:S05]  /*4630*/  @P2 IADD3.X R67, R67, c[0x0][0x204], R82, P1, P3 ;  /* 0x0000810043432a10 */ /* 0x000fca0000fe6452 */
[----:B------:R-:W4:Y:S01]  /*4640*/  @P2 LDG.E.U8 R66, [R66.64] ;  /* 0x0000002442422981 */ /* 0x000f22000c1e1100 */
[----:B0-----:R-:W-:-:S04]  /*4650*/  HMUL2 R63, R6, R89 ;  /* 0x00000059063f7232 */ /* 0x001fc80000000000 */
        /* <DEDUP_REMOVED lines=27> */
[----:B--2---:R-:W-:-:S10]  /*4810*/  HFMA2.MMA R63, R45, R86, R63 ;  /* 0x000000562d3f7235 */ /* 0x004fd4000000003f */
[----:B---3--:R-:W-:-:S06]  /*4820*/  HFMA2 R63, R46, R91, R63 ;  /* 0x0000005b2e3f7231 */ /* 0x008fcc000000003f */
[----:B----4-:R-:W-:-:S10]  /*4830*/  HFMA2.MMA R63, R47, R84, R63 ;  /* 0x000000542f3f7235 */ /* 0x010fd4000000003f */
[----:B------:R-:W-:-:S05]  /*4840*/  HFMA2 R63, R48, R83, R63 ;  /* 0x00000053303f7231 */ /* 0x000fca000000003f */
[--C-:B------:R-:W-:Y:S02]  /*4850*/  HADD2.F32 R62, -RZ, R63.reuse.H0_H0 ;  /* 0x2000003fff3e7230 */ /* 0x100fe40000004100 */
[----:B------:R-:W-:Y:S01]  /*4860*/  HADD2.F32 R63, -RZ, R63.H1_H1 ;  /* 0x3000003fff3f7230 */ /* 0x000fe20000004100 */
[----:B------:R-:W-:-:S04]  /*4870*/  LOP3.LUT P1, RZ, R23, 0x3, RZ, 0xc0, !PT ;  /* 0x0000000317ff7812 */ /* 0x000fc8000782c0ff */
[----:B------:R-:W-:Y:S01]  /*4880*/  FADD.FTZ R87, R62, R63 ;  /* 0x0000003f3e577221 */ /* 0x000fe20000010000 */
[----:B------:R-:W-:Y:S01]  /*4890*/  ISETP.NE.AND P0, PT, R66, RZ, P2 ;  /* 0x000000ff4200720c */ /* 0x000fe20001705270 */
[----:B------:R-:W-:Y:S10]  /*48a0*/  BRA.DIV ~URZ, `(.L_x_3335) ;  /* 0x00002e627f007947 */ /* 0x000ff4000b800000 */
[----:B------:R0:W1:Y:S02]  /*48b0*/  SHFL.BFLY PT, R62, R87, 0x2, 0x1f ;  /* 0x0c401f00573e7f89 */ /* 0x00006400000e0000 */
.L_x_3377:
[----:B01----:R-:W-:Y:S01]  /*48c0*/  FADD.FTZ R87, R87, R62 ;  /* 0x0000003e57577221 */ /* 0x003fe20000010000 */
[----:B------:R-:W-:Y:S05]  /*48d0*/  BRA.DIV ~URZ, `(.L_x_3336) ;  /* 0x00002eb27f007947 */ /* 0x000fea000b800000 */
[----:B------:R0:W1:Y:S02]  /*48e0*/  SHFL.BFLY PT, R62, R87, 0x1, 0x1f ;  /* 0x0c201f00573e7f89 */ /* 0x00006400000e0000 */
.L_x_3378:
        /* <DEDUP_REMOVED lines=23> */
[----:B------:R-:W-:Y:S02]  /*4a60*/  @P2 FADD.FTZ R66, R66, R67 ;  /* 0x0000004342422221 */ /* 0x000fe40000010000 */
[----:B------:R-:W-:Y:S02]  /*4a70*/  IMAD.IADD R67, R50, 0x1, -R16 ;  /* 0x0000000132437824 */ /* 0x000fe400078e0a10 */
[----:B0-----:R-:W-:-:S05]  /*4a80*/  @P1 FFMA.FTZ R66, R87, R88, R66 ;  /* 0x0000005857421223 */ /* 0x001fca0000010042 */
[----:B------:R0:W-:Y:S01]  /*4a90*/  STS [R67.X4+0x210], R66 ;  /* 0x0002104243007388 */ /* 0x0001e20000004800 */
[----:B------:R-:W-:-:S03]  /*4aa0*/  @!P0 FMNMX.FTZ R3, R3, R66, !PT ;  /* 0x0000004203038209 */ /* 0x000fc60007810000 */
.L_x_3338:
[----:B------:R-:W-:Y:S05]  /*4ab0*/  BSYNC B1 ;  /* 0x0000000000017941 */ /* 0x000fea0003800000 */
.L_x_3337:
[----:B------:R-:W-:-:S04]  /*4ac0*/  IADD3 R50, R50, 0x10, RZ ;  /* 0x0000001032327810 */ /* 0x000fc80007ffe0ff */
[----:B------:R-:W-:-:S13]  /*4ad0*/  ISETP.GE.AND P0, PT, R50, R4, PT ;  /* 0x000000043200720c */ /* 0x000fda0003f06270 */
[----:B0----5:R-:W-:Y:S01]  /*4ae0*/  @P0 CALL.REL.NOINC `(.L_x_3334) ;  /* 0x0000001000000944 */ /* 0x021fe20003c00000 */
[----:B------:R-:W-:Y:S05]  /*4af0*/  BRA `(.L_x_3339) ;  /* 0xffffdf1000007947 */ /* 0x000fea000383ffff */
.L_x_3334:
[----:B------:R-:W-:Y:S05]  /*4b00*/  BSYNC B0 ;  /* 0x0000000000007941 */ /* 0x000fea0003800000 */
.L_x_3333:
[----:B------:R-:W-:Y:S01]  /*4b10*/  SHF.R.S32.HI R4, RZ, 0x1f, R23 ;  /* 0x0000001fff047819 */ /* 0x000fe20000011417 */
[----:B------:R-:W-:Y:S05]  /*4b20*/  BRA.DIV ~URZ, `(.L_x_3340) ;  /* 0x00002ce27f007947 */ /* 0x000fea000b800000 */
[----:B------:R0:W4:Y:S02]  /*4b30*/  SHFL.BFLY PT, R0, R3, 0x10, 0x1f ;  /* 0x0e001f0003007f89 */ /* 0x00012400000e0000 */
.L_x_3379:
[----:B----4-:R-:W-:Y:S01]  /*4b40*/  FMNMX.FTZ R7, R0, R3, !PT ;  /* 0x0000000300077209 */ /* 0x010fe20007810000 */
[----:B------:R-:W-:Y:S05]  /*4b50*/  BRA.DIV ~URZ, `(.L_x_3341) ;  /* 0x00002d327f007947 */ /* 0x000fea000b800000 */
[----:B------:R-:W4:Y:S02]  /*4b60*/  SHFL.BFLY PT, R0, R7, 0x8, 0x1f ;  /* 0x0d001f0007007f89 */ /* 0x000f2400000e0000 */
[----:B----4-:R-:W-:-:S05]  /*4b70*/  FMNMX.FTZ R0, R7, R0, !PT ;  /* 0x0000000007007209 */ /* 0x010fca0007810000 */
[----:B0--3--:R0:W3:Y:S02]  /*4b80*/  SHFL.BFLY PT, R3, R0, 0x4, 0x1f ;  /* 0x0c801f0000037f89 */ /* 0x0090e400000e0000 */
.L_x_3380:
[----:B------:R-:W-:Y:S01]  /*4b90*/  LEA.HI R4, R4, R23, RZ, 0x5 ;  /* 0x0000001704047211 */ /* 0x000fe200078f28ff */
[----:B------:R-:W-:Y:S03]  /*4ba0*/  WARPSYNC 0xffffffff ;  /* 0xffffffff00007948 */ /* 0x000fe60003800000 */
[----:B-----5:R-:W-:-:S05]  /*4bb0*/  LOP3.LUT R2, R4, 0xffffffe0, RZ, 0xc0, !PT ;  /* 0xffffffe004027812 */ /* 0x020fca00078ec0ff */
[----:B------:R-:W-:-:S05]  /*4bc0*/  IMAD.IADD R8, R23, 0x1, -R2 ;  /* 0x0000000117087824 */ /* 0x000fca00078e0a02 */
[----:B------:R-:W-:-:S13]  /*4bd0*/  ISETP.NE.AND P0, PT, R8, RZ, PT ;  /* 0x000000ff0800720c */ /* 0x000fda0003f05270 */
[----:B---3--:R-:W-:Y:S02]  /*4be0*/  @!P0 FMNMX.FTZ R3, R3, R0, !PT ;  /* 0x0000000003038209 */ /* 0x008fe40007810000 */
        /* <DEDUP_REMOVED lines=12> */
[----:B------:R0:W3:Y:S01]  /*4cb0*/  SHFL.IDX PT, R9, R3, RZ, 0x1f ;  /* 0x00001fff03097589 */ /* 0x0000e200000e0000 */
[----:B------:R-:W-:Y:S05]  /*4cc0*/  @P2 BRA `(.L_x_3343) ;  /* 0x000001b000002947 */ /* 0x000fea0003800000 */
[----:B------:R-:W-:Y:S01]  /*4cd0*/  ISETP.NE.U32.AND P0, PT, RZ, c[0x0][0x200], PT ;  /* 0x00008000ff007a0c */ /* 0x000fe20003f05070 */
[----:B------:R-:W-:Y:S02]  /*4ce0*/  IMAD.MOV.U32 R6, RZ, RZ, RZ ;  /* 0x000000ffff067224 */ /* 0x000fe400078e00ff */
[----:B------:R-:W-:Y:S01]  /*4cf0*/  IMAD.MOV.U32 R0, RZ, RZ, R21 ;  /* 0x000000ffff007224 */ /* 0x000fe200078e0015 */
[----:B------:R-:W-:-:S07]  /*4d00*/  ISETP.NE.AND.EX P0, PT, RZ, c[0x0][0x204], PT, P0 ;  /* 0x00008100ff007a0c */ /* 0x000fce0003f05300 */
.L_x_3347:
[----:B---3--:R-:W-:Y:S01]  /*4d10*/  IMAD.IADD R2, R0, 0x1, -R16 ;  /* 0x0000000100027824 */ /* 0x008fe200078e0a10 */
[----:B------:R-:W-:Y:S04]  /*4d20*/  BSSY B1, `(.L_x_3344) ;  /* 0x0000010000017945 */ /* 0x000fe80003800000 */
[----:B------:R-:W-:Y:S01]  /*4d30*/  LEA R10, R2, 0x210, 0x2 ;  /* 0x00000210020a7811 */ /* 0x000fe200078e10ff */
[----:B------:R-:W-:Y:S05]  /*4d40*/  @!P0 BRA `(.L_x_3345) ;  /* 0x0000009000008947 */ /* 0x000fea0003800000 */
[----:B------:R-:W-:Y:S01]  /*4d50*/  IMAD R7, R29, c[0x0][0x1d4], RZ ;  /* 0x000075001d077a24 */ /* 0x000fe200078e02ff */
[----:B0-----:R-:W-:-:S04]  /*4d60*/  SHF.R.S32.HI R3, RZ, 0x1f, R0 ;  /* 0x0000001fff037819 */ /* 0x001fc80000011400 */
[--C-:B------:R-:W-:Y:S02]  /*4d70*/  SHF.R.S32.HI R12, RZ, 0x1f, R7.reuse ;  /* 0x0000001fff0c7819 */ /* 0x100fe40000011407 */
[----:B------:R-:W-:-:S04]  /*4d80*/  IADD3 R2, P1, P3, R0, c[0x0][0x200], R7 ;  /* 0x0000800000027a10 */ /* 0x000fc80007b3e007 */
[----:B------:R-:W-:-:S05]  /*4d90*/  IADD3.X R3, R3, c[0x0][0x204], R12, P1, P3 ;  /* 0x0000810003037a10 */ /* 0x000fca0000fe640c */
[----:B------:R-:W4:Y:S02]  /*4da0*/  LDG.E.U8 R2, [R2.64] ;  /* 0x0000002402027981 */ /* 0x000f24000c1e1100 */
[----:B----4-:R-:W-:-:S13]  /*4db0*/  ISETP.NE.AND P1, PT, R2, RZ, PT ;  /* 0x000000ff0200720c */ /* 0x010fda0003f25270 */
[----:B------:R-:W-:Y:S01]  /*4dc0*/  @P1 IMAD.MOV.U32 R7, RZ, RZ, RZ ;  /* 0x000000ffff071224 */ /* 0x000fe200078e00ff */
[----:B------:R-:W-:Y:S05]  /*4dd0*/  @P1 BRA `(.L_x_3346) ;  /* 0x0000004000001947 */ /* 0x000fea0003800000 */
.L_x_3345:
[----:B------:R-:W4:Y:S02]  /*4de0*/  LDS R2, [R10] ;  /* 0x000000000a027984 */ /* 0x000f240000000800 */
[----:B---34-:R-:W-:-:S04]  /*4df0*/  FADD.FTZ R2, -R9, R2 ;  /* 0x0000000209027221 */ /* 0x018fc80000010100 */
[----:B------:R-:W-:-:S04]  /*4e00*/  FMUL.FTZ R2, R2, 1.4426950216293334961 ;  /* 0x3fb8aa3b02027820 */ /* 0x000fc80000410000 */
[----:B------:R3:W4:Y:S03]  /*4e10*/  MUFU.EX2 R7, R2 ;  /* 0x0000000200077308 */ /* 0x0007260000000800 */
.L_x_3346:
[----:B------:R-:W-:Y:S05]  /*4e20*/  BSYNC B1 ;  /* 0x0000000000017941 */ /* 0x000fea0003800000 */
.L_x_3344:
[----:B----4-:R4:W-:Y:S01]  /*4e30*/  STS [R10], R7 ;  /* 0x000000070a007388 */ /* 0x0109e20000000800 */
[----:B------:R-:W-:Y:S01]  /*4e40*/  IADD3 R0, R0, 0x40, RZ ;  /* 0x0000004000007810 */ /* 0x000fe20007ffe0ff */
[----:B------:R-:W-:-:S03]  /*4e50*/  FADD.FTZ R6, R7, R6 ;  /* 0x0000000607067221 */ /* 0x000fc60000010000 */
[----:B------:R-:W-:-:S13]  /*4e60*/  ISETP.GT.AND P1, PT, R0, R25, PT ;  /* 0x000000190000720c */ /* 0x000fda0003f24270 */
[----:B----4-:R-:W-:Y:S05]  /*4e70*/  @!P1 BRA `(.L_x_3347) ;  /* 0xfffffe9000009947 */ /* 0x010fea000383ffff */
.L_x_3343:
[----:B------:R-:W-:Y:S05]  /*4e80*/  BSYNC B0 ;  /* 0x0000000000007941 */ /* 0x000fea0003800000 */
.L_x_3342:
[----:B0-----:R-:W0:Y:S01]  /*4e90*/  SHFL.BFLY PT, R3, R6, 0x10, 0x1f ;  /* 0x0e001f0006037f89 */ /* 0x001e2200000e0000 */
[----:B------:R-:W-:Y:S01]  /*4ea0*/  LOP3.LUT P0, R10, R23, 0x1f, RZ, 0xc0, !PT ;  /* 0x0000001f170a7812 */ /* 0x000fe2000780c0ff */
[----:B------:R-:W-:Y:S01]  /*4eb0*/  IMAD.MOV.U32 R12, RZ, RZ, c[0x0][0x1ec] ;  /* 0x00007b00ff0c7624 */ /* 0x000fe200078e00ff */
[----:B------:R-:W-:Y:S02]  /*4ec0*/  BSSY B0, `(.L_x_3348) ;  /* 0x0000040000007945 */ /* 0x000fe40003800000 */
[----:B------:R-:W-:Y:S01]  /*4ed0*/  ISETP.GT.U32.AND P1, PT, R10, 0x1, PT ;  /* 0x000000010a00780c */ /* 0x000fe20003f24070 */
[----:B0-----:R-:W-:-:S08]  /*4ee0*/  FADD.FTZ R3, R3, R6 ;  /* 0x0000000603037221 */ /* 0x001fd00000010000 */
[----:B------:R-:W-:Y:S01]  /*4ef0*/  @!P0 SHF.R.U32.HI R6, RZ, 0x3, R23 ;  /* 0x00000003ff068819 */ /* 0x000fe20000011617 */
[----:B------:R-:W0:Y:S03]  /*4f00*/  SHFL.BFLY PT, R0, R3, 0x8, 0x1f ;  /* 0x0d001f0003007f89 */ /* 0x000e2600000e0000 */
[----:B------:R-:W-:Y:S01]  /*4f10*/  @!P0 LOP3.LUT R6, R6, 0x1ffffffc, RZ, 0xc0, !PT ;  /* 0x1ffffffc06068812 */ /* 0x000fe200078ec0ff */
[----:B0-----:R-:W-:Y:S01]  /*4f20*/  FADD.FTZ R0, R3, R0 ;  /* 0x0000000003007221 */ /* 0x001fe20000010000 */
[----:B------:R-:W-:-:S04]  /*4f30*/  SHF.R.S32.HI R3, RZ, 0x5, R4 ;  /* 0x00000005ff037819 */ /* 0x000fc80000011404 */
[----:B------:R-:W0:Y:S02]  /*4f40*/  SHFL.BFLY PT, R7, R0, 0x4, 0x1f ;  /* 0x0c801f0000077f89 */ /* 0x000e2400000e0000 */
[----:B0-----:R-:W-:Y:S02]  /*4f50*/  FADD.FTZ R7, R0, R7 ;  /* 0x0000000700077221 */ /* 0x001fe40000010000 */
[----:B------:R-:W0:Y:S03]  /*4f60*/  LDC.U8 R0, c[0x0][0x26c] ;  /* 0x00009b00ff007b82 */ /* 0x000e260000000000 */
[----:B---3--:R-:W3:Y:S01]  /*4f70*/  SHFL.BFLY PT, R2, R7, 0x2, 0x1f ;  /* 0x0c401f0007027f89 */ /* 0x008ee200000e0000 */
[----:B0-----:R-:W-:Y:S01]  /*4f80*/  ISETP.NE.AND P4, PT, R0, RZ, PT ;  /* 0x000000ff0000720c */ /* 0x001fe20003f85270 */
[----:B---3--:R-:W-:-:S05]  /*4f90*/  FADD.FTZ R2, R7, R2 ;  /* 0x0000000207027221 */ /* 0x008fca0000010000 */
[----:B------:R-:W0:Y:S02]  /*4fa0*/  SHFL.BFLY PT, R9, R2, 0x1, 0x1f ;  /* 0x0c201f0002097f89 */ /* 0x000e2400000e0000 */
[----:B0-----:R-:W-:Y:S01]  /*4fb0*/  FADD.FTZ R9, R2, R9 ;  /* 0x0000000902097221 */ /* 0x001fe20000010000 */
[----:B------:R-:W-:-:S04]  /*4fc0*/  LEA.HI R2, R25, R25, RZ, 0x1 ;  /* 0x0000001919027211 */ /* 0x000fc800078f08ff */
[----:B------:R0:W-:Y:S01]  /*4fd0*/  @!P0 STS [R6+0x8], R9 ;  /* 0x0000080906008388 */ /* 0x0001e20000000800 */
[----:B------:R-:W-:-:S03]  /*4fe0*/  LOP3.LUT R2, R2, 0xfffffffe, RZ, 0xc0, !PT ;  /* 0xfffffffe02027812 */ /* 0x000fc600078ec0ff */
[----:B------:R-:W-:Y:S01]  /*4ff0*/  BAR.SYNC.DEFER_BLOCKING 0x0 ;  /* 0x0000000000007b1d */ /* 0x000fe20000010000 */
[----:B------:R-:W-:Y:S01]  /*5000*/  ISETP.GT.AND P0, PT, R8, 0x17, PT ;  /* 0x000000170800780c */ /* 0x000fe20003f04270 */
[----:B------:R-:W-:Y:S02]  /*5010*/  IMAD.IADD R4, R25, 0x1, -R2 ;  /* 0x0000000119047824 */ /* 0x000fe400078e0a02 */
[----:B------:R-:W-:Y:S01]  /*5020*/  @P4 IMAD R2, R19, c[0x0][0x268], R12 ;  /* 0x00009a0013024a24 */ /* 0x000fe200078e020c */
[----:B0-----:R-:W-:Y:S02]  /*5030*/  IMNMX R6, R12, c[0x0][0x1d4], PT ;  /* 0x000075000c067a17 */ /* 0x001fe40003800200 */
[----:B------:R-:W-:Y:S01]  /*5040*/  ISETP.NE.OR P3, PT, R3, R4, P0 ;  /* 0x000000040300720c */ /* 0x000fe20000765670 */
[----:B------:R-:W-:Y:S01]  /*5050*/  @P4 IMAD R11, R2, c[0x0][0x1d4], RZ ;  /* 0x00007500020b4a24 */ /* 0x000fe200078e02ff */
[----:B------:R-:W-:Y:S02]  /*5060*/  IADD3 R4, R6, 0x4, RZ ;  /* 0x0000000406047810 */ /* 0x000fe40007ffe0ff */
[----:B------:R-:W-:-:S02]  /*5070*/  CS2R R6, SRZ ;  /* 0x0000000000067805 */ /* 0x000fc4000001ff00 */
[----:B------:R-:W-:Y:S01]  /*5080*/  SHF.R.S32.HI R13, RZ, 0x1f, R4 ;  /* 0x0000001fff0d7819 */ /* 0x000fe20000011404 */
[--C-:B------:R-:W-:Y:S01]  /*5090*/  @P4 IMAD.MOV.U32 R6, RZ, RZ, R11.reuse ;  /* 0x000000ffff064224 */ /* 0x100fe200078e000b */
[----:B------:R-:W-:Y:S02]  /*50a0*/  @P4 SHF.R.S32.HI R7, RZ, 0x1f, R11 ;  /* 0x0000001fff074819 */ /* 0x000fe4000001140b */
[----:B------:R-:W-:-:S05]  /*50b0*/  LEA.HI R13, R13, R4, RZ, 0x2 ;  /* 0x000000040d0d7211 */ /* 0x000fca00078f10ff */
[----:B------:R-:W-:Y:S01]  /*50c0*/  IMAD.SHL.U32 R2, R13, 0x4, RZ ;  /* 0x000000040d027824 */ /* 0x000fe200078e00ff */
[----:B------:R0:W3:Y:S01]  /*50d0*/  @!P1 LDS R9, [R10.X4+0x8] ;  /* 0x000008000a099984 */ /* 0x0000e20000004800 */
[----:B------:R-:W-:-:S03]  /*50e0*/  ISETP.EQ.U32.AND P1, PT, RZ, c[0x0][0x190], PT ;  /* 0x00006400ff007a0c */ /* 0x000fc60003f22070 */
[----:B------:R-:W-:Y:S02]  /*50f0*/  LOP3.LUT R2, R2, 0xfffffff0, RZ, 0xc0, !PT ;  /* 0xfffffff002027812 */ /* 0x000fe400078ec0ff */
[----:B------:R-:W-:Y:S01]  /*5100*/  ISETP.EQ.OR.EX P1, PT, RZ, c[0x0][0x194], P3, P1 ;  /* 0x00006500ff007a0c */ /* 0x000fe20001f22710 */
[----:B0-----:R-:W-:Y:S01]  /*5110*/  CS2R R10, SRZ ;  /* 0x00000000000a7805 */ /* 0x001fe2000001ff00 */
[----:B--2---:R-:W-:-:S11]  /*5120*/  IADD3 R38, R2, 0x210, RZ ;  /* 0x0000021002267810 */ /* 0x004fd60007ffe0ff */
[----:B------:R-:W-:Y:S01]  /*5130*/  @!P1 IMAD.MOV.U32 R13, RZ, RZ, 0x2 ;  /* 0x00000002ff0d9424 */ /* 0x000fe200078e00ff */
[----:B---3--:R-:W0:Y:S02]  /*5140*/  SHFL.BFLY PT, R0, R9, 0x1, 0x1f ;  /* 0x0c201f0009007f89 */ /* 0x008e2400000e0000 */
[----:B0-----:R-:W-:Y:S02]  /*5150*/  FADD.FTZ R4, R0, R9 ;  /* 0x0000000900047221 */ /* 0x001fe40000010000 */
[----:B------:R-:W-:Y:S02]  /*5160*/  IMAD.SHL.U32 R0, R8, 0x8, RZ ;  /* 0x0000000808007824 */ /* 0x000fe400078e00ff */
[----:B------:R-:W-:Y:S02]  /*5170*/  CS2R R8, SRZ ;  /* 0x0000000000087805 */ /* 0x000fe4000001ff00 */
[----:B------:R-:W-:Y:S01]  /*5180*/  @!P1 IMAD R12, R22, 0xc0, R0 ;  /* 0x000000c0160c9824 */ /* 0x000fe200078e0200 */
[----:B------:R-:W0:Y:S03]  /*5190*/  SHFL.IDX PT, R4, R4, RZ, 0x1f ;  /* 0x00001fff04047589 */ /* 0x000e2600000e0000 */
[----:B------:R-:W-:Y:S01]  /*51a0*/  @!P1 IMAD.WIDE R12, R12, R13, c[0x0][0x190] ;  /* 0x000064000c0c9625 */ /* 0x000fe200078e020d */
[----:B------:R-:W-:Y:S05]  /*51b0*/  @P2 BRA `(.L_x_3349) ;  /* 0x0000010000002947 */ /* 0x000fea0003800000 */
[----:B0-----:R-:W-:-:S04]  /*51c0*/  FADD.FTZ R4, R4, 9.9999999747524270788e-07 ;  /* 0x358637bd04047421 */ /* 0x001fc80000010000 */
[----:B-1----:R0:W1:Y:S03]  /*51d0*/  MUFU.RCP R33, R4 ;  /* 0x0000000400217308 */ /* 0x0020660000001000 */
.L_x_3350:
[C---:B------:R-:W-:Y:S01]  /*51e0*/  IMAD.IADD R35, R21.reuse, 0x1, -R16 ;  /* 0x0000000115237824 */ /* 0x040fe200078e0a10 */
[----:B------:R-:W-:-:S04]  /*51f0*/  @P4 IADD3 R15, P2, R21, R6, RZ ;  /* 0x00000006150f4210 */ /* 0x000fc80007f5e0ff */
[----:B0-----:R-:W0:Y:S02]  /*5200*/  LDS R4, [R35.X4+0x210] ;  /* 0x0002100023047984 */ /* 0x001e240000004800 */
[----:B01----:R-:W-:Y:S01]  /*5210*/  FMUL.FTZ R37, R4, R33 ;  /* 0x0000002104257220 */ /* 0x003fe20000410000 */
[----:B------:R-:W-:Y:S02]  /*5220*/  @P4 LEA.HI.X.SX32 R4, R21, R7, 0x1, P2 ;  /* 0x0000000715044211 */ /* 0x000fe400010f0eff */
[C---:B------:R-:W-:Y:S02]  /*5230*/  @P4 LEA R14, P2, R15.reuse, c[0x0][0x260], 0x2 ;  /* 0x000098000f0e4a11 */ /* 0x040fe400078410ff */
[----:B------:R-:W-:Y:S02]  /*5240*/  F2FP.PACK_AB R20, RZ, R37 ;  /* 0x00000025ff14723e */ /* 0x000fe400000000ff */
[----:B------:R-:W-:Y:S01]  /*5250*/  @P4 LEA.HI.X R15, R15, c[0x0][0x264], R4, 0x2, P2 ;  /* 0x000099000f0f4a11 */ /* 0x000fe200010f1404 */
[----:B------:R-:W-:Y:S01]  /*5260*/  IMAD R4, R35, 0x2, R38 ;  /* 0x0000000223047824 */ /* 0x000fe200078e0226 */
[----:B------:R-:W-:-:S03]  /*5270*/  IADD3 R21, R21, 0x40, RZ ;  /* 0x0000004015157810 */ /* 0x000fc60007ffe0ff */
[----:B------:R0:W-:Y:S01]  /*5280*/  @P4 STG.E [R14.64], R37 ;  /* 0x000000250e004986 */ /* 0x0001e2000c101924 */
[----:B------:R-:W-:-:S03]  /*5290*/  ISETP.GT.AND P2, PT, R21, R25, PT ;  /* 0x000000191500720c */ /* 0x000fc60003f44270 */
[----:B------:R0:W-:Y:S10]  /*52a0*/  STS.U16 [R4], R20 ;  /* 0x0000001404007388 */ /* 0x0001f40000000400 */
[----:B0-----:R-:W-:Y:S05]  /*52b0*/  @!P2 BRA `(.L_x_3350) ;  /* 0xffffff200000a947 */ /* 0x001fea000383ffff */
.L_x_3349:
[----:B------:R-:W-:Y:S05]  /*52c0*/  BSYNC B0 ;  /* 0x0000000000007941 */ /* 0x000fea0003800000 */
.L_x_3348:
[----:B------:R2:W5:Y:S01]  /*52d0*/  @!P1 LDG.E.128 R8, [R12.64] ;  /* 0x000000240c089981 */ /* 0x000562000c1e1d00 */
[----:B------:R-:W-:Y:S01]  /*52e0*/  BSSY B0, `(.L_x_3351) ;  /* 0x000015a000007945 */ /* 0x000fe20003800000 */
[----:B------:R-:W-:Y:S01]  /*52f0*/  IMAD R21, R19, c[0x0][0x1d4], RZ ;  /* 0x0000750013157a24 */ /* 0x000fe200078e02ff */
[----:B-1----:R-:W-:Y:S01]  /*5300*/  CS2R R34, SRZ ;  /* 0x0000000000227805 */ /* 0x002fe2000001ff00 */
[----:B------:R-:W-:-:S02]  /*5310*/  IMAD.MOV.U32 R39, RZ, RZ, RZ ;  /* 0x000000ffff277224 */ /* 0x000fc400078e00ff */
[----:B------:R-:W-:Y:S02]  /*5320*/  IMAD.MOV.U32 R37, RZ, RZ, RZ ;  /* 0x000000ffff257224 */ /* 0x000fe400078e00ff */
[----:B------:R-:W-:Y:S02]  /*5330*/  IMAD.MOV.U32 R28, RZ, RZ, RZ ;  /* 0x000000ffff1c7224 */ /* 0x000fe400078e00ff */
[----:B------:R-:W-:Y:S02]  /*5340*/  IMAD.MOV.U32 R33, RZ, RZ, RZ ;  /* 0x000000ffff217224 */ /* 0x000fe400078e00ff */
[----:B------:R-:W-:Y:S02]  /*5350*/  IMAD.MOV.U32 R20, RZ, RZ, RZ ;  /* 0x000000ffff147224 */ /* 0x000fe400078e00ff */
[----:B------:R-:W-:Y:S01]  /*5360*/  IMAD.MOV.U32 R24, RZ, RZ, RZ ;  /* 0x000000ffff187224 */ /* 0x000fe200078e00ff */
[----:B------:R-:W-:Y:S06]  /*5370*/  BAR.SYNC.DEFER_BLOCKING 0x0 ;  /* 0x0000000000007b1d */ /* 0x000fec0000010000 */
[----:B------:R-:W-:Y:S05]  /*5380*/  @P0 BRA `(.L_x_3352) ;  /* 0x000014f000000947 */ /* 0x000fea0003800000 */
[----:B--2---:R-:W-:Y:S01]  /*5390*/  IMAD.IADD R26, R16, 0x1, R3 ;  /* 0x00000001101a7824 */ /* 0x004fe200078e0203 */
        /* <DEDUP_REMOVED lines=8> */
[----:B0-----:R-:W-:Y:S01]  /*5420*/  IADD3 R4, -R16, -0x2, -R3 ;  /* 0xfffffffe10047810 */ /* 0x001fe20007ffe903 */
[----:B------:R-:W-:Y:S01]  /*5430*/  BSSY B2, `(.L_x_3355) ;  /* 0x0000030000027945 */ /* 0x000fe20003800000 */
[----:B------:R-:W-:Y:S01]  /*5440*/  LOP3.LUT R5, RZ, R41, RZ, 0x33, !PT ;  /* 0x00000029ff057212 */ /* 0x000fe200078e33ff */
[----:B------:R-:W-:Y:S01]  /*5450*/  IMAD.MOV.U32 R24, RZ, RZ, RZ ;  /* 0x000000ffff187224 */ /* 0x000fe200078e00ff */
[----:B------:R-:W-:Y:S01]  /*5460*/  CS2R R34, SRZ ;  /* 0x0000000000227805 */ /* 0x000fe2000001ff00 */
[----:B------:R-:W-:Y:S02]  /*5470*/  IMAD.MOV.U32 R40, RZ, RZ, R26 ;  /* 0x000000ffff287224 */ /* 0x000fe400078e001a */
[----:B------:R-:W-:Y:S02]  /*5480*/  IMAD.IADD R4, R4, 0x1, -R5 ;  /* 0x0000000104047824 */ /* 0x000fe400078e0a05 */
[----:B------:R-:W-:Y:S02]  /*5490*/  IMAD.MOV.U32 R20, RZ, RZ, RZ ;  /* 0x000000ffff147224 */ /* 0x000fe400078e00ff */
[----:B------:R-:W-:Y:S01]  /*54a0*/  IMAD.MOV.U32 R33, RZ, RZ, RZ ;  /* 0x000000ffff217224 */ /* 0x000fe200078e00ff */
[C---:B------:R-:W-:Y:S01]  /*54b0*/  LOP3.LUT P2, RZ, R4.reuse, 0x2, RZ, 0xc0, !PT ;  /* 0x0000000204ff7812 */ /* 0x040fe2000784c0ff */
[----:B------:R-:W-:Y:S01]  /*54c0*/  IMAD.MOV.U32 R28, RZ, RZ, RZ ;  /* 0x000000ffff1c7224 */ /* 0x000fe200078e00ff */
[----:B------:R-:W-:Y:S01]  /*54d0*/  LOP3.LUT P1, RZ, R4, 0xfffffffe, RZ, 0xc0, !PT ;  /* 0xfffffffe04ff7812 */ /* 0x000fe2000782c0ff */
[----:B------:R-:W-:-:S02]  /*54e0*/  IMAD.MOV.U32 R37, RZ, RZ, RZ ;  /* 0x000000ffff257224 */ /* 0x000fc400078e00ff */
[----:B------:R-:W-:-:S08]  /*54f0*/  IMAD.MOV.U32 R39, RZ, RZ, RZ ;  /* 0x000000ffff277224 */ /* 0x000fd000078e00ff */
        /* <DEDUP_REMOVED lines=20> */
[----:B------:R-:W-:Y:S01]  /*5640*/  HADD2.F32 R12, -RZ, R12.H1_H1 ;  /* 0x3000000cff0c7230 */ /* 0x000fe20000004100 */
[C---:B------:R-:W-:Y:S01]  /*5650*/  FFMA.FTZ R24, R39.reuse, R24, RZ ;  /* 0x0000001827187223 */ /* 0x040fe200000100ff */
[--C-:B------:R-:W-:Y:S01]  /*5660*/  HADD2.F32 R20, -RZ, R13.reuse.H0_H0 ;  /* 0x2000000dff147230 */ /* 0x100fe20000004100 */
[C---:B------:R-:W-:Y:S01]  /*5670*/  FFMA.FTZ R28, R39.reuse, R28, RZ ;  /* 0x0000001c271c7223 */ /* 0x040fe200000100ff */
[----:B------:R-:W-:Y:S01]  /*5680*/  HADD2.F32 R4, -RZ, R13.H1_H1 ;  /* 0x3000000dff047230 */ /* 0x000fe20000004100 */
        /* <DEDUP_REMOVED lines=8> */
[----:B------:R-:W-:Y:S01]  /*5710*/  FFMA.FTZ R39, R39, R40, RZ ;  /* 0x0000002827277223 */ /* 0x000fe200000100ff */
[----:B------:R-:W-:Y:S02]  /*5720*/  IADD3 R40, R26, 0x2, RZ ;  /* 0x000000021a287810 */ /* 0x000fe40007ffe0ff */
.L_x_3356:
[----:B------:R-:W-:Y:S05]  /*5730*/  BSYNC B2 ;  /* 0x0000000000027941 */ /* 0x000fea0003800000 */
.L_x_3355:
[----:B------:R-:W-:Y:S05]  /*5740*/  @!P1 BRA `(.L_x_3354) ;  /* 0x000004d000009947 */ /* 0x000fea0003800000 */
[----:B------:R-:W-:Y:S01]  /*5750*/  IMAD R4, R40, 0x2, R2 ;  /* 0x0000000228047824 */ /* 0x000fe200078e0202 */
        /* <DEDUP_REMOVED lines=10> */
[C---:B------:R-:W-:Y:S01]  /*5800*/  LEA R52, P1, R53.reuse, c[0x0][0x1a8], 0x2 ;  /* 0x00006a0035347a11 */ /* 0x040fe200078210ff */
[----:B------:R-:W-:Y:S01]  /*5810*/  IMAD R44, R4, 0xc0, RZ ;  /* 0x000000c0042c7824 */ /* 0x000fe200078e02ff */
[----:B------:R-:W-:Y:S02]  /*5820*/  IADD3 R55, R54, 0x180, RZ ;  /* 0x0000018036377810 */ /* 0x000fe40007ffe0ff */
[----:B------:R-:W-:Y:S02]  /*5830*/  LEA.HI.X R53, R53, c[0x0][0x1ac], R6, 0x2, P1 ;  /* 0x00006b0035357a11 */ /* 0x000fe400008f1406 */
[----:B------:R-:W-:-:S04]  /*5840*/  IADD3 R46, R5, 0x210, RZ ;  /* 0x00000210052e7810 */ /* 0x000fc80007ffe0ff */
.L_x_3357:
[----:B------:R-:W-:Y:S01]  /*5850*/  IMAD.MOV.U32 R42, RZ, RZ, R52 ;  /* 0x000000ffff2a7224 */ /* 0x000fe200078e0034 */
[----:B------:R-:W0:Y:S01]  /*5860*/  LDS.U16 R47, [R46+-0x4] ;  /* 0xfffffc002e2f7984 */ /* 0x000e220000000400 */
[----:B------:R-:W-:-:S03]  /*5870*/  IMAD.MOV.U32 R43, RZ, RZ, R53 ;  /* 0x000000ffff2b7224 */ /* 0x000fc600078e0035 */
[----:B------:R-:W1:Y:S04]  /*5880*/  LDS.U16 R51, [R46] ;  /* 0x000000002e337984 */ /* 0x000e680000000400 */
        /* <DEDUP_REMOVED lines=10> */
[----:B------:R-:W-:-:S04]  /*5930*/  IADD3 R14, P1, R32, R13, RZ ;  /* 0x0000000d200e7210 */ /* 0x000fc80007f3e0ff */
[----:B------:R-:W-:Y:S01]  /*5940*/  LEA.HI.X.SX32 R13, R13, R36, 0x1, P1 ;  /* 0x000000240d0d7211 */ /* 0x000fe200008f0eff */
[----:B------:R-:W2:Y:S01]  /*5950*/  LDG.E.128 R4, [R4.64] ;  /* 0x0000002404047981 */ /* 0x000ea2000c1e1d00 */
[----:B------:R-:W-:-:S04]  /*5960*/  LEA R12, P1, R14, c[0x0][0x1a0], 0x1 ;  /* 0x000068000e0c7a11 */ /* 0x000fc800078208ff */
[----:B------:R-:W-:-:S06]  /*5970*/  LEA.HI.X R13, R14, c[0x0][0x1a4], R13, 0x1, P1 ;  /* 0x000069000e0d7a11 */ /* 0x000fcc00008f0c0d */
[----:B------:R-:W3:Y:S01]  /*5980*/  LDG.E.128 R12, [R12.64] ;  /* 0x000000240c0c7981 */ /* 0x000ee2000c1e1d00 */
[----:B------:R-:W-:Y:S01]  /*5990*/  IADD3 R52, P1, R42, 0x10, RZ ;  /* 0x000000102a347810 */ /* 0x000fe20007f3e0ff */
[----:B0-----:R-:W-:Y:S01]  /*59a0*/  HADD2.F32 R47, -RZ, R47.H0_H0 ;  /* 0x2000002fff2f7230 */ /* 0x001fe20000004100 */
[----:B------:R-:W-:Y:S01]  /*59b0*/  IADD3 R40, R40, 0x4, RZ ;  /* 0x0000000428287810 */ /* 0x000fe20007ffe0ff */
[----:B-1----:R-:W-:Y:S01]  /*59c0*/  HADD2.F32 R51, -RZ, R51.H0_H0 ;  /* 0x20000033ff337230 */ /* 0x002fe20000004100 */
[----:B------:R-:W-:Y:S01]  /*59d0*/  IADD3 R46, R46, 0x8, RZ ;  /* 0x000000082e2e7810 */ /* 0x000fe20007ffe0ff */
[----:B------:R-:W-:Y:S01]  /*59e0*/  IMAD.X R53, RZ, RZ, R43, P1 ;  /* 0x000000ffff357224 */ /* 0x000fe200008e062b */
[----:B------:R-:W-:Y:S02]  /*59f0*/  ISETP.GE.AND P1, PT, R40, R41, PT ;  /* 0x000000292800720c */ /* 0x000fe40003f26270 */
[----:B------:R-:W-:Y:S01]  /*5a00*/  IADD3 R45, R45, 0x300, RZ ;  /* 0x000003002d2d7810 */ /* 0x000fe20007ffe0ff */
[----:B--2---:R-:W-:-:S02]  /*5a10*/  HADD2.F32 R43, -RZ, R5.H0_H0 ;  /* 0x20000005ff2b7230 */ /* 0x004fc40000004100 */
[----:B------:R-:W-:Y:S02]  /*5a20*/  HADD2.F32 R48, -RZ, R5.H1_H1 ;  /* 0x30000005ff307230 */ /* 0x000fe40000004100 */
[----:B------:R-:W-:Y:S01]  /*5a30*/  HADD2.F32 R42, -RZ, R4.H0_H0 ;  /* 0x20000004ff2a7230 */ /* 0x000fe20000004100 */
[C---:B------:R-:W-:Y:S01]  /*5a40*/  FFMA.FTZ R20, R47.reuse, R43, R20 ;  /* 0x0000002b2f147223 */ /* 0x040fe20000010014 */
[----:B------:R-:W-:Y:S01]  /*5a50*/  HADD2.F32 R5, -RZ, R6.H0_H0 ;  /* 0x20000006ff057230 */ /* 0x000fe20000004100 */
[C---:B------:R-:W-:Y:S01]  /*5a60*/  FFMA.FTZ R33, R47.reuse, R48, R33 ;  /* 0x000000302f217223 */ /* 0x040fe20000010021 */
[--C-:B------:R-:W-:Y:S01]  /*5a70*/  HADD2.F32 R50, -RZ, R7.reuse.H1_H1 ;  /* 0x30000007ff327230 */ /* 0x100fe20000004100 */
[C---:B------:R-:W-:Y:S01]  /*5a80*/  FFMA.FTZ R24, R47.reuse, R42, R24 ;  /* 0x0000002a2f187223 */ /* 0x040fe20000010018 */
[----:B------:R-:W-:Y:S01]  /*5a90*/  HADD2.F32 R4, -RZ, R4.H1_H1 ;  /* 0x30000004ff047230 */ /* 0x000fe20000004100 */
[C---:B------:R-:W-:Y:S01]  /*5aa0*/  FFMA.FTZ R5, R47.reuse, R5, R28 ;  /* 0x000000052f057223 */ /* 0x040fe2000001001c */
[----:B------:R-:W-:Y:S01]  /*5ab0*/  HADD2.F32 R6, -RZ, R6.H1_H1 ;  /* 0x30000006ff067230 */ /* 0x000fe20000004100 */
[C---:B------:R-:W-:Y:S01]  /*5ac0*/  FFMA.FTZ R39, R47.reuse, R50, R39 ;  /* 0x000000322f277223 */ /* 0x040fe20000010027 */
[----:B------:R-:W-:Y:S01]  /*5ad0*/  HADD2.F32 R49, -RZ, R7.H0_H0 ;  /* 0x20000007ff317230 */ /* 0x000fe20000004100 */
[C---:B------:R-:W-:Y:S01]  /*5ae0*/  FFMA.FTZ R4, R47.reuse, R4, R35 ;  /* 0x000000042f047223 */ /* 0x040fe20000010023 */
[----:B---3--:R-:W-:Y:S01]  /*5af0*/  HADD2.F32 R7, -RZ, R12.H0_H0 ;  /* 0x2000000cff077230 */ /* 0x008fe20000004100 */
[C---:B------:R-:W-:Y:S01]  /*5b00*/  FFMA.FTZ R6, R47.reuse, R6, R37 ;  /* 0x000000062f067223 */ /* 0x040fe20000010025 */
[--C-:B------:R-:W-:Y:S01]  /*5b10*/  HADD2.F32 R28, -RZ, R13.reuse.H0_H0 ;  /* 0x2000000dff1c7230 */ /* 0x100fe20000004100 */
[----:B------:R-:W-:Y:S01]  /*5b20*/  FFMA.FTZ R34, R47, R49, R34 ;  /* 0x000000312f227223 */ /* 0x000fe20000010022 */
[----:B------:R-:W-:Y:S01]  /*5b30*/  HADD2.F32 R42, -RZ, R13.H1_H1 ;  /* 0x3000000dff2a7230 */ /* 0x000fe20000004100 */
[C---:B------:R-:W-:Y:S01]  /*5b40*/  FFMA.FTZ R24, R51.reuse, R7, R24 ;  /* 0x0000000733187223 */ /* 0x040fe20000010018 */
        /* <DEDUP_REMOVED lines=13> */
.L_x_3354:
[----:B------:R-:W-:Y:S05]  /*5c20*/  BSYNC B1 ;  /* 0x0000000000017941 */ /* 0x000fea0003800000 */
.L_x_3353:
[----:B------:R-:W-:-:S13]  /*5c30*/  ISETP.GE.AND P1, PT, R26, R25, PT ;  /* 0x000000191a00720c */ /* 0x000fda0003f26270 */
[----:B------:R-:W-:Y:S05]  /*5c40*/  @P1 BRA `(.L_x_3352) ;  /* 0x00000c3000001947 */ /* 0x000fea0003800000 */
[----:B0-----:R-:W-:Y:S01]  /*5c50*/  LOP3.LUT R4, RZ, R3, RZ, 0x33, !PT ;  /* 0x00000003ff047212 */ /* 0x001fe200078e33ff */
        /* <DEDUP_REMOVED lines=45> */
[----:B0-----:R-:W-:Y:S02]  /*5f30*/  HADD2.F32 R14, -RZ, R38.H0_H0 ;  /* 0x20000026ff0e7230 */ /* 0x001fe40000004100 */
[----:B--2---:R-:W-:Y:S02]  /*5f40*/  HADD2.F32 R41, -RZ, R6.H0_H0 ;  /* 0x20000006ff297230 */ /* 0x004fe40000004100 */
[----:B------:R-:W-:Y:S02]  /*5f50*/  HADD2.F32 R43, -RZ, R7.H0_H0 ;  /* 0x20000007ff2b7230 */ /* 0x000fe40000004100 */
        /* <DEDUP_REMOVED lines=14> */
.L_x_3361:
[----:B------:R-:W-:Y:S05]  /*6040*/  BSYNC B2 ;  /* 0x0000000000027941 */ /* 0x000fea0003800000 */
.L_x_3360:
[----:B------:R-:W-:Y:S02]  /*6050*/  IADD3 R26, R26, 0x2, RZ ;  /* 0x000000021a1a7810 */ /* 0x000fe40007ffe0ff */
.L_x_3359:
[----:B------:R-:W-:Y:S05]  /*6060*/  BSYNC B1 ;  /* 0x0000000000017941 */ /* 0x000fea0003800000 */
.L_x_3358:
[----:B------:R-:W-:-:S13]  /*6070*/  LOP3.LUT P1, RZ, R42, 0xfffffffe, RZ, 0xc0, !PT ;  /* 0xfffffffe2aff7812 */ /* 0x000fda000782c0ff */
[----:B------:R-:W-:Y:S05]  /*6080*/  @!P1 BRA `(.L_x_3352) ;  /* 0x000007f000009947 */ /* 0x000fea0003800000 */
[----:B------:R-:W-:Y:S02]  /*6090*/  IMAD R5, R26, 0x2, R2 ;  /* 0x000000021a057824 */ /* 0x000fe400078e0202 */
[----:B------:R-:W-:Y:S02]  /*60a0*/  IMAD.MOV.U32 R14, RZ, RZ, RZ ;  /* 0x000000ffff0e7224 */ /* 0x000fe400078e00ff */
[----:B------:R-:W-:Y:S02]  /*60b0*/  IMAD R43, R16, -0x2, R5 ;  /* 0xfffffffe102b7824 */ /* 0x000fe400078e0205 */
.L_x_3366:
        /* <DEDUP_REMOVED lines=18> */
[----:B------:R-:W-:Y:S02]  /*61e0*/  IMAD.MOV.U32 R5, RZ, RZ, R15 ;  /* 0x000000ffff057224 */ /* 0x000fe400078e000f */
[----:B------:R-:W0:Y:S02]  /*61f0*/  LDS.U16 R15, [R45+0x210] ;  /* 0x000210002d0f7984 */ /* 0x000e240000000400 */
        /* <DEDUP_REMOVED lines=41> */
.L_x_3363:
[----:B------:R-:W-:Y:S05]  /*6490*/  BSYNC B1 ;  /* 0x0000000000017941 */ /* 0x000fea0003800000 */
.L_x_3362:
        /* <DEDUP_REMOVED lines=57> */
.L_x_3365:
[----:B------:R-:W-:Y:S05]  /*6830*/  BSYNC B1 ;  /* 0x0000000000017941 */ /* 0x000fea0003800000 */
.L_x_3364:
[----:B------:R-:W-:Y:S02]  /*6840*/  IADD3 R26, R26, 0x4, RZ ;  /* 0x000000041a1a7810 */ /* 0x000fe40007ffe0ff */
[----:B------:R-:W-:Y:S02]  /*6850*/  IADD3 R14, R14, 0x8, RZ ;  /* 0x000000080e0e7810 */ /* 0x000fe40007ffe0ff */
[----:B------:R-:W-:-:S13]  /*6860*/  ISETP.GE.AND P1, PT, R26, R25, PT ;  /* 0x000000191a00720c */ /* 0x000fda0003f26270 */
[----:B------:R-:W-:Y:S05]  /*6870*/  @!P1 BRA `(.L_x_3366) ;  /* 0xfffff84000009947 */ /* 0x000fea000383ffff */
.L_x_3352:
[----:B--2---:R-:W-:Y:S05]  /*6880*/  BSYNC B0 ;  /* 0x0000000000007941 */ /* 0x004fea0003800000 */
.L_x_3351:
[----:B------:R-:W-:Y:S01]  /*6890*/  BSSY B0, `(.L_x_3367) ;  /* 0x0000053000007945 */ /* 0x000fe20003800000 */
[----:B------:R-:W-:Y:S05]  /*68a0*/  @P3 BRA `(.L_x_3368) ;  /* 0x0000051000003947 */ /* 0x000fea0003800000 */
[----:B------:R-:W-:Y:S01]  /*68b0*/  ISETP.NE.U32.AND P1, PT, RZ, c[0x0][0x240], PT ;  /* 0x00009000ff007a0c */ /* 0x000fe20003f25070 */
[----:B------:R-:W-:-:S03]  /*68c0*/  IMAD.MOV.U32 R13, RZ, RZ, 0x2 ;  /* 0x00000002ff0d7424 */ /* 0x000fc600078e00ff */
[----:B------:R-:W-:Y:S02]  /*68d0*/  ISETP.NE.AND.EX P1, PT, RZ, c[0x0][0x244], PT, P1 ;  /* 0x00009100ff007a0c */ /* 0x000fe40003f25310 */
[----:B------:R-:W-:-:S11]  /*68e0*/  ISETP.NE.AND P3, PT, R13, c[0x0][0x258], PT ;  /* 0x000096000d007a0c */ /* 0x000fd60003f65270 */
[----:B------:R-:W-:Y:S02]  /*68f0*/  @P1 IMAD R27, R27, c[0x0][0x1d8], R22 ;  /* 0x000076001b1b1a24 */ /* 0x000fe400078e0216 */
[--C-:B------:R-:W-:Y:S02]  /*6900*/  IMAD.IADD R22, R17, 0x1, R0.reuse ;  /* 0x0000000111167824 */ /* 0x100fe400078e0200 */
[----:B0-----:R-:W-:-:S04]  /*6910*/  @P1 IMAD R4, R27, 0xc0, R0 ;  /* 0x000000c01b041824 */ /* 0x001fc800078e0200 */
[----:B------:R-:W-:-:S04]  /*6920*/  @P1 IMAD.WIDE R4, R4, R13, c[0x0][0x238] ;  /* 0x00008e0004041625 */ /* 0x000fc800078e020d */
[----:B------:R-:W-:Y:S02]  /*6930*/  @P3 IMAD.WIDE R12, R22, R13, c[0x0][0x188] ;  /* 0x00006200160c3625 */ /* 0x000fe400078e020d */
[----:B------:R-:W5:Y:S04]  /*6940*/  @P1 LDG.E.128 R4, [R4.64] ;  /* 0x0000002404041981 */ /* 0x000f68000c1e1d00 */
[----:B------:R-:W5:Y:S01]  /*6950*/  @P3 LDG.E.128 R12, [R12.64] ;  /* 0x000000240c0c3981 */ /* 0x000f62000c1e1d00 */
[----:B------:R-:W-:Y:S02]  /*6960*/  IMAD.IADD R25, R25, 0x1, -R16 ;  /* 0x0000000119197824 */ /* 0x000fe400078e0a10 */
[----:B------:R-:W-:Y:S02]  /*6970*/  IMAD R21, R21, 0xc0, R0 ;  /* 0x000000c015157824 */ /* 0x000fe400078e0200 */
[----:B------:R-:W-:-:S02]  /*6980*/  IMAD R26, R25, 0x2, R2 ;  /* 0x00000002191a7824 */ /* 0x000fc400078e0202 */
[----:B------:R-:W-:Y:S01]  /*6990*/  IMAD R18, R18, 0xc0, RZ ;  /* 0x000000c012127824 */ /* 0x000fe200078e02ff */
[----:B------:R-:W-:-:S03]  /*69a0*/  SHF.R.S32.HI R17, RZ, 0x1f, R21 ;  /* 0x0000001fff117819 */ /* 0x000fc60000011415 */
[----:B------:R-:W0:Y:S01]  /*69b0*/  LDS.U16 R26, [R26+0x210] ;  /* 0x000210001a1a7984 */ /* 0x000e220000000400 */
[----:B------:R-:W-:-:S04]  /*69c0*/  IADD3 R21, P2, R18, R21, RZ ;  /* 0x0000001512157210 */ /* 0x000fc80007f5e0ff */
[----:B------:R-:W-:Y:S02]  /*69d0*/  LEA.HI.X.SX32 R18, R18, R17, 0x1, P2 ;  /* 0x0000001112127211 */ /* 0x000fe400010f0eff */
[----:B------:R-:W-:-:S04]  /*69e0*/  LEA R16, P2, R21, c[0x0][0x1a0], 0x1 ;  /* 0x0000680015107a11 */ /* 0x000fc800078408ff */
[----:B------:R-:W-:Y:S01]  /*69f0*/  LEA.HI.X R17, R21, c[0x0][0x1a4], R18, 0x1, P2 ;  /* 0x0000690015117a11 */ /* 0x000fe200010f0c12 */
[----:B------:R-:W-:Y:S05]  /*6a00*/  @P3 BRA `(.L_x_3369) ;  /* 0x0000021000003947 */ /* 0x000fea0003800000 */
[C---:B-----5:R-:W-:Y:S01]  /*6a10*/  IADD3 R12, P2, R22.reuse, c[0x0][0x188], RZ ;  /* 0x00006200160c7a10 */ /* 0x060fe20007f5e0ff */
[----:B------:R-:W2:Y:S03]  /*6a20*/  LDG.E R31, [R30.64+0x4] ;  /* 0x000004241e1f7981 */ /* 0x000ea6000c1e1900 */
        /* <DEDUP_REMOVED lines=9> */
[----:B------:R-:W-:Y:S01]  /*6ac0*/  SHF.R.S32.HI R15, RZ, 0x8, R15 ;  /* 0x00000008ff0f7819 */ /* 0x000fe2000001140f */
[----:B------:R-:W2:Y:S01]  /*6ad0*/  I2F.S8 R18, R41 ;  /* 0x0000002900127306 */ /* 0x000ea20000001400 */
[----:B------:R-:W-:-:S07]  /*6ae0*/  SHF.R.S32.HI R13, RZ, 0x8, R13 ;  /* 0x00000008ff0d7819 */ /* 0x000fce000001140d */
[----:B------:R2:W1:Y:S08]  /*6af0*/  I2F.S8 R12, R25 ;  /* 0x00000019000c7306 */ /* 0x0004700000001400 */
[----:B------:R-:W3:Y:S08]  /*6b00*/  I2F.S8 R21, R21 ;  /* 0x0000001500157306 */ /* 0x000ef00000001400 */
[----:B------:R-:W4:Y:S08]  /*6b10*/  I2F.S16 R22, R22 ;  /* 0x0000001600167306 */ /* 0x000f300000101400 */
[----:B------:R-:W0:Y:S08]  /*6b20*/  I2F.S16 R2, R2 ;  /* 0x0000000200027306 */ /* 0x000e300000101400 */
[----:B------:R-:W0:Y:S08]  /*6b30*/  I2F.S8 R14, R40 ;  /* 0x00000028000e7306 */ /* 0x000e300000001400 */
[----:B------:R-:W0:Y:S08]  /*6b40*/  I2F.S16 R15, R15 ;  /* 0x0000000f000f7306 */ /* 0x000e300000101400 */
[----:B------:R-:W0:Y:S01]  /*6b50*/  I2F.S16 R13, R13 ;  /* 0x0000000d000d7306 */ /* 0x000e220000101400 */
[----:B--2---:R-:W-:-:S02]  /*6b60*/  FMUL.FTZ R25, R18, R31 ;  /* 0x0000001f12197220 */ /* 0x004fc40000410000 */
[-C--:B-1----:R-:W-:Y:S02]  /*6b70*/  FMUL.FTZ R18, R12, R31.reuse ;  /* 0x0000001f0c127220 */ /* 0x082fe40000410000 */
[-C--:B---3--:R-:W-:Y:S02]  /*6b80*/  FMUL.FTZ R12, R21, R31.reuse ;  /* 0x0000001f150c7220 */ /* 0x088fe40000410000 */
[-C--:B----4-:R-:W-:Y:S02]  /*6b90*/  FMUL.FTZ R27, R22, R31.reuse ;  /* 0x0000001f161b7220 */ /* 0x090fe40000410000 */
[-C--:B0-----:R-:W-:Y:S02]  /*6ba0*/  FMUL.FTZ R21, R2, R31.reuse ;  /* 0x0000001f02157220 */ /* 0x081fe40000410000 */
[-C--:B------:R-:W-:Y:S02]  /*6bb0*/  FMUL.FTZ R14, R14, R31.reuse ;  /* 0x0000001f0e0e7220 */ /* 0x080fe40000410000 */
[----:B------:R-:W-:-:S02]  /*6bc0*/  FMUL.FTZ R2, R15, R31 ;  /* 0x0000001f0f027220 */ /* 0x000fc40000410000 */
[----:B------:R-:W-:Y:S01]  /*6bd0*/  FMUL.FTZ R31, R13, R31 ;  /* 0x0000001f0d1f7220 */ /* 0x000fe20000410000 */
[----:B------:R-:W-:Y:S02]  /*6be0*/  F2FP.PACK_AB R15, R27, R12 ;  /* 0x0000000c1b0f723e */ /* 0x000fe400000000ff */
[----:B------:R-:W-:Y:S02]  /*6bf0*/  F2FP.PACK_AB R12, R21, R14 ;  /* 0x0000000e150c723e */ /* 0x000fe400000000ff */
[----:B------:R-:W-:Y:S02]  /*6c00*/  F2FP.PACK_AB R14, R2, R25 ;  /* 0x00000019020e723e */ /* 0x000fe400000000ff */
[----:B------:R-:W-:-:S04]  /*6c10*/  F2FP.PACK_AB R13, R31, R18 ;  /* 0x000000121f0d723e */ /* 0x000fc800000000ff */
.L_x_3369:
[----:B-----5:R-:W-:Y:S01]  /*6c20*/  HFMA2.MMA R8, R12, 1, 1, R8 ;  /* 0x3c003c000c087835 */ /* 0x020fe20000000008 */
[----:B------:R-:W-:Y:S01]  /*6c30*/  HADD2 R9, R13, R9 ;  /* 0x000000090d097230 */ /* 0x000fe20000000000 */
[----:B------:R-:W-:Y:S01]  /*6c40*/  HFMA2.MMA R10, R14, 1, 1, R10 ;  /* 0x3c003c000e0a7835 */ /* 0x000fe2000000000a */
[----:B------:R-:W-:-:S02]  /*6c50*/  HADD2 R11, R15, R11 ;  /* 0x0000000b0f0b7230 */ /* 0x000fc40000000000 */
[----:B0-----:R-:W-:Y:S02]  /*6c60*/  HADD2.F32 R26, -RZ, R26.H0_H0 ;  /* 0x2000001aff1a7230 */ /* 0x001fe40000004100 */
        /* <DEDUP_REMOVED lines=21> */
.L_x_3368:
[----:B0-----:R-:W-:Y:S05]  /*6dc0*/  BSYNC B0 ;  /* 0x0000000000007941 */ /* 0x001fea0003800000 */
.L_x_3367:
[----:B------:R-:W-:Y:S06]  /*6dd0*/  BAR.SYNC.DEFER_BLOCKING 0x0 ;  /* 0x0000000000007b1d */ /* 0x000fec0000010000 */
[----:B------:R-:W-:Y:S05]  /*6de0*/  @P0 BRA `(.L_x_3370) ;  /* 0x0000022000000947 */ /* 0x000fea0003800000 */
[----:B------:R-:W-:Y:S01]  /*6df0*/  LOP3.LUT R2, R23, 0xffffffe0, RZ, 0xc0, !PT ;  /* 0xffffffe017027812 */ /* 0x000fe200078ec0ff */
        /* <DEDUP_REMOVED lines=10> */
.L_x_3371:
[----:B------:R-:W-:Y:S01]  /*6ea0*/  WARPSYNC 0xffffffff ;  /* 0xffffffff00007948 */ /* 0x000fe20003800000 */
[----:B------:R-:W-:Y:S06]  /*6eb0*/  BAR.SYNC.DEFER_BLOCKING 0x0 ;  /* 0x0000000000007b1d */ /* 0x000fec0000010000 */
[----:B------:R-:W-:Y:S01]  /*6ec0*/  BSSY B0, `(.L_x_3372) ;  /* 0x0000013000007945 */ /* 0x000fe20003800000 */
[----:B------:R-:W-:Y:S05]  /*6ed0*/  @P2 BRA `(.L_x_3373) ;  /* 0x0000011000002947 */ /* 0x000fea0003800000 */
[----:B0-----:R-:W0:Y:S02]  /*6ee0*/  LDS.128 R4, [R3] ;  /* 0x0000000003047984 */ /* 0x001e240000000c00 */
[----:B0----5:R-:W-:-:S02]  /*6ef0*/  HADD2.F32 R11, -RZ, R5.H0_H0 ;  /* 0x20000005ff0b7230 */ /* 0x021fc40000004100 */
        /* <DEDUP_REMOVED lines=15> */
.L_x_3373:
[----:B------:R-:W-:Y:S05]  /*6ff0*/  BSYNC B0 ;  /* 0x0000000000007941 */ /* 0x000fea0003800000 */
.L_x_3372:
[----:B------:R-:W-:Y:S06]  /*7000*/  BAR.SYNC.DEFER_BLOCKING 0x0 ;  /* 0x0000000000007b1d */ /* 0x000fec0000010000 */
.L_x_3370:
        /* <DEDUP_REMOVED lines=17> */
.L_x_3374:
        /* <DEDUP_REMOVED lines=58> */
.L_x_3329:
[----:B------:R-:W-:Y:S01]  /*74c0*/  IMAD.MOV.U32 R64, RZ, RZ, R3 ;  /* 0x000000ffff407224 */ /* 0x000fe200078e0003 */
[----:B------:R-:W-:Y:S01]  /*74d0*/  MOV R62, 0x7520 ;  /* 0x00007520003e7802 */ /* 0x000fe20000000f00 */
[----:B------:R-:W-:Y:S02]  /*74e0*/  IMAD.MOV.U32 R65, RZ, RZ, 0x10 ;  /* 0x00000010ff417424 */ /* 0x000fe400078e00ff */
[----:B------:R-:W-:Y:S02]  /*74f0*/  IMAD.MOV.U32 R66, RZ, RZ, 0x1f ;  /* 0x0000001fff427424 */ /* 0x000fe400078e00ff */
[----:B------:R-:W-:Y:S02]  /*7500*/  IMAD.MOV.U32 R67, RZ, RZ, -0x1 ;  /* 0xffffffffff437424 */ /* 0x000fe400078e00ff */
[----:B0----5:R-:W-:Y:S05]  /*7510*/  CALL.REL.NOINC `($__internal_12_$__cuda_sm70_shflsync_bfly_p) ;  /* 0x0000046000007944 */ /* 0x021fea0003c00000 */
[----:B-1----:R-:W-:Y:S01]  /*7520*/  IMAD.MOV.U32 R0, RZ, RZ, R64 ;  /* 0x000000ffff007224 */ /* 0x002fe200078e0040 */
[----:B0-----:R-:W-:Y:S05]  /*7530*/  BRA `(.L_x_3375) ;  /* 0xffffaf8000007947 */ /* 0x001fea000383ffff */
.L_x_3330:
[----:B------:R-:W-:Y:S01]  /*7540*/  IMAD.MOV.U32 R64, RZ, RZ, R7 ;  /* 0x000000ffff407224 */ /* 0x000fe200078e0007 */
[----:B------:R-:W-:Y:S01]  /*7550*/  MOV R62, 0x75a0 ;  /* 0x000075a0003e7802 */ /* 0x000fe20000000f00 */
[----:B------:R-:W-:-:S02]  /*7560*/  IMAD.MOV.U32 R65, RZ, RZ, 0x8 ;  /* 0x00000008ff417424 */ /* 0x000fc400078e00ff */
[----:B------:R-:W-:Y:S02]  /*7570*/  IMAD.MOV.U32 R66, RZ, RZ, 0x1f ;  /* 0x0000001fff427424 */ /* 0x000fe400078e00ff */
[----:B------:R-:W-:Y:S02]  /*7580*/  IMAD.MOV.U32 R67, RZ, RZ, -0x1 ;  /* 0xffffffffff437424 */ /* 0x000fe400078e00ff */
[----:B01---5:R-:W-:Y:S05]  /*7590*/  CALL.REL.NOINC `($__internal_12_$__cuda_sm70_shflsync_bfly_p) ;  /* 0x000003e000007944 */ /* 0x023fea0003c00000 */
[----:B-1----:R-:W-:Y:S01]  /*75a0*/  FADD.FTZ R7, R7, R64 ;  /* 0x0000004007077221 */ /* 0x002fe20000010000 */
[----:B------:R-:W-:Y:S01]  /*75b0*/  MOV R62, 0x7610 ;  /* 0x00007610003e7802 */ /* 0x000fe20000000f00 */
[----:B0-----:R-:W-:Y:S02]  /*75c0*/  IMAD.MOV.U32 R65, RZ, RZ, 0x4 ;  /* 0x00000004ff417424 */ /* 0x001fe400078e00ff */
[----:B------:R-:W-:Y:S02]  /*75d0*/  IMAD.MOV.U32 R66, RZ, RZ, 0x1f ;  /* 0x0000001fff427424 */ /* 0x000fe400078e00ff */
[----:B------:R-:W-:Y:S02]  /*75e0*/  IMAD.MOV.U32 R67, RZ, RZ, -0x1 ;  /* 0xffffffffff437424 */ /* 0x000fe400078e00ff */
[----:B------:R-:W-:-:S02]  /*75f0*/  IMAD.MOV.U32 R64, RZ, RZ, R7 ;  /* 0x000000ffff407224 */ /* 0x000fc400078e0007 */
[----:B------:R-:W-:Y:S05]  /*7600*/  CALL.REL.NOINC `($__internal_12_$__cuda_sm70_shflsync_bfly_p) ;  /* 0x0000037000007944 */ /* 0x000fea0003c00000 */
[----:B-1----:R-:W-:Y:S01]  /*7610*/  FADD.FTZ R7, R7, R64 ;  /* 0x0000004007077221 */ /* 0x002fe20000010000 */
[----:B------:R-:W-:Y:S01]  /*7620*/  MOV R62, 0x7680 ;  /* 0x00007680003e7802 */ /* 0x000fe20000000f00 */
[----:B0-----:R-:W-:-:S02]  /*7630*/  IMAD.MOV.U32 R65, RZ, RZ, 0x2 ;  /* 0x00000002ff417424 */ /* 0x001fc400078e00ff */
[----:B------:R-:W-:Y:S02]  /*7640*/  IMAD.MOV.U32 R66, RZ, RZ, 0x1f ;  /* 0x0000001fff427424 */ /* 0x000fe400078e00ff */
[----:B------:R-:W-:Y:S02]  /*7650*/  IMAD.MOV.U32 R67, RZ, RZ, -0x1 ;  /* 0xffffffffff437424 */ /* 0x000fe400078e00ff */
[----:B------:R-:W-:Y:S02]  /*7660*/  IMAD.MOV.U32 R64, RZ, RZ, R7 ;  /* 0x000000ffff407224 */ /* 0x000fe400078e0007 */
[----:B------:R-:W-:Y:S05]  /*7670*/  CALL.REL.NOINC `($__internal_12_$__cuda_sm70_shflsync_bfly_p) ;  /* 0x0000030000007944 */ /* 0x000fea0003c00000 */
[----:B-1----:R-:W-:Y:S01]  /*7680*/  FADD.FTZ R4, R7, R64 ;  /* 0x0000004007047221 */ /* 0x002fe20000010000 */
[----:B------:R-:W-:Y:S01]  /*7690*/  MOV R62, 0x76f0 ;  /* 0x000076f0003e7802 */ /* 0x000fe20000000f00 */
[----:B0-----:R-:W-:Y:S02]  /*76a0*/  IMAD.MOV.U32 R65, RZ, RZ, 0x1 ;  /* 0x00000001ff417424 */ /* 0x001fe400078e00ff */
[----:B------:R-:W-:Y:S02]  /*76b0*/  IMAD.MOV.U32 R66, RZ, RZ, 0x1f ;  /* 0x0000001fff427424 */ /* 0x000fe400078e00ff */
[----:B------:R-:W-:-:S02]  /*76c0*/  IMAD.MOV.U32 R67, RZ, RZ, -0x1 ;  /* 0xffffffffff437424 */ /* 0x000fc400078e00ff */
[----:B------:R-:W-:Y:S02]  /*76d0*/  IMAD.MOV.U32 R64, RZ, RZ, R4 ;  /* 0x000000ffff407224 */ /* 0x000fe400078e0004 */
[----:B------:R-:W-:Y:S05]  /*76e0*/  CALL.REL.NOINC `($__internal_12_$__cuda_sm70_shflsync_bfly_p) ;  /* 0x0000029000007944 */ /* 0x000fea0003c00000 */
[----:B-1----:R-:W-:Y:S01]  /*76f0*/  IMAD.MOV.U32 R5, RZ, RZ, R64 ;  /* 0x000000ffff057224 */ /* 0x002fe200078e0040 */
[----:B0-----:R-:W-:Y:S05]  /*7700*/  BRA `(.L_x_3376) ;  /* 0xffffae4000007947 */ /* 0x001fea000383ffff */
.L_x_3335:
[----:B------:R-:W-:Y:S01]  /*7710*/  IMAD.MOV.U32 R64, RZ, RZ, R87 ;  /* 0x000000ffff407224 */ /* 0x000fe200078e0057 */
[----:B------:R-:W-:Y:S01]  /*7720*/  MOV R62, 0x7770 ;  /* 0x00007770003e7802 */ /* 0x000fe20000000f00 */
[----:B------:R-:W-:Y:S02]  /*7730*/  IMAD.MOV.U32 R65, RZ, RZ, 0x2 ;  /* 0x00000002ff417424 */ /* 0x000fe400078e00ff */
[----:B------:R-:W-:Y:S02]  /*7740*/  IMAD.MOV.U32 R66, RZ, RZ, 0x1f ;  /* 0x0000001fff427424 */ /* 0x000fe400078e00ff */
[----:B------:R-:W-:Y:S02]  /*7750*/  IMAD.MOV.U32 R67, RZ, RZ, -0x1 ;  /* 0xffffffffff437424 */ /* 0x000fe400078e00ff */
[----:B-----5:R-:W-:Y:S05]  /*7760*/  CALL.REL.NOINC `($__internal_12_$__cuda_sm70_shflsync_bfly_p) ;  /* 0x0000021000007944 */ /* 0x020fea0003c00000 */
[----:B-1----:R-:W-:Y:S01]  /*7770*/  IMAD.MOV.U32 R62, RZ, RZ, R64 ;  /* 0x000000ffff3e7224 */ /* 0x002fe200078e0040 */
[----:B0-----:R-:W-:Y:S05]  /*7780*/  BRA `(.L_x_3377) ;  /* 0xffffd13000007947 */ /* 0x001fea000383ffff */
.L_x_3336:
[----:B------:R-:W-:Y:S01]  /*7790*/  IMAD.MOV.U32 R64, RZ, RZ, R87 ;  /* 0x000000ffff407224 */ /* 0x000fe200078e0057 */
[----:B------:R-:W-:Y:S01]  /*77a0*/  MOV R62, 0x77f0 ;  /* 0x000077f0003e7802 */ /* 0x000fe20000000f00 */
[----:B------:R-:W-:-:S02]  /*77b0*/  IMAD.MOV.U32 R65, RZ, RZ, 0x1 ;  /* 0x00000001ff417424 */ /* 0x000fc400078e00ff */
[----:B------:R-:W-:Y:S02]  /*77c0*/  IMAD.MOV.U32 R66, RZ, RZ, 0x1f ;  /* 0x0000001fff427424 */ /* 0x000fe400078e00ff */
[----:B------:R-:W-:Y:S02]  /*77d0*/  IMAD.MOV.U32 R67, RZ, RZ, -0x1 ;  /* 0xffffffffff437424 */ /* 0x000fe400078e00ff */
[----:B-----5:R-:W-:Y:S05]  /*77e0*/  CALL.REL.NOINC `($__internal_12_$__cuda_sm70_shflsync_bfly_p) ;  /* 0x0000019000007944 */ /* 0x020fea0003c00000 */
[----:B-1----:R-:W-:Y:S01]  /*77f0*/  IMAD.MOV.U32 R62, RZ, RZ, R64 ;  /* 0x000000ffff3e7224 */ /* 0x002fe200078e0040 */
[----:B0-----:R-:W-:Y:S05]  /*7800*/  BRA `(.L_x_3378) ;  /* 0xffffd0e000007947 */ /* 0x001fea000383ffff */
.L_x_3340:
[----:B------:R-:W-:Y:S01]  /*7810*/  IMAD.MOV.U32 R64, RZ, RZ, R3 ;  /* 0x000000ffff407224 */ /* 0x000fe200078e0003 */
[----:B------:R-:W-:Y:S01]  /*7820*/  MOV R62, 0x7870 ;  /* 0x00007870003e7802 */ /* 0x000fe20000000f00 */
[----:B------:R-:W-:Y:S02]  /*7830*/  IMAD.MOV.U32 R65, RZ, RZ, 0x10 ;  /* 0x00000010ff417424 */ /* 0x000fe400078e00ff */
[----:B------:R-:W-:Y:S02]  /*7840*/  IMAD.MOV.U32 R66, RZ, RZ, 0x1f ;  /* 0x0000001fff427424 */ /* 0x000fe400078e00ff */
[----:B------:R-:W-:Y:S02]  /*7850*/  IMAD.MOV.U32 R67, RZ, RZ, -0x1 ;  /* 0xffffffffff437424 */ /* 0x000fe400078e00ff */
[----:B-123-5:R-:W-:Y:S05]  /*7860*/  CALL.REL.NOINC `($__internal_12_$__cuda_sm70_shflsync_bfly_p) ;  /* 0x0000011000007944 */ /* 0x02efea0003c00000 */
[----:B-1----:R-:W-:Y:S01]  /*7870*/  IMAD.MOV.U32 R0, RZ, RZ, R64 ;  /* 0x000000ffff007224 */ /* 0x002fe200078e0040 */
[----:B0-----:R-:W-:Y:S05]  /*7880*/  BRA `(.L_x_3379) ;  /* 0xffffd2b000007947 */ /* 0x001fea000383ffff */
.L_x_3341:
[----:B------:R-:W-:Y:S01]  /*7890*/  IMAD.MOV.U32 R64, RZ, RZ, R7 ;  /* 0x000000ffff407224 */ /* 0x000fe200078e0007 */
[----:B------:R-:W-:Y:S01]  /*78a0*/  MOV R62, 0x78f0 ;  /* 0x000078f0003e7802 */ /* 0x000fe20000000f00 */
[----:B------:R-:W-:-:S02]  /*78b0*/  IMAD.MOV.U32 R65, RZ, RZ, 0x8 ;  /* 0x00000008ff417424 */ /* 0x000fc400078e00ff */
[----:B------:R-:W-:Y:S02]  /*78c0*/  IMAD.MOV.U32 R66, RZ, RZ, 0x1f ;  /* 0x0000001fff427424 */ /* 0x000fe400078e00ff */
[----:B------:R-:W-:Y:S02]  /*78d0*/  IMAD.MOV.U32 R67, RZ, RZ, -0x1 ;  /* 0xffffffffff437424 */ /* 0x000fe400078e00ff */
[----:B0123-5:R-:W-:Y:S05]  /*78e0*/  CALL.REL.NOINC `($__internal_12_$__cuda_sm70_shflsync_bfly_p) ;  /* 0x0000009000007944 */ /* 0x02ffea0003c00000 */
[----:B-1----:R-:W-:Y:S01]  /*78f0*/  FMNMX.FTZ R0, R7, R64, !PT ;  /* 0x0000004007007209 */ /* 0x002fe20007810000 */
[----:B0-----:R-:W-:Y:S01]  /*7900*/  IMAD.MOV.U32 R65, RZ, RZ, 0x4 ;  /* 0x00000004ff417424 */ /* 0x001fe200078e00ff */
[----:B------:R-:W-:Y:S01]  /*7910*/  MOV R62, 0x7960 ;  /* 0x00007960003e7802 */ /* 0x000fe20000000f00 */
[----:B------:R-:W-:Y:S02]  /*7920*/  IMAD.MOV.U32 R66, RZ, RZ, 0x1f ;  /* 0x0000001fff427424 */ /* 0x000fe400078e00ff */
[----:B------:R-:W-:Y:S02]  /*7930*/  IMAD.MOV.U32 R67, RZ, RZ, -0x1 ;  /* 0xffffffffff437424 */ /* 0x000fe400078e00ff */
[----:B------:R-:W-:Y:S02]  /*7940*/  IMAD.MOV.U32 R64, RZ, RZ, R0 ;  /* 0x000000ffff407224 */ /* 0x000fe400078e0000 */
[----:B------:R-:W-:Y:S05]  /*7950*/  CALL.REL.NOINC `($__internal_12_$__cuda_sm70_shflsync_bfly_p) ;  /* 0x0000002000007944 */ /* 0x000fea0003c00000 */
[----:B-1----:R-:W-:Y:S01]  /*7960*/  IMAD.MOV.U32 R3, RZ, RZ, R64 ;  /* 0x000000ffff037224 */ /* 0x002fe200078e0040 */
[----:B0-----:R-:W-:Y:S05]  /*7970*/  BRA `(.L_x_3380) ;  /* 0xffffd21000007947 */ /* 0x001fea000383ffff */
        .weak           $__internal_12_$__cuda_sm70_shflsync_bfly_p
        .type           $__internal_12_$__cuda_sm70_shflsync_bfly_p,@function
        .size           $__internal_12_$__cuda_sm70_shflsync_bfly_p,(.L_x_4318 - $__internal_12_$__cuda_sm70_shflsync_bfly_p)
$__internal_12_$__cuda_sm70_shflsync_bfly_p:
[----:B------:R-:W-:Y:S01]  /*7980*/  IMAD.MOV.U32 R63, RZ, RZ, 0x0 ;  /* 0x00000000ff3f7424 */ /* 0x000fe200078e00ff */
[----:B------:R-:W-:Y:S04]  /*7990*/  WARPSYNC R67 ;  /* 0x0000004300007348 */ /* 0x000fe80003800000 */
[----:B------:R0:W1:Y:S01]  /*79a0*/  SHFL.BFLY PT, R64, R64, R65, R66 ;  /* 0x0c00004140407389 */ /* 0x00006200000e0042 */
[----:B------:R-:W-:Y:S05]  /*79b0*/  RET.REL.NODEC R62 `(_ZN4mmha33masked_multihead_attention_kernelItLi192ELi256ELi4ELi32ELi64ELb0ELb1EEEv26Multihead_attention_paramsIT_XT5_EE) ;  /* 0xffff86403e007950 */ /* 0x000fea0003c3ffff */
.L_x_3381:
        /* <DEDUP_REMOVED lines=12> */
.L_x_4318:


//--------------------- .text._ZN4mmha33masked_multihead_attention_kernelItLi192ELi256ELi1ELi32ELi256ELb0ELb0EEEv26Multihead_attention_paramsIT_XT5_EE --------------------------
	.section	.text._ZN4mmha33masked_multihead_attention_kernelItLi192ELi256ELi1ELi32ELi256ELb0ELb0EEEv26Multihead_attention_paramsIT_XT5_EE,"ax",@progbits
	.sectioninfo	@"SHI_REGISTERS=255"
	.align	128
        .global         _ZN4mmha33masked_multihead_attention_kernelItLi192ELi256ELi1ELi32ELi256ELb0ELb0EEEv26Multihead_attention_paramsIT_XT5_EE
        .type           _ZN4mmha33masked_multihead_attention_kernelItLi192ELi256ELi1ELi32ELi256ELb0ELb0EEEv26Multihead_attention_paramsIT_XT5_EE,@function
        .size           _ZN4mmha33masked_multihead_attention_kernelItLi192ELi256ELi1ELi32ELi256ELb0ELb0EEEv26Multihead_attention_paramsIT_XT5_EE,(.L_x_4319 - _ZN4mmha33masked_multihead_attention_kernelItLi192ELi256ELi1ELi32ELi256ELb0ELb0EEEv26Multihead_attention_paramsIT_XT5_EE)
        .other          _ZN4mmha33masked_multihead_attention_kernelItLi192ELi256ELi1ELi32ELi256ELb0ELb0EEEv26Multihead_attention_paramsIT_XT5_EE,@"STO_CUDA_ENTRY STV_DEFAULT"
_ZN4mmha33masked_multihead_attention_kernelItLi192ELi256ELi1ELi32ELi256ELb0ELb0EEEv26Multihead_attention_paramsIT_XT5_EE:
.text._ZN4mmha33masked_multihead_attention_kernelItLi192ELi256ELi1ELi32ELi256ELb0ELb0EEEv26Multihead_attention_paramsIT_XT5_EE:
        /* <DEDUP_REMOVED lines=15> */
.L_x_3382:
        /* <DEDUP_REMOVED lines=45> */
[----:B-1----:R-:W-:Y:S02]  /*03c0*/  IMAD.U32 R2, RZ, RZ, UR4 ;  /* 0x00000004ff027e24 */ /* 0x002fe4000f8e00ff */
[----:B------:R-:W-:-:S05]  /*03d0*/  IMAD.U32 R3, RZ, RZ, UR5 ;  /* 0x00000005ff037e24 */ /* 0x000fca000f8e00ff */
        /* <DEDUP_REMOVED lines=96> */
.L_x_3384:
[----:B------:R-:W-:Y:S05]  /*09e0*/  BSYNC B0 ;  /* 0x0000000000007941 */ /* 0x000fea0003800000 */
.L_x_3383:
[----:B------:R-:W-:Y:S01]  /*09f0*/  IMAD.MOV.U32 R21, RZ, RZ, 0x2 ;  /* 0x00000002ff157424 */ /* 0x000fe200078e00ff */
[----:B------:R-:W-:Y:S01]  /*0a00*/  ULDC.64 UR38, c[0x2][0x0] ;  /* 0x0080000000267ab9 */ /* 0x000fe20000000a00 */
[----:B------:R-:W-:Y:S01]  /*0a10*/  BSSY B0, `(.L_x_3385) ;  /* 0x0000031000007945 */ /* 0x000fe20003800000 */
[----:B------:R-:W-:Y:S02]  /*0a20*/  ULDC.64 UR4, c[0x0][0x248] ;  /* 0x0000920000047ab9 */ /* 0x000fe40000000a00 */
[----:B------:R-:W-:Y:S01]  /*0a30*/  ISETP.NE.AND P0, PT, R21, c[0x0][0x258], PT ;  /* 0x0000960015007a0c */ /* 0x000fe20003f05270 */
[----:B------:R-:W-:Y:S02]  /*0a40*/  UIMAD.WIDE.U32 UR38, UR7, UR4, UR38 ;  /* 0x00000004072672a5 */ /* 0x000fe4000f8e0026 */
[----:B------:R-:W-:-:S04]  /*0a50*/  UIMAD UR4, UR7, UR5, URZ ;  /* 0x00000005070472a4 */ /* 0x000fc8000f8e023f */
[----:B------:R-:W-:-:S06]  /*0a60*/  UIADD3 UR39, UR39, UR4, URZ ;  /* 0x0000000427277290 */ /* 0x000fcc000fffe03f */
        /* <DEDUP_REMOVED lines=8> */
.L_x_3386:
        /* <DEDUP_REMOVED lines=35> */
.L_x_3387:
[----:B------:R-:W-:Y:S05]  /*0d20*/  BSYNC B0 ;  /* 0x0000000000007941 */ /* 0x000fea0003800000 */
.L_x_3385:
        /* <DEDUP_REMOVED lines=22> */
[----:B------:R-:W-:Y:S02]  /*0e90*/  IMAD.U32 R8, RZ, RZ, UR4 ;  /* 0x00000004ff087e24 */ /* 0x000fe4000f8e00ff */
[----:B------:R-:W-:-:S02]  /*0ea0*/  IMAD.U32 R9, RZ, RZ, UR5 ;  /* 0x00000005ff097e24 */ /* 0x000fc4000f8e00ff */
[----:B------:R-:W-:-:S03]  /*0eb0*/  @!P2 IMAD.WIDE R4, R6, R21, c[0x0][0x180] ;  /* 0x000060000604a625 */ /* 0x000fc600078e0215 */
        /* <DEDUP_REMOVED lines=87> */
.L_x_3390:
        /* <DEDUP_REMOVED lines=24> */
[----:B------:R-:W-:Y:S01]  /*15b0*/  IMAD R39, R4, 0x2, R35 ;  /* 0x0000000204277824 */ /* 0x000fe200078e0223 */
        /* <DEDUP_REMOVED lines=8> */
[C-C-:B-1----:R-:W-:Y:S02]  /*1640*/  SHF.R.U64 R6, R8.reuse, 0x10, R9.reuse ;  /* 0x0000001008067819 */ /* 0x142fe40000001209 */
[----:B------:R-:W-:Y:S02]  /*1650*/  SHF.R.U32.HI R4, RZ, 0x10, R9 ;  /* 0x00000010ff047819 */ /* 0x000fe40000011609 */
[----:B0-----:R-:W-:Y:S02]  /*1660*/  PRMT R16, R8, 0x5410, R18 ;  /* 0x0000541008107816 */ /* 0x001fe40000000012 */
[--C-:B------:R-:W-:Y:S02]  /*1670*/  SHF.R.U64 R17, R18, 0x10, R19.reuse ;  /* 0x0000001012117819 */ /* 0x100fe40000001213 */
[----:B------:R-:W-:-:S02]  /*1680*/  PRMT R18, R9, 0x5410, R19 ;  /* 0x0000541009127816 */ /* 0x000fc40000000013 */
[----:B------:R-:W-:Y:S02]  /*1690*/  SHF.R.U32.HI R19, RZ, 0x10, R19 ;  /* 0x00000010ff137819 */ /* 0x000fe40000011613 */
[--C-:B--2---:R-:W-:Y:S02]  /*16a0*/  SHF.R.U64 R2, R10, 0x10, R11.reuse ;  /* 0x000000100a027819 */ /* 0x104fe4000000120b */
[----:B------:R-:W-:Y:S02]  /*16b0*/  SHF.R.U32.HI R0, RZ, 0x10, R11 ;  /* 0x00000010ff007819 */ /* 0x000fe4000001160b */
[--C-:B---3--:R-:W-:Y:S02]  /*16c0*/  SHF.R.U64 R25, R12, 0x10, R13.reuse ;  /* 0x000000100c197819 */ /* 0x108fe4000000120d */
[----:B------:R-:W-:Y:S02]  /*16d0*/  SHF.R.U32.HI R27, RZ, 0x10, R13 ;  /* 0x00000010ff1b7819 */ /* 0x000fe4000001160d */
[----:B------:R-:W-:-:S02]  /*16e0*/  PRMT R17, R6, 0x5410, R17 ;  /* 0x0000541006117816 */ /* 0x000fc40000000011 */
        /* <DEDUP_REMOVED lines=12> */
[----:B------:R-:W-:-:S02]  /*17b0*/  HADD2.F32 R15, -RZ, R18.H1_H1 ;  /* 0x30000012ff0f7230 */ /* 0x000fc40000004100 */
[----:B------:R-:W-:Y:S01]  /*17c0*/  I2F R0, R7 ;  /* 0x0000000700007306 */ /* 0x000fe20000201400 */
[----:B------:R-:W-:Y:S02]  /*17d0*/  HADD2.F32 R13, -RZ, R18.H0_H0 ;  /* 0x20000012ff0d7230 */ /* 0x000fe40000004100 */
        /* <DEDUP_REMOVED lines=87> */
.L_x_3394:
[----:B------:R-:W-:Y:S05]  /*1d50*/  BSYNC B1 ;  /* 0x0000000000017941 */ /* 0x000fea0003800000 */
.L_x_3393:
        /* <DEDUP_REMOVED lines=31> */
.L_x_3392:
[----:B------:R-:W-:Y:S05]  /*1f50*/  BSYNC B0 ;  /* 0x0000000000007941 */ /* 0x000fea0003800000 */
.L_x_3391:
[----:B------:R-:W-:Y:S06]  /*1f60*/  BAR.SYNC.DEFER_BLOCKING 0x0 ;  /* 0x0000000000007b1d */ /* 0x000fec0000010000 */
[----:B0-----:R0:W1:Y:S04]  /*1f70*/  @P6 LDS.128 R16, [R32] ;  /* 0x0000000020106984 */ /* 0x0010680000000c00 */
[----:B------:R0:W2:Y:S04]  /*1f80*/  @P6 LDS.128 R24, [R34] ;  /* 0x0000000022186984 */ /* 0x0000a80000000c00 */
[----:B------:R-:W-:Y:S06]  /*1f90*/  BAR.SYNC.DEFER_BLOCKING 0x0 ;  /* 0x0000000000007b1d */ /* 0x000fec0000010000 */
[----:B------:R-:W-:Y:S05]  /*1fa0*/  BRA `(.L_x_3389) ;  /* 0x0000064000007947 */ /* 0x000fea0003800000 */
.L_x_3388:
        /* <DEDUP_REMOVED lines=99> */
.L_x_3395:
[----:B------:R-:W-:Y:S05]  /*25e0*/  BSYNC B0 ;  /* 0x0000000000007941 */ /* 0x000fea0003800000 */
.L_x_3389:
[----:B0-----:R-:W-:Y:S01]  /*25f0*/  ISETP.GT.AND P0, PT, R22, 0x1f, PT ;  /* 0x0000001f1600780c */ /* 0x001fe20003f04270 */
[----:B------:R-:W-:Y:S01]  /*2600*/  BSSY B0, `(.L_x_3396) ;  /* 0x000001f000007945 */ /* 0x000fe20003800000 */
[----:B------:R-:W-:-:S11]  /*2610*/  IMAD.MOV.U32 R0, RZ, RZ, RZ ;  /* 0x000000ffff007224 */ /* 0x000fd600078e00ff */
[----:B------:R-:W-:Y:S05]  /*2620*/  @P0 BRA `(.L_x_3397) ;  /* 0x000001c000000947 */ /* 0x000fea0003800000 */
[----:B------:R-:W-:Y:S01]  /*2630*/  ISETP.GT.AND P0, PT, R22, 0x17, PT ;  /* 0x000000171600780c */ /* 0x000fe20003f04270 */
[----:B-12---:R-:W-:Y:S01]  /*2640*/  HMUL2 R8, R17, R25 ;  /* 0x0000001911087232 */ /* 0x006fe20000000000 */
[----:B------:R-:W-:Y:S01]  /*2650*/  IMAD.U32 R0, RZ, RZ, UR43 ;  /* 0x0000002bff007e24 */ /* 0x000fe2000f8e00ff */
[----:B------:R-:W-:Y:S01]  /*2660*/  IADD3 R23, R23, UR50, RZ ;  /* 0x0000003217177c10 */ /* 0x000fe2000fffe0ff */
[----:B------:R0:W-:Y:S03]  /*2670*/  STS.128 [R22.X16+0x40], R16 ;  /* 0x0000401016007388 */ /* 0x0001e6000000cc00 */
        /* <DEDUP_REMOVED lines=13> */
.L_x_3513:
        /* <DEDUP_REMOVED lines=9> */
.L_x_3514:
[----:B-1----:R-:W-:Y:S02]  /*27e0*/  FADD.FTZ R0, R5, R4 ;  /* 0x0000000405007221 */ /* 0x002fe40000010000 */
.L_x_3397:
[----:B------:R-:W-:Y:S05]  /*27f0*/  BSYNC B0 ;  /* 0x0000000000007941 */ /* 0x000fea0003800000 */
.L_x_3396:
[----:B------:R-:W-:-:S13]  /*2800*/  ISETP.NE.AND P0, PT, R22, RZ, PT ;  /* 0x000000ff1600720c */ /* 0x000fda0003f05270 */
[----:B------:R-:W-:Y:S01]  /*2810*/  @P0 IMAD.MOV.U32 R251, RZ, RZ, -0x800001 ;  /* 0xff7ffffffffb0424 */ /* 0x000fe200078e00ff */
[----:B------:R-:W-:Y:S05]  /*2820*/  @P0 BRA `(.L_x_3400) ;  /* 0x0000013000000947 */ /* 0x000fea0003800000 */
[----:B------:R-:W-:Y:S01]  /*2830*/  ISETP.NE.U32.AND P0, PT, RZ, c[0x0][0x218], PT ;  /* 0x00008600ff007a0c */ /* 0x000fe20003f05070 */
[----:B------:R-:W-:Y:S01]  /*2840*/  UIADD3 UR4, -UR46, UR42, URZ ;  /* 0x0000002a2e047290 */ /* 0x000fe2000fffe13f */
[----:B------:R-:W-:Y:S02]  /*2850*/  FMUL.FTZ R251, R0, c[0x0][0x1f0] ;  /* 0x00007c0000fb7a20 */ /* 0x000fe40000410000 */
[----:B------:R-:W-:-:S03]  /*2860*/  ISETP.NE.AND.EX P0, PT, RZ, c[0x0][0x21c], PT, P0 ;  /* 0x00008700ff007a0c */ /* 0x000fc60003f05300 */
[----:B0-----:R-:W-:-:S10]  /*2870*/  IMAD.U32 R4, RZ, RZ, UR4 ;  /* 0x00000004ff047e24 */ /* 0x001fd4000f8e00ff */
        /* <DEDUP_REMOVED lines=8> */
[----:B------:R-:W-:Y:S02]  /*2900*/  IMAD.U32 R2, RZ, RZ, UR4 ;  /* 0x00000004ff027e24 */ /* 0x000fe4000f8e00ff */
[----:B------:R-:W-:-:S05]  /*2910*/  IMAD.U32 R3, RZ, RZ, UR5 ;  /* 0x00000005ff037e24 */ /* 0x000fca000f8e00ff */
[----:B------:R-:W3:Y:S02]  /*2920*/  LDG.E.U16 R2, [R2.64] ;  /* 0x0000002402027981 */ /* 0x000ee4000c1e1500 */
[----:B---3--:R-:W-:-:S05]  /*2930*/  HADD2.F32 R0, -RZ, R2.H0_H0 ;  /* 0x20000002ff007230 */ /* 0x008fca0000004100 */
[----:B------:R-:W-:-:S05]  /*2940*/  FADD.FTZ R251, R251, R0 ;  /* 0x00000000fbfb7221 */ /* 0x000fca0000010000 */
.L_x_3401:
[----:B------:R0:W-:Y:S02]  /*2950*/  STS [R4.X4+0x240], R251 ;  /* 0x000240fb04007388 */ /* 0x0001e40000004800 */
.L_x_3400:
[----:B------:R-:W-:Y:S02]  /*2960*/  WARPSYNC 0xffffffff ;  /* 0xffffffff00007948 */ /* 0x000fe40003800000 */
[----:B------:R-:W-:Y:S01]  /*2970*/  UIADD3 UR4, UR42, 0x1f, -UR46 ;  /* 0x0000001f2a047890 */ /* 0x000fe2000fffe82e */
[----:B------:R-:W-:Y:S01]  /*2980*/  IADD3 R120, R22, UR46, RZ ;  /* 0x0000002e16787c10 */ /* 0x000fe2000fffe0ff */
[----:B------:R-:W-:Y:S02]  /*2990*/  BAR.SYNC.DEFER_BLOCKING 0x0 ;  /* 0x0000000000007b1d */ /* 0x000fe40000010000 */
[----:B------:R-:W-:-:S04]  /*29a0*/  USHF.R.S32.HI UR5, URZ, 0x1f, UR4 ;  /* 0x0000001f3f057899 */ /* 0x000fc80008011404 */
[----:B------:R-:W-:Y:S01]  /*29b0*/  ULEA.HI UR5, UR5, UR4, URZ, 0x5 ;  /* 0x0000000405057291 */ /* 0x000fe2000f8f283f */
[----:B------:R-:W-:Y:S02]  /*29c0*/  BSSY B0, `(.L_x_3402) ;  /* 0x00002ed000007945 */ /* 0x000fe40003800000 */
[----:B------:R-:W-:Y:S02]  /*29d0*/  ULDC UR4, c[0x0][0x1d0] ;  /* 0x0000740000047ab9 */ /* 0x000fe40000000800 */
[----:B------:R-:W-:Y:S02]  /*29e0*/  ULOP3.LUT UR5, UR5, 0xffffffe0, URZ, 0xc0, !UPT ;  /* 0xffffffe005057892 */ /* 0x000fe4000f8ec03f */
[----:B------:R-:W-:Y:S02]  /*29f0*/  UIMAD UR47, UR47, UR4, UR49 ;  /* 0x000000042f2f72a4 */ /* 0x000fe4000f8e0231 */
[----:B------:R-:W-:Y:S02]  /*2a00*/  UIADD3 UR6, UR46, UR5, URZ ;  /* 0x000000052e067290 */ /* 0x000fe4000fffe03f */
[----:B------:R-:W-:-:S04]  /*2a10*/  UIMAD UR47, UR47, 0xc0, URZ ;  /* 0x000000c02f2f78a4 */ /* 0x000fc8000f8e023f */
[----:B------:R-:W-:-:S13]  /*2a20*/  ISETP.GE.AND P0, PT, R120, UR6, PT ;  /* 0x0000000678007c0c */ /* 0x000fda000bf06270 */
[----:B------:R-:W-:Y:S05]  /*2a30*/  @P0 BRA `(.L_x_3403) ;  /* 0x00002e5000000947 */ /* 0x000fea0003800000 */
[----:B------:R-:W3:Y:S01]  /*2a40*/  LDS.128 R12, [0x40] ;  /* 0x00004000ff0c7984 */ /* 0x000ee20000000c00 */
[----:B------:R-:W-:Y:S01]  /*2a50*/  IABS R0, c[0x0][0x1d4] ;  /* 0x0000750000007a13 */ /* 0x000fe20000000000 */
[----:B------:R-:W-:Y:S02]  /*2a60*/  IMAD.MOV.U32 R2, RZ, RZ, RZ ;  /* 0x000000ffff027224 */ /* 0x000fe400078e00ff */
[----:B------:R-:W4:Y:S01]  /*2a70*/  LDS.128 R8, [0x50] ;  /* 0x00005000ff087984 */ /* 0x000f220000000c00 */
[----:B------:R-:W-:Y:S02]  /*2a80*/  IMAD.MOV.U32 R252, RZ, RZ, c[0x0][0x1d4] ;  /* 0x00007500fffc7624 */ /* 0x000fe400078e00ff */
[----:B------:R-:W-:Y:S01]  /*2a90*/  IMAD.MOV.U32 R121, RZ, RZ, R0 ;  /* 0x000000ffff797224 */ /* 0x000fe200078e0000 */
[----:B0-----:R-:W0:Y:S01]  /*2aa0*/  LDS.128 R4, [0x60] ;  /* 0x00006000ff047984 */ /* 0x001e220000000c00 */
[----:B------:R-:W-:Y:S02]  /*2ab0*/  IMAD R252, R252, 0xc0, RZ ;  /* 0x000000c0fcfc7824 */ /* 0x000fe400078e02ff */
[----:B------:R-:W5:Y:S01]  /*2ac0*/  I2F.RP R0, R121 ;  /* 0x0000007900007306 */ /* 0x000f620000209400 */
[----:B------:R-:W2:Y:S04]  /*2ad0*/  LDS.128 R116, [0x70] ;  /* 0x00007000ff747984 */ /* 0x000ea80000000c00 */
[----:B------:R-:W1:Y:S04]  /*2ae0*/  LDS.128 R112, [0x80] ;  /* 0x00008000ff707984 */ /* 0x000e680000000c00 */
[----:B------:R-:W1:Y:S04]  /*2af0*/  LDS.128 R108, [0x90] ;  /* 0x00009000ff6c7984 */ /* 0x000e680000000c00 */
[----:B------:R-:W1:Y:S01]  /*2b00*/  LDS.128 R104, [0xa0] ;  /* 0x0000a000ff687984 */ /* 0x000e620000000c00 */
[----:B-----5:R-:W5:Y:S03]  /*2b10*/  MUFU.RCP R0, R0 ;  /* 0x0000000000007308 */ /* 0x020f660000001000 */
[----:B------:R-:W1:Y:S04]  /*2b20*/  LDS.128 R100, [0xb0] ;  /* 0x0000b000ff647984 */ /* 0x000e680000000c00 */
[----:B------:R-:W1:Y:S04]  /*2b30*/  LDS.128 R96, [0xc0] ;  /* 0x0000c000ff607984 */ /* 0x000e680000000c00 */
[----:B------:R-:W1:Y:S04]  /*2b40*/  LDS.128 R92, [0xd0] ;  /* 0x0000d000ff5c7984 */ /* 0x000e680000000c00 */
[----:B---3--:R-:W-:Y:S01]  /*2b50*/  STL.64 [R1+0x20], R12 ;  /* 0x0000200c01007387 */ /* 0x008fe20000100a00 */
[----:B-----5:R-:W-:-:S03]  /*2b60*/  IADD3 R3, R0, 0xffffffe, RZ ;  /* 0x0ffffffe00037810 */ /* 0x020fc60007ffe0ff */
[----:B------:R-:W-:Y:S01]  /*2b70*/  STL.64 [R1+0x28], R14 ;  /* 0x0000280e01007387 */ /* 0x000fe20000100a00 */
[----:B------:R-:W-:-:S03]  /*2b80*/  IMAD.U32 R0, RZ, RZ, UR47 ;  /* 0x0000002fff007e24 */ /* 0x000fc6000f8e00ff */
[----:B----4-:R-:W-:Y:S01]  /*2b90*/  STL.64 [R1+0x10], R8 ;  /* 0x0000100801007387 */ /* 0x010fe20000100a00 */
[----:B------:R-:W3:Y:S01]  /*2ba0*/  F2I.FTZ.U32.TRUNC.NTZ R3, R3 ;  /* 0x0000000300037305 */ /* 0x000ee2000021f000 */
[----:B------:R-:W-:Y:S02]  /*2bb0*/  IMAD R0, R0, c[0x0][0x1d4], RZ ;  /* 0x0000750000007a24 */ /* 0x000fe400078e02ff */
[----:B------:R-:W-:Y:S04]  /*2bc0*/  STL.64 [R1+0x18], R10 ;  /* 0x0000180a01007387 */ /* 0x000fe80000100a00 */
[----:B0-----:R-:W-:Y:S04]  /*2bd0*/  STL.64 [R1], R4 ;  /* 0x0000000401007387 */ /* 0x001fe80000100a00 */
[----:B------:R-:W-:Y:S04]  /*2be0*/  STL.64 [R1+0x8], R6 ;  /* 0x0000080601007387 */ /* 0x000fe80000100a00 */
[----:B------:R-:W0:Y:S01]  /*2bf0*/  LDS.128 R88, [0xe0] ;  /* 0x0000e000ff587984 */ /* 0x000e220000000c00 */
[----:B---3--:R-:W-:-:S03]  /*2c00*/  IMAD.MOV R123, RZ, RZ, -R3 ;  /* 0x000000ffff7b7224 */ /* 0x008fc600078e0a03 */
[----:B------:R-:W3:Y:S01]  /*2c10*/  LDS.128 R84, [0xf0] ;  /* 0x0000f000ff547984 */ /* 0x000ee20000000c00 */
[----:B------:R-:W-:-:S03]  /*2c20*/  IMAD R123, R123, R121, RZ ;  /* 0x000000797b7b7224 */ /* 0x000fc600078e02ff */
[----:B------:R-:W4:Y:S01]  /*2c30*/  LDS.128 R80, [0x100] ;  /* 0x00010000ff507984 */ /* 0x000f220000000c00 */
[----:B------:R-:W-:-:S03]  /*2c40*/  IMAD.HI.U32 R3, R3, R123, R2 ;  /* 0x0000007b03037227 */ /* 0x000fc600078e0002 */
[----:B------:R-:W0:Y:S01]  /*2c50*/  LDS.128 R76, [0x110] ;  /* 0x00011000ff4c7984 */ /* 0x000e220000000c00 */
[----:B------:R-:W-:-:S03]  /*2c60*/  IMAD.MOV.U32 R2, RZ, RZ, R120 ;  /* 0x000000ffff027224 */ /* 0x000fc600078e0078 */
        /* <DEDUP_REMOVED lines=12> */
[----:B--2---:R-:W2:Y:S04]  /*2d30*/  LDS.128 R24, [0x1e0] ;  /* 0x0001e000ff187984 */ /* 0x004ea80000000c00 */
[----:B------:R-:W0:Y:S04]  /*2d40*/  LDS.128 R20, [0x1f0] ;  /* 0x0001f000ff147984 */ /* 0x000e280000000c00 */
[----:B-1----:R-:W1:Y:S04]  /*2d50*/  LDS.128 R16, [0x200] ;  /* 0x00020000ff107984 */ /* 0x002e680000000c00 */
[----:B------:R-:W0:Y:S04]  /*2d60*/  LDS.128 R12, [0x210] ;  /* 0x00021000ff0c7984 */ /* 0x000e280000000c00 */
[----:B------:R-:W0:Y:S04]  /*2d70*/  LDS.128 R8, [0x220] ;  /* 0x00022000ff087984 */ /* 0x000e280000000c00 */
[----:B------:R-:W0:Y:S04]  /*2d80*/  LDS.128 R4, [0x230] ;  /* 0x00023000ff047984 */ /* 0x000e280000000c00 */
[----:B------:R5:W-:Y:S02]  /*2d90*/  STL [R1+0x30], R3 ;  /* 0x0000300301007387 */ /* 0x000be40000100800 */
[----:B---345:R-:W-:-:S02]  /*2da0*/  SHF.R.S32.HI R3, RZ, 0x1f, R0 ;  /* 0x0000001fff037819 */ /* 0x038fc40000011400 */
.L_x_3470:
[----:B------:R-:W-:Y:S02]  /*2db0*/  ULDC.64 UR4, c[0x0][0x200] ;  /* 0x0000800000047ab9 */ /* 0x000fe40000000a00 */
[----:B------:R-:W-:-:S03]  /*2dc0*/  UISETP.NE.U32.AND UP0, UPT, URZ, UR4, UPT ;  /* 0x000000043f00728c */ /* 0x000fc6000bf05070 */
[----:B------:R-:W-:Y:S02]  /*2dd0*/  ULDC UR4, c[0x0][0x1d4] ;  /* 0x0000750000047ab9 */ /* 0x000fe40000000800 */
[----:B------:R-:W-:-:S06]  /*2de0*/  UISETP.NE.AND.EX UP0, UPT, URZ, UR5, UPT, UP0 ;  /* 0x000000053f00728c */ /* 0x000fcc000bf05300 */
[----:B------:R-:W-:-:S05]  /*2df0*/  PLOP3.LUT P0, PT, PT, PT, UP0, 0x80, 0x0 ;  /* 0x000000000000781c */ /* 0x000fca0003f0f008 */
[----:B------:R-:W-:-:S04]  /*2e00*/  @UP0 UIMAD UR4, UR48, UR4, URZ ;  /* 0x00000004300402a4 */ /* 0x000fc8000f8e023f */
[----:B------:R-:W-:Y:S02]  /*2e10*/  @UP0 USHF.R.S32.HI UR5, URZ, 0x1f, UR4 ;  /* 0x0000001f3f050899 */ /* 0x000fe40008011404 */
[----:B-1----:R-:W-:Y:S02]  /*2e20*/  IMAD.U32 R248, RZ, RZ, UR4 ;  /* 0x00000004fff87e24 */ /* 0x002fe4000f8e00ff */
[----:B------:R-:W-:Y:S02]  /*2e30*/  @P0 SHF.R.S32.HI R249, RZ, 0x1f, R2 ;  /* 0x0000001ffff90819 */ /* 0x000fe40000011402 */
[----:B------:R-:W-:Y:S01]  /*2e40*/  IMAD.U32 R250, RZ, RZ, UR5 ;  /* 0x00000005fffa7e24 */ /* 0x000fe2000f8e00ff */
[----:B------:R-:W-:-:S04]  /*2e50*/  @P0 IADD3 R248, P1, P2, R2, c[0x0][0x200], R248 ;  /* 0x0000800002f80a10 */ /* 0x000fc80007a3e0f8 */
[----:B------:R-:W-:-:S05]  /*2e60*/  @P0 IADD3.X R249, R249, c[0x0][0x204], R250, P1, P2 ;  /* 0x00008100f9f90a10 */ /* 0x000fca0000fe44fa */
[----:B------:R3:W4:Y:S04]  /*2e70*/  @P0 LDG.E.U8 R248, [R248.64] ;  /* 0x00000024f8f80981 */ /* 0x000728000c1e1100 */
[----:B---3--:R-:W3:Y:S01]  /*2e80*/  LDL R249, [R1+0x30] ;  /* 0x0000300001f97983 */ /* 0x008ee20000100800 */
[----:B------:R-:W-:Y:S01]  /*2e90*/  IABS R250, c[0x0][0x1d4] ;  /* 0x0000750000fa7a13 */ /* 0x000fe20000000000 */
[----:B------:R-:W-:Y:S01]  /*2ea0*/  BSSY B1, `(.L_x_3404) ;  /* 0x000001b000017945 */ /* 0x000fe20003800000 */
[----:B------:R-:W-:Y:S02]  /*2eb0*/  ISETP.GE.AND P2, PT, R2, RZ, PT ;  /* 0x000000ff0200720c */ /* 0x000fe40003f46270 */
[----:B------:R-:W-:Y:S02]  /*2ec0*/  ISETP.NE.AND P3, PT, RZ, c[0x0][0x1d4], PT ;  /* 0x00007500ff007a0c */ /* 0x000fe40003f65270 */
[----:B----4-:R-:W-:-:S02]  /*2ed0*/  ISETP.NE.AND P0, PT, R248, RZ, P0 ;  /* 0x000000fff800720c */ /* 0x010fc40000705270 */
[----:B------:R-:W-:-:S05]  /*2ee0*/  IABS R248, R2 ;  /* 0x0000000200f87213 */ /* 0x000fca0000000000 */
[----:B---3--:R-:W-:-:S04]  /*2ef0*/  IMAD.HI.U32 R249, R249, R248, RZ ;  /* 0x000000f8f9f97227 */ /* 0x008fc800078e00ff */
[----:B------:R-:W-:-:S04]  /*2f00*/  IMAD.MOV R249, RZ, RZ, -R249 ;  /* 0x000000fffff97224 */ /* 0x000fc800078e0af9 */
[----:B------:R-:W-:Y:S01]  /*2f10*/  IMAD R248, R250, R249, R248 ;  /* 0x000000f9faf87224 */ /* 0x000fe200078e02f8 */
[----:B------:R-:W-:-:S04]  /*2f20*/  IABS R249, c[0x0][0x1d4] ;  /* 0x0000750000f97a13 */ /* 0x000fc80000000000 */
[----:B------:R-:W-:-:S13]  /*2f30*/  ISETP.GT.U32.AND P1, PT, R249, R248, PT ;  /* 0x000000f8f900720c */ /* 0x000fda0003f24070 */
[----:B------:R-:W-:-:S05]  /*2f40*/  @!P1 IMAD.IADD R248, R248, 0x1, -R250 ;  /* 0x00000001f8f89824 */ /* 0x000fca00078e0afa */
[----:B------:R-:W-:-:S13]  /*2f50*/  ISETP.GT.U32.AND P1, PT, R249, R248, PT ;  /* 0x000000f8f900720c */ /* 0x000fda0003f24070 */
[----:B------:R-:W-:Y:S01]  /*2f60*/  @!P1 IMAD.IADD R248, R248, 0x1, -R250 ;  /* 0x00000001f8f89824 */ /* 0x000fe200078e0afa */
[----:B------:R-:W-:-:S03]  /*2f70*/  ISETP.GE.AND P1, PT, R2, UR42, PT ;  /* 0x0000002a02007c0c */ /* 0x000fc6000bf26270 */
[----:B------:R-:W-:Y:S01]  /*2f80*/  @!P2 IMAD.MOV R248, RZ, RZ, -R248 ;  /* 0x000000fffff8a224 */ /* 0x000fe200078e0af8 */
[----:B------:R-:W-:-:S09]  /*2f90*/  @!P3 LOP3.LUT R248, RZ, c[0x0][0x1d4], RZ, 0x33, !PT ;  /* 0x00007500fff8ba12 */ /* 0x000fd200078e33ff */
[----:B0-2--5:R-:W-:Y:S05]  /*2fa0*/  @P1 BRA `(.L_x_3405) ;  /* 0x000000a000001947 */ /* 0x025fea0003800000 */
[----:B------:R-:W-:Y:S01]  /*2fb0*/  IMAD.SHL.U32 R249, R248, 0x8, RZ ;  /* 0x00000008f8f97824 */ /* 0x000fe200078e00ff */
[----:B------:R-:W-:Y:S01]  /*2fc0*/  CS2R R122, SRZ ;  /* 0x00000000007a7805 */ /* 0x000fe2000001ff00 */
[----:B------:R-:W-:-:S03]  /*2fd0*/  CS2R R120, SRZ ;  /* 0x0000000000787805 */ /* 0x000fc6000001ff00 */
[----:B------:R-:W-:-:S13]  /*2fe0*/  ISETP.GE.AND P2, PT, R249, R252, PT ;  /* 0x000000fcf900720c */ /* 0x000fda0003f46270 */
[----:B------:R-:W-:Y:S05]  /*2ff0*/  @P2 BRA `(.L_x_3405) ;  /* 0x0000005000002947 */ /* 0x000fea0003800000 */
[----:B------:R-:W-:-:S04]  /*3000*/  IADD3 R121, P2, R0, R249, RZ ;  /* 0x000000f900797210 */ /* 0x000fc80007f5e0ff */
[----:B------:R-:W-:Y:S02]  /*3010*/  LEA.HI.X.SX32 R122, R249, R3, 0x1, P2 ;  /* 0x00000003f97a7211 */ /* 0x000fe400010f0eff */
[----:B------:R-:W-:-:S04]  /*3020*/  LEA R120, P2, R121, c[0x0][0x198], 0x1 ;  /* 0x0000660079787a11 */ /* 0x000fc800078408ff */
[----:B------:R-:W-:-:S06]  /*3030*/  LEA.HI.X R121, R121, c[0x0][0x19c], R122, 0x1, P2 ;  /* 0x0000670079797a11 */ /* 0x000fcc00010f0c7a */
[----:B------:R-:W5:Y:S03]  /*3040*/  LDG.E.128 R120, [R120.64] ;  /* 0x0000002478787981 */ /* 0x000f66000c1e1d00 */
.L_x_3405:
[----:B------:R-:W-:Y:S05]  /*3050*/  BSYNC B1 ;  /* 0x0000000000017941 */ /* 0x000fea0003800000 */
.L_x_3404:
[----:B------:R-:W-:Y:S01]  /*3060*/  BSSY B1, `(.L_x_3406) ;  /* 0x000000d000017945 */ /* 0x000fe20003800000 */
[----:B------:R-:W-:Y:S01]  /*3070*/  IADD3 R249, R248, c[0x0][0x1d4], RZ ;  /* 0x00007500f8f97a10 */ /* 0x000fe20007ffe0ff */
[----:B------:R-:W-:Y:S05]  /*3080*/  @P1 BRA `(.L_x_3407) ;  /* 0x000000a000001947 */ /* 0x000fea0003800000 */
        /* <DEDUP_REMOVED lines=10> */
.L_x_3407:
[----:B------:R-:W-:Y:S05]  /*3130*/  BSYNC B1 ;  /* 0x0000000000017941 */ /* 0x000fea0003800000 */
.L_x_3406:
        /* <DEDUP_REMOVED lines=13> */
.L_x_3409:
[----:B------:R-:W-:Y:S05]  /*3210*/  BSYNC B1 ;  /* 0x0000000000017941 */ /* 0x000fea0003800000 */
.L_x_3408:
[----:B------:R-:W-:Y:S01]  /*3220*/  BSSY B1, `(.L_x_3410) ;  /* 0x000000d000017945 */ /* 0x000fe20003800000 */
[----:B------:R-:W-:Y:S05]  /*3230*/  @P1 BRA `(.L_x_3411) ;  /* 0x000000b000001947 */ /* 0x000fea0003800000 */
[----:B------:R-:W-:Y:S01]  /*3240*/  IADD3 R132, R249, c[0x0][0x1d4], RZ ;  /* 0x00007500f9847a10 */ /* 0x000fe20007ffe0ff */
[----:B------:R-:W-:-:S04]  /*3250*/  CS2R R134, SRZ ;  /* 0x0000000000867805 */ /* 0x000fc8000001ff00 */
        /* <DEDUP_REMOVED lines=9> */
.L_x_3411:
[----:B------:R-:W-:Y:S05]  /*32f0*/  BSYNC B1 ;  /* 0x0000000000017941 */ /* 0x000fea0003800000 */
.L_x_3410:
[----:B------:R-:W-:Y:S01]  /*3300*/  IMAD.MOV.U32 R249, RZ, RZ, c[0x0][0x1d4] ;  /* 0x00007500fff97624 */ /* 0x000fe200078e00ff */
[----:B------:R-:W-:Y:S03]  /*3310*/  BSSY B1, `(.L_x_3412) ;  /* 0x000000d000017945 */ /* 0x000fe60003800000 */
[----:B------:R-:W-:Y:S01]  /*3320*/  IMAD R249, R249, 0x4, R248 ;  /* 0x00000004f9f97824 */ /* 0x000fe200078e02f8 */
        /* <DEDUP_REMOVED lines=11> */
.L_x_3413:
[----:B------:R-:W-:Y:S05]  /*33e0*/  BSYNC B1 ;  /* 0x0000000000017941 */ /* 0x000fea0003800000 */
.L_x_3412:
        /* <DEDUP_REMOVED lines=13> */
.L_x_3415:
[----:B------:R-:W-:Y:S05]  /*34c0*/  BSYNC B1 ;  /* 0x0000000000017941 */ /* 0x000fea0003800000 */
.L_x_3414:
        /* <DEDUP_REMOVED lines=13> */
.L_x_3417:
[----:B------:R-:W-:Y:S05]  /*35a0*/  BSYNC B1 ;  /* 0x0000000000017941 */ /* 0x000fea0003800000 */
.L_x_3416:
        /* <DEDUP_REMOVED lines=14> */
.L_x_3419:
[----:B------:R-:W-:Y:S05]  /*3690*/  BSYNC B1 ;  /* 0x0000000000017941 */ /* 0x000fea0003800000 */
.L_x_3418:
        /* <DEDUP_REMOVED lines=13> */
.L_x_3421:
[----:B------:R-:W-:Y:S05]  /*3770*/  BSYNC B1 ;  /* 0x0000000000017941 */ /* 0x000fea0003800000 */
.L_x_3420:
        /* <DEDUP_REMOVED lines=13> */
.L_x_3423:
[----:B------:R-:W-:Y:S05]  /*3850*/  BSYNC B1 ;  /* 0x0000000000017941 */ /* 0x000fea0003800000 */
.L_x_3422:
        /* <DEDUP_REMOVED lines=14> */
.L_x_3425:
[----:B------:R-:W-:Y:S05]  /*3940*/  BSYNC B1 ;  /* 0x0000000000017941 */ /* 0x000fea0003800000 */
.L_x_3424:
        /* <DEDUP_REMOVED lines=13> */
.L_x_3427:
[----:B------:R-:W-:Y:S05]  /*3a20*/  BSYNC B1 ;  /* 0x0000000000017941 */ /* 0x000fea0003800000 */
.L_x_3426:
        /* <DEDUP_REMOVED lines=13> */
.L_x_3429:
[----:B------:R-:W-:Y:S05]  /*3b00*/  BSYNC B1 ;  /* 0x0000000000017941 */ /* 0x000fea0003800000 */
.L_x_3428:
        /* <DEDUP_REMOVED lines=14> */
.L_x_3431:
[----:B------:R-:W-:Y:S05]  /*3bf0*/  BSYNC B1 ;  /* 0x0000000000017941 */ /* 0x000fea0003800000 */
.L_x_3430:
        /* <DEDUP_REMOVED lines=13> */
.L_x_3433:
[----:B------:R-:W-:Y:S05]  /*3cd0*/  BSYNC B1 ;  /* 0x0000000000017941 */ /* 0x000fea0003800000 */
.L_x_3432:
        /* <DEDUP_REMOVED lines=13> */
.L_x_3435:
[----:B------:R-:W-:Y:S05]  /*3db0*/  BSYNC B1 ;  /* 0x0000000000017941 */ /* 0x000fea0003800000 */
.L_x_3434:
        /* <DEDUP_REMOVED lines=14> */
.L_x_3437:
[----:B------:R-:W-:Y:S05]  /*3ea0*/  BSYNC B1 ;  /* 0x0000000000017941 */ /* 0x000fea0003800000 */
.L_x_3436:
        /* <DEDUP_REMOVED lines=13> */
.L_x_3439:
[----:B------:R-:W-:Y:S05]  /*3f80*/  BSYNC B1 ;  /* 0x0000000000017941 */ /* 0x000fea0003800000 */
.L_x_3438:
        /* <DEDUP_REMOVED lines=13> */
.L_x_3441:
[----:B------:R-:W-:Y:S05]  /*4060*/  BSYNC B1 ;  /* 0x0000000000017941 */ /* 0x000fea0003800000 */
.L_x_3440:
        /* <DEDUP_REMOVED lines=14> */
.L_x_3443:
[----:B------:R-:W-:Y:S05]  /*4150*/  BSYNC B1 ;  /* 0x0000000000017941 */ /* 0x000fea0003800000 */
.L_x_3442:
        /* <DEDUP_REMOVED lines=13> */
.L_x_3445:
[----:B------:R-:W-:Y:S05]  /*4230*/  BSYNC B1 ;  /* 0x0000000000017941 */ /* 0x000fea0003800000 */
.L_x_3444:
        /* <DEDUP_REMOVED lines=13> */
.L_x_3447:
[----:B------:R-:W-:Y:S05]  /*4310*/  BSYNC B1 ;  /* 0x0000000000017941 */ /* 0x000fea0003800000 */
.L_x_3446:
        /* <DEDUP_REMOVED lines=14> */
.L_x_3449:
[----:B------:R-:W-:Y:S05]  /*4400*/  BSYNC B1 ;  /* 0x0000000000017941 */ /* 0x000fea0003800000 */
.L_x_3448:
        /* <DEDUP_REMOVED lines=13> */
.L_x_3451:
[----:B------:R-:W-:Y:S05]  /*44e0*/  BSYNC B1 ;  /* 0x0000000000017941 */ /* 0x000fea0003800000 */
.L_x_3450:
        /* <DEDUP_REMOVED lines=13> */
.L_x_3453:
[----:B------:R-:W-:Y:S05]  /*45c0*/  BSYNC B1 ;  /* 0x0000000000017941 */ /* 0x000fea0003800000 */
.L_x_3452:
        /* <DEDUP_REMOVED lines=14> */
.L_x_3455:
[----:B------:R-:W-:Y:S05]  /*46b0*/  BSYNC B1 ;  /* 0x0000000000017941 */ /* 0x000fea0003800000 */
.L_x_3454:
        /* <DEDUP_REMOVED lines=13> */
.L_x_3457:
[----:B------:R-:W-:Y:S05]  /*4790*/  BSYNC B1 ;  /* 0x0000000000017941 */ /* 0x000fea0003800000 */
.L_x_3456:
        /* <DEDUP_REMOVED lines=13> */
.L_x_3459:
[----:B------:R-:W-:Y:S05]  /*4870*/  BSYNC B1 ;  /* 0x0000000000017941 */ /* 0x000fea0003800000 */
.L_x_3458:
        /* <DEDUP_REMOVED lines=14> */
.L_x_3461:
[----:B------:R-:W-:Y:S05]  /*4960*/  BSYNC B1 ;  /* 0x0000000000017941 */ /* 0x000fea0003800000 */
.L_x_3460:
        /* <DEDUP_REMOVED lines=13> */
.L_x_3463:
[----:B------:R-:W-:Y:S05]  /*4a40*/  BSYNC B1 ;  /* 0x0000000000017941 */ /* 0x000fea0003800000 */
.L_x_3462:
        /* <DEDUP_REMOVED lines=13> */
.L_x_3465:
[----:B------:R-:W-:Y:S05]  /*4b20*/  BSYNC B1 ;  /* 0x0000000000017941 */ /* 0x000fea0003800000 */
.L_x_3464:
        /* <DEDUP_REMOVED lines=14> */
.L_x_3467:
[----:B------:R-:W-:Y:S05]  /*4c10*/  BSYNC B1 ;  /* 0x0000000000017941 */ /* 0x000fea0003800000 */
.L_x_3466:
[----:B------:R-:W-:Y:S01]  /*4c20*/  BSSY B1, `(.L_x_3468) ;  /* 0x00000c2000017945 */ /* 0x000fe20003800000 */
[----:B------:R-:W-:Y:S05]  /*4c30*/  @P1 BRA `(.L_x_3469) ;  /* 0x00000c0000001947 */ /* 0x000fea0003800000 */
[----:B------:R3:W-:Y:S01]  /*4c40*/  STL [R1+0x40], R2 ;  /* 0x0000400201007387 */ /* 0x0007e20000100800 */
[----:B------:R-:W-:-:S03]  /*4c50*/  ULDC.64 UR4, c[0x0][0x218] ;  /* 0x0000860000047ab9 */ /* 0x000fc60000000a00 */
[----:B---3--:R-:W3:Y:S04]  /*4c60*/  LDL R2, [R1+0x20] ;  /* 0x0000200001027983 */ /* 0x008ee80000100800 */
[----:B------:R4:W-:Y:S04]  /*4c70*/  STL [R1+0x3c], R251 ;  /* 0x00003cfb01007387 */ /* 0x0009e80000100800 */
[----:B----4-:R-:W4:Y:S04]  /*4c80*/  LDL R251, [R1+0x24] ;  /* 0x0000240001fb7983 */ /* 0x010f280000100800 */
[----:B------:R2:W-:Y:S04]  /*4c90*/  STL [R1+0x38], R3 ;  /* 0x0000380301007387 */ /* 0x0005e80000100800 */
[----:B------:R-:W4:Y:S04]  /*4ca0*/  LDL R252, [R1] ;  /* 0x0000000001fc7983 */ /* 0x000f280000100800 */
[----:B------:R-:W4:Y:S04]  /*4cb0*/  LDL R250, [R1+0x4] ;  /* 0x0000040001fa7983 */ /* 0x000f280000100800 */
[----:B--2---:R-:W2:Y:S04]  /*4cc0*/  LDL R3, [R1+0x10] ;  /* 0x0000100001037983 */ /* 0x004ea80000100800 */
[----:B------:R1:W-:Y:S04]  /*4cd0*/  STL [R1+0x34], R0 ;  /* 0x0000340001007387 */ /* 0x0003e80000100800 */
[----:B-1----:R-:W2:Y:S01]  /*4ce0*/  LDL R0, [R1+0x14] ;  /* 0x0000140001007983 */ /* 0x002ea20000100800 */
[----:B---3-5:R-:W-:-:S03]  /*4cf0*/  HMUL2 R249, R2, R120 ;  /* 0x0000007802f97232 */ /* 0x028fc60000000000 */
[----:B------:R-:W3:Y:S01]  /*4d00*/  LDL.LU R2, [R1+0x40] ;  /* 0x0000400001027983 */ /* 0x000ee20000300800 */
[----:B----4-:R-:W-:-:S03]  /*4d10*/  HFMA2.MMA R248, R251, R121, -RZ ;  /* 0x00000079fbf87235 */ /* 0x010fc600001000ff */
[----:B------:R-:W4:Y:S01]  /*4d20*/  LDL.LU R251, [R1+0x3c] ;  /* 0x00003c0001fb7983 */ /* 0x000f220000300800 */
[----:B--2---:R-:W-:-:S03]  /*4d30*/  HFMA2.MMA R249, R3, R124, R249 ;  /* 0x0000007c03f97235 */ /* 0x004fc600000000f9 */
[----:B------:R1:W5:Y:S03]  /*4d40*/  LDL.LU R3, [R1+0x38] ;  /* 0x0000380001037983 */ /* 0x0003660000300800 */
[----:B------:R-:W-:Y:S02]  /*4d50*/  HFMA2.MMA R249, R252, R128, R249 ;  /* 0x00000080fcf97235 */ /* 0x000fe400000000f9 */
[----:B------:R-:W2:Y:S01]  /*4d60*/  LDL R252, [R1+0x28] ;  /* 0x0000280001fc7983 */ /* 0x000ea20000100800 */
[----:B------:R-:W-:-:S03]  /*4d70*/  HFMA2 R248, R0, R125, R248 ;  /* 0x0000007d00f87231 */ /* 0x000fc600000000f8 */
[----:B------:R-:W3:Y:S01]  /*4d80*/  LDL R0, [R1+0x8] ;  /* 0x0000080001007983 */ /* 0x000ee20000100800 */
[----:B------:R-:W-:-:S03]  /*4d90*/  HFMA2 R248, R250, R129, R248 ;  /* 0x00000081faf87231 */ /* 0x000fc600000000f8 */
[----:B------:R-:W3:Y:S01]  /*4da0*/  LDL R250, [R1+0x18] ;  /* 0x0000180001fa7983 */ /* 0x000ee20000100800 */
        /* <DEDUP_REMOVED lines=59> */
[----:B--2---:R-:W-:Y:S02]  /*5160*/  HMUL2 R249, R252, R122 ;  /* 0x0000007afcf97232 */ /* 0x004fe40000000000 */
[----:B------:R-:W2:Y:S04]  /*5170*/  LDL R252, [R1+0x1c] ;  /* 0x00001c0001fc7983 */ /* 0x000ea80000100800 */
[----:B---3--:R-:W-:Y:S02]  /*5180*/  HFMA2.MMA R249, R250, R126, R249 ;  /* 0x0000007efaf97235 */ /* 0x008fe400000000f9 */
[----:B------:R-:W3:Y:S08]  /*5190*/  LDL R250, [R1+0xc] ;  /* 0x00000c0001fa7983 */ /* 0x000ef00000100800 */
[----:B------:R-:W-:-:S02]  /*51a0*/  HFMA2 R249, R0, R130, R249 ;  /* 0x0000008200f97231 */ /* 0x000fc400000000f9 */
[----:B------:R-:W2:Y:S04]  /*51b0*/  LDL R0, [R1+0x2c] ;  /* 0x00002c0001007983 */ /* 0x000ea80000100800 */
        /* <DEDUP_REMOVED lines=30> */
[----:B--2---:R-:W-:Y:S01]  /*53a0*/  HMUL2 R249, R0, R123 ;  /* 0x0000007b00f97232 */ /* 0x004fe20000000000 */
[----:B------:R-:W-:Y:S01]  /*53b0*/  UISETP.NE.U32.AND UP0, UPT, URZ, UR4, UPT ;  /* 0x000000043f00728c */ /* 0x000fe2000bf05070 */
[----:B------:R1:W5:Y:S02]  /*53c0*/  LDL.LU R0, [R1+0x34] ;  /* 0x0000340001007983 */ /* 0x0003640000300800 */
[----:B------:R-:W-:-:S06]  /*53d0*/  HFMA2 R249, R252, R127, R249 ;  /* 0x0000007ffcf97231 */ /* 0x000fcc00000000f9 */
[----:B---3--:R-:W-:-:S10]  /*53e0*/  HFMA2.MMA R249, R250, R131, R249 ;  /* 0x00000083faf97235 */ /* 0x008fd400000000f9 */
        /* <DEDUP_REMOVED lines=39> */
[----:B------:R-:W-:Y:S01]  /*5660*/  IMAD.U32 R249, RZ, RZ, UR4 ;  /* 0x00000004fff97e24 */ /* 0x000fe2000f8e00ff */
[----:B------:R-:W-:Y:S01]  /*5670*/  ULDC.64 UR4, c[0x0][0x228] ;  /* 0x00008a0000047ab9 */ /* 0x000fe20000000a00 */
[----:B------:R-:W-:-:S04]  /*5680*/  @P1 IMAD R248, R248, c[0x0][0x220], R2 ;  /* 0x00008800f8f81a24 */ /* 0x000fc800078e0202 */
        /* <DEDUP_REMOVED lines=13> */
[----:B------:R0:W2:Y:S02]  /*5760*/  @P2 LDG.E.U16 R248, [R248.64] ;  /* 0x00000024f8f82981 */ /* 0x0000a4000c1e1500 */
[----:B0-----:R-:W-:-:S05]  /*5770*/  IMAD.MOV.U32 R249, RZ, RZ, c[0x0][0x1e8] ;  /* 0x00007a00fff97624 */ /* 0x001fca00078e00ff */
[----:B------:R-:W-:-:S04]  /*5780*/  IADD3 R249, R249, c[0x0][0x210], RZ ;  /* 0x00008400f9f97a10 */ /* 0x000fc80007ffe0ff */
[----:B------:R-:W-:-:S04]  /*5790*/  @P2 ISETP.GE.AND P1, PT, R2, R249, PT ;  /* 0x000000f90200220c */ /* 0x000fc80003f26270 */
[----:B------:R-:W-:-:S04]  /*57a0*/  @P2 SEL R249, RZ, UR41, P1 ;  /* 0x00000029fff92c07 */ /* 0x000fc80008800000 */
[----:B------:R-:W-:-:S06]  /*57b0*/  @P2 IADD3 R249, R249, -UR42, R2 ;  /* 0x8000002af9f92c10 */ /* 0x000fcc000fffe002 */
[----:B------:R-:W0:Y:S01]  /*57c0*/  @P2 I2F R249, R249 ;  /* 0x000000f900f92306 */ /* 0x000e220000201400 */
[----:B------:R-:W-:-:S04]  /*57d0*/  IMAD.MOV.U32 R252, RZ, RZ, c[0x0][0x1d4] ;  /* 0x00007500fffc7624 */ /* 0x000fc800078e00ff */
[----:B------:R-:W-:Y:S01]  /*57e0*/  IMAD R252, R252, 0xc0, RZ ;  /* 0x000000c0fcfc7824 */ /* 0x000fe200078e02ff */
[----:B--2---:R-:W-:-:S05]  /*57f0*/  @P2 HADD2.F32 R248, -RZ, R248.H0_H0 ;  /* 0x200000f8fff82230 */ /* 0x004fca0000004100 */
[----:B0-----:R-:W-:Y:S01]  /*5800*/  @P2 FFMA.FTZ R250, R249, R248, R250 ;  /* 0x000000f8f9fa2223 */ /* 0x001fe200000100fa */
[----:B------:R-:W-:-:S05]  /*5810*/  IADD3 R248, R2, -UR46, RZ ;  /* 0x8000002e02f87c10 */ /* 0x000fca000fffe0ff */
[----:B------:R1:W-:Y:S01]  /*5820*/  STS [R248.X4+0x240], R250 ;  /* 0x000240faf8007388 */ /* 0x0003e20000004800 */
[----:B----4-:R-:W-:-:S03]  /*5830*/  @!P0 FMNMX.FTZ R251, R251, R250, !PT ;  /* 0x000000fafbfb8209 */ /* 0x010fc60007810000 */
.L_x_3469:
[----:B------:R-:W-:Y:S05]  /*5840*/  BSYNC B1 ;  /* 0x0000000000017941 */ /* 0x000fea0003800000 */
.L_x_3468:
[----:B------:R-:W-:-:S04]  /*5850*/  IADD3 R2, R2, 0x100, RZ ;  /* 0x0000010002027810 */ /* 0x000fc80007ffe0ff */
[----:B------:R-:W-:-:S13]  /*5860*/  ISETP.GE.AND P0, PT, R2, UR6, PT ;  /* 0x0000000602007c0c */ /* 0x000fda000bf06270 */
[----:B------:R-:W-:Y:S01]  /*5870*/  @P0 CALL.REL.NOINC `(.L_x_3403) ;  /* 0x0000001000000944 */ /* 0x000fe20003c00000 */
[----:B------:R-:W-:Y:S05]  /*5880*/  BRA `(.L_x_3470) ;  /* 0xffffd52000007947 */ /* 0x000fea000383ffff */
.L_x_3403:
[----:B------:R-:W-:Y:S05]  /*5890*/  BSYNC B0 ;  /* 0x0000000000007941 */ /* 0x000fea0003800000 */
.L_x_3402:
[----:B-----5:R-:W3:Y:S01]  /*58a0*/  SHFL.BFLY PT, R0, R251, 0x10, 0x1f ;  /* 0x0e001f00fb007f89 */ /* 0x020ee200000e0000 */
[----:B------:R-:W-:Y:S03]  /*58b0*/  BSSY B0, `(.L_x_3471) ;  /* 0x000003e000007945 */ /* 0x000fe60003800000 */
[----:B0-----:R-:W0:Y:S01]  /*58c0*/  S2R R11, SR_TID.X ;  /* 0x00000000000b7919 */ /* 0x001e220000002100 */
[----:B---3--:R-:W-:Y:S02]  /*58d0*/  FMNMX.FTZ R0, R0, R251, !PT ;  /* 0x000000fb00007209 */ /* 0x008fe40007810000 */
[----:B0-----:R-:W-:-:S03]  /*58e0*/  SHF.R.S32.HI R4, RZ, 0x1f, R11 ;  /* 0x0000001fff047819 */ /* 0x001fc6000001140b */
[----:B------:R-:W0:Y:S01]  /*58f0*/  SHFL.BFLY PT, R3, R0, 0x8, 0x1f ;  /* 0x0d001f0000037f89 */ /* 0x000e2200000e0000 */
[----:B------:R-:W-:-:S04]  /*5900*/  LEA.HI R6, R4, R11, RZ, 0x5 ;  /* 0x0000000b04067211 */ /* 0x000fc800078f28ff */
[----:B------:R-:W-:Y:S02]  /*5910*/  LOP3.LUT R4, R6, 0xffffffe0, RZ, 0xc0, !PT ;  /* 0xffffffe006047812 */ /* 0x000fe400078ec0ff */
[----:B0-----:R-:W-:-:S03]  /*5920*/  FMNMX.FTZ R3, R0, R3, !PT ;  /* 0x0000000300037209 */ /* 0x001fc60007810000 */
[----:B------:R-:W-:Y:S02]  /*5930*/  IMAD.IADD R0, R11, 0x1, -R4 ;  /* 0x000000010b007824 */ /* 0x000fe400078e0a04 */
[----:B------:R-:W0:Y:S03]  /*5940*/  SHFL.BFLY PT, R2, R3, 0x4, 0x1f ;  /* 0x0c801f0003027f89 */ /* 0x000e2600000e0000 */
[C---:B------:R-:W-:Y:S02]  /*5950*/  ISETP.NE.AND P0, PT, R0.reuse, RZ, PT ;  /* 0x000000ff0000720c */ /* 0x040fe40003f05270 */
[----:B------:R-:W-:Y:S02]  /*5960*/  ISETP.GT.AND P1, PT, R0, 0x7, PT ;  /* 0x000000070000780c */ /* 0x000fe40003f24270 */
[----:B0-----:R-:W-:-:S09]  /*5970*/  FMNMX.FTZ R2, R3, R2, !PT ;  /* 0x0000000203027209 */ /* 0x001fd20007810000 */
[----:B------:R-:W-:Y:S01]  /*5980*/  @!P0 SHF.R.S32.HI R3, RZ, 0x5, R6 ;  /* 0x00000005ff038819 */ /* 0x000fe20000011406 */
[----:B------:R-:W0:Y:S02]  /*5990*/  SHFL.BFLY PT, R5, R2, 0x2, 0x1f ;  /* 0x0c401f0002057f89 */ /* 0x000e2400000e0000 */
[----:B0-----:R-:W-:Y:S01]  /*59a0*/  FMNMX.FTZ R5, R2, R5, !PT ;  /* 0x0000000502057209 */ /* 0x001fe20007810000 */
[----:B------:R-:W-:-:S04]  /*59b0*/  IMAD.MOV.U32 R2, RZ, RZ, -0x800001 ;  /* 0xff7fffffff027424 */ /* 0x000fc800078e00ff */
[----:B------:R-:W0:Y:S02]  /*59c0*/  SHFL.BFLY PT, R8, R5, 0x1, 0x1f ;  /* 0x0c201f0005087f89 */ /* 0x000e2400000e0000 */
[----:B0-----:R-:W-:-:S05]  /*59d0*/  @!P0 FMNMX.FTZ R4, R5, R8, !PT ;  /* 0x0000000805048209 */ /* 0x001fca0007810000 */
[----:B------:R0:W-:Y:S04]  /*59e0*/  @!P0 STS [R3.X4], R4 ;  /* 0x0000000403008388 */ /* 0x0001e80000004800 */
[----:B------:R-:W-:Y:S01]  /*59f0*/  BAR.SYNC.DEFER_BLOCKING 0x0 ;  /* 0x0000000000007b1d */ /* 0x000fe20000010000 */
[----:B0-----:R-:W-:-:S05]  /*5a00*/  IMAD.MOV.U32 R4, RZ, RZ, RZ ;  /* 0x000000ffff047224 */ /* 0x001fca00078e00ff */
        /* <DEDUP_REMOVED lines=14> */
.L_x_3476:
        /* <DEDUP_REMOVED lines=16> */
.L_x_3474:
[----:B------:R-:W4:Y:S02]  /*5bf0*/  LDS R2, [R8] ;  /* 0x0000000008027984 */ /* 0x000f240000000800 */
[----:B---34-:R-:W-:-:S04]  /*5c00*/  FADD.FTZ R2, -R9, R2 ;  /* 0x0000000209027221 */ /* 0x018fc80000010100 */
[----:B------:R-:W-:-:S04]  /*5c10*/  FMUL.FTZ R2, R2, 1.4426950216293334961 ;  /* 0x3fb8aa3b02027820 */ /* 0x000fc80000410000 */
[----:B0-----:R0:W3:Y:S03]  /*5c20*/  MUFU.EX2 R7, R2 ;  /* 0x0000000200077308 */ /* 0x0010e60000000800 */
.L_x_3475:
[----:B------:R-:W-:Y:S05]  /*5c30*/  BSYNC B1 ;  /* 0x0000000000017941 */ /* 0x000fea0003800000 */
.L_x_3473:
[----:B---3--:R3:W-:Y:S01]  /*5c40*/  STS [R8], R7 ;  /* 0x0000000708007388 */ /* 0x0087e20000000800 */
[----:B------:R-:W-:Y:S01]  /*5c50*/  IADD3 R5, R5, 0x100, RZ ;  /* 0x0000010005057810 */ /* 0x000fe20007ffe0ff */
[----:B------:R-:W-:-:S03]  /*5c60*/  FADD.FTZ R4, R7, R4 ;  /* 0x0000000407047221 */ /* 0x000fc60000010000 */
[----:B------:R-:W-:-:S13]  /*5c70*/  ISETP.GT.AND P2, PT, R5, UR42, PT ;  /* 0x0000002a05007c0c */ /* 0x000fda000bf44270 */
[----:B---3--:R-:W-:Y:S05]  /*5c80*/  @!P2 BRA `(.L_x_3476) ;  /* 0xfffffe600000a947 */ /* 0x008fea000383ffff */
.L_x_3472:
[----:B------:R-:W-:Y:S05]  /*5c90*/  BSYNC B0 ;  /* 0x0000000000007941 */ /* 0x000fea0003800000 */
.L_x_3471:
[----:B------:R-:W4:Y:S01]  /*5ca0*/  SHFL.BFLY PT, R3, R4, 0x10, 0x1f ;  /* 0x0e001f0004037f89 */ /* 0x000f2200000e0000 */
[----:B------:R-:W-:Y:S01]  /*5cb0*/  ULDC UR4, c[0x0][0x1d4] ;  /* 0x0000750000047ab9 */ /* 0x000fe20000000800 */
[----:B------:R-:W-:Y:S01]  /*5cc0*/  BSSY B0, `(.L_x_3477) ;  /* 0x0000041000007945 */ /* 0x000fe20003800000 */
[----:B------:R-:W-:Y:S01]  /*5cd0*/  ULDC UR5, c[0x0][0x1ec] ;  /* 0x00007b0000057ab9 */ /* 0x000fe20000000800 */
[----:B------:R-:W5:Y:S01]  /*5ce0*/  S2R R10, SR_TID.X ;  /* 0x00000000000a7919 */ /* 0x000f620000002100 */
[----:B------:R-:W-:-:S04]  /*5cf0*/  UISETP.LT.AND UP0, UPT, UR4, UR5, UPT ;  /* 0x000000050400728c */ /* 0x000fc8000bf01270 */
[----:B------:R-:W-:-:S04]  /*5d00*/  USEL UR4, UR4, UR5, UP0 ;  /* 0x0000000504047287 */ /* 0x000fc80008000000 */
[----:B------:R-:W-:-:S04]  /*5d10*/  UIADD3 UR4, UR4, 0x4, URZ ;  /* 0x0000000404047890 */ /* 0x000fc8000fffe03f */
[----:B------:R-:W-:-:S04]  /*5d20*/  USHF.R.S32.HI UR5, URZ, 0x1f, UR4 ;  /* 0x0000001f3f057899 */ /* 0x000fc80008011404 */
[----:B------:R-:W-:Y:S01]  /*5d30*/  ULEA.HI UR5, UR5, UR4, URZ, 0x2 ;  /* 0x0000000405057291 */ /* 0x000fe2000f8f103f */
[----:B----4-:R-:W-:-:S03]  /*5d40*/  FADD.FTZ R3, R3, R4 ;  /* 0x0000000403037221 */ /* 0x010fc60000010000 */
[----:B------:R-:W-:Y:S02]  /*5d50*/  USHF.L.U32 UR5, UR5, 0x2, URZ ;  /* 0x0000000205057899 */ /* 0x000fe4000800063f */
[----:B------:R-:W-:Y:S01]  /*5d60*/  ULDC.U8 UR4, c[0x0][0x26c] ;  /* 0x00009b0000047ab9 */ /* 0x000fe20000000000 */
[----:B---3-5:R-:W-:Y:S01]  /*5d70*/  LOP3.LUT P0, R9, R10, 0x1f, RZ, 0xc0, !PT ;  /* 0x0000001f0a097812 */ /* 0x028fe2000780c0ff */
[----:B0-----:R-:W0:Y:S01]  /*5d80*/  SHFL.BFLY PT, R2, R3, 0x8, 0x1f ;  /* 0x0d001f0003027f89 */ /* 0x001e2200000e0000 */
[----:B------:R-:W-:Y:S02]  /*5d90*/  UISETP.NE.AND UP0, UPT, UR4, URZ, UPT ;  /* 0x0000003f0400728c */ /* 0x000fe4000bf05270 */
[----:B------:R-:W-:Y:S01]  /*5da0*/  ISETP.GT.U32.AND P2, PT, R9, 0x7, PT ;  /* 0x000000070900780c */ /* 0x000fe20003f44070 */
[----:B------:R-:W-:-:S08]  /*5db0*/  ULOP3.LUT UR6, UR5, 0xfffffff0, URZ, 0xc0, !UPT ;  /* 0xfffffff005067892 */ /* 0x000fd0000f8ec03f */
        /* <DEDUP_REMOVED lines=17> */
[----:B0-----:R-:W-:Y:S02]  /*5ed0*/  FADD.FTZ R8, R3, R8 ;  /* 0x0000000803087221 */ /* 0x001fe40000010000 */
[----:B------:R-:W-:-:S03]  /*5ee0*/  CS2R R2, SRZ ;  /* 0x0000000000027805 */ /* 0x000fc6000001ff00 */
[----:B------:R0:W3:Y:S01]  /*5ef0*/  SHFL.IDX PT, R4, R8, RZ, 0x1f ;  /* 0x00001fff08047589 */ /* 0x0000e200000e0000 */
[----:B------:R-:W-:Y:S05]  /*5f00*/  @P1 BRA `(.L_x_3478) ;  /* 0x000001c000001947 */ /* 0x000fea0003800000 */
[----:B------:R-:W-:Y:S01]  /*5f10*/  @UP0 ULDC UR4, c[0x0][0x268] ;  /* 0x00009a0000040ab9 */ /* 0x000fe20000000800 */
[----:B---3--:R-:W-:Y:S01]  /*5f20*/  FADD.FTZ R4, R4, 9.9999999747524270788e-07 ;  /* 0x358637bd04047421 */ /* 0x008fe20000010000 */
[----:B------:R-:W-:Y:S01]  /*5f30*/  ULDC UR5, c[0x0][0x1ec] ;  /* 0x00007b0000057ab9 */ /* 0x000fe20000000800 */
[----:B------:R-:W-:Y:S01]  /*5f40*/  PLOP3.LUT P1, PT, PT, PT, UP0, 0x80, 0x0 ;  /* 0x000000000000781c */ /* 0x000fe20003f2f008 */
[----:B------:R-:W-:Y:S01]  /*5f50*/  @UP0 UIMAD UR4, UR44, UR4, UR5 ;  /* 0x000000042c0402a4 */ /* 0x000fe2000f8e0205 */
[----:B------:R3:W4:Y:S01]  /*5f60*/  MUFU.RCP R11, R4 ;  /* 0x00000004000b7308 */ /* 0x0007220000001000 */
[----:B------:R-:W-:Y:S01]  /*5f70*/  ULDC UR7, c[0x0][0x1d4] ;  /* 0x0000750000077ab9 */ /* 0x000fe20000000800 */
[----:B------:R-:W-:Y:S01]  /*5f80*/  IMAD.U32 R7, RZ, RZ, UR6 ;  /* 0x00000006ff077e24 */ /* 0x000fe2000f8e00ff */
[----:B------:R-:W-:Y:S01]  /*5f90*/  @UP0 UIMAD UR4, UR4, UR7, URZ ;  /* 0x00000007040402a4 */ /* 0x000fe2000f8e023f */
[----:B------:R-:W-:-:S03]  /*5fa0*/  IADD3 R9, R10, UR46, RZ ;  /* 0x0000002e0a097c10 */ /* 0x000fc6000fffe0ff */
[----:B------:R-:W-:Y:S01]  /*5fb0*/  @UP0 USHF.R.S32.HI UR5, URZ, 0x1f, UR4 ;  /* 0x0000001f3f050899 */ /* 0x000fe20008011404 */
[----:B------:R-:W-:-:S03]  /*5fc0*/  IADD3 R7, R7, 0x240, RZ ;  /* 0x0000024007077810 */ /* 0x000fc60007ffe0ff */
[----:B------:R-:W-:Y:S02]  /*5fd0*/  @P1 IMAD.U32 R2, RZ, RZ, UR4 ;  /* 0x00000004ff021e24 */ /* 0x000fe4000f8e00ff */
[----:B---3--:R-:W-:Y:S02]  /*5fe0*/  @P1 IMAD.U32 R3, RZ, RZ, UR5 ;  /* 0x00000005ff031e24 */ /* 0x008fe4000f8e00ff */
.L_x_3479:
[C---:B------:R-:W-:Y:S02]  /*5ff0*/  IADD3 R12, R9.reuse, -UR46, RZ ;  /* 0x8000002e090c7c10 */ /* 0x040fe4000fffe0ff */
[----:B0-----:R-:W-:-:S03]  /*6000*/  @P1 IADD3 R5, P0, R9, R2, RZ ;  /* 0x0000000209051210 */ /* 0x001fc60007f1e0ff */
[----:B------:R-:W3:Y:S01]  /*6010*/  LDS R4, [R12.X4+0x240] ;  /* 0x000240000c047984 */ /* 0x000ee20000004800 */
[C---:B0-----:R-:W-:Y:S02]  /*6020*/  @P1 LEA.HI.X.SX32 R8, R9.reuse, R3, 0x1, P0 ;  /* 0x0000000309081211 */ /* 0x041fe400000f0eff */
[----:B------:R-:W-:Y:S01]  /*6030*/  IADD3 R9, R9, 0x100, RZ ;  /* 0x0000010009097810 */ /* 0x000fe20007ffe0ff */
[----:B---34-:R-:W-:Y:S01]  /*6040*/  FMUL.FTZ R13, R4, R11 ;  /* 0x0000000b040d7220 */ /* 0x018fe20000410000 */
[----:B------:R-:W-:-:S04]  /*6050*/  @P1 LEA R4, P0, R5, c[0x0][0x260], 0x2 ;  /* 0x0000980005041a11 */ /* 0x000fc800078010ff */
[----:B------:R-:W-:Y:S01]  /*6060*/  @P1 LEA.HI.X R5, R5, c[0x0][0x264], R8, 0x2, P0 ;  /* 0x0000990005051a11 */ /* 0x000fe200000f1408 */
[----:B------:R-:W-:Y:S01]  /*6070*/  IMAD R8, R12, 0x2, R7 ;  /* 0x000000020c087824 */ /* 0x000fe200078e0207 */
[----:B------:R-:W-:Y:S02]  /*6080*/  F2FP.PACK_AB R10, RZ, R13 ;  /* 0x0000000dff0a723e */ /* 0x000fe400000000ff */
[----:B------:R-:W-:Y:S01]  /*6090*/  ISETP.GT.AND P0, PT, R9, UR42, PT ;  /* 0x0000002a09007c0c */ /* 0x000fe2000bf04270 */
[----:B------:R0:W-:Y:S04]  /*60a0*/  @P1 STG.E [R4.64], R13 ;  /* 0x0000000d04001986 */ /* 0x0001e8000c101924 */
[----:B------:R0:W-:Y:S08]  /*60b0*/  STS.U16 [R8], R10 ;  /* 0x0000000a08007388 */ /* 0x0001f00000000400 */
[----:B------:R-:W-:Y:S05]  /*60c0*/  @!P0 BRA `(.L_x_3479) ;  /* 0xffffff2000008947 */ /* 0x000fea000383ffff */
.L_x_3478:
[----:B------:R-:W-:Y:S05]  /*60d0*/  BSYNC B0 ;  /* 0x0000000000007941 */ /* 0x000fea0003800000 */
.L_x_3477:
[----:B------:R-:W-:Y:S01]  /*60e0*/  USHF.R.S32.HI UR4, URZ, 0x1f, UR42 ;  /* 0x0000001f3f047899 */ /* 0x000fe2000801142a */
[----:B------:R-:W-:Y:S01]  /*60f0*/  SHF.R.S32.HI R3, RZ, 0x5, R6 ;  /* 0x00000005ff037819 */ /* 0x000fe20000011406 */
[----:B0-----:R-:W-:Y:S01]  /*6100*/  IMAD.U32 R5, RZ, RZ, UR49 ;  /* 0x00000031ff057e24 */ /* 0x001fe2000f8e00ff */
[C---:B------:R-:W-:Y:S01]  /*6110*/  ISETP.GT.AND P0, PT, R0.reuse, 0x17, PT ;  /* 0x000000170000780c */ /* 0x040fe20003f04270 */
[----:B------:R-:W-:Y:S01]  /*6120*/  ULEA.HI UR4, UR4, UR42, URZ, 0x3 ;  /* 0x0000002a04047291 */ /* 0x000fe2000f8f183f */
[----:B------:R-:W-:Y:S01]  /*6130*/  ISETP.EQ.U32.AND P1, PT, RZ, c[0x0][0x190], PT ;  /* 0x00006400ff007a0c */ /* 0x000fe20003f22070 */
[----:B------:R-:W-:Y:S01]  /*6140*/  IMAD.SHL.U32 R0, R0, 0x8, RZ ;  /* 0x0000000800007824 */ /* 0x000fe200078e00ff */
[----:B------:R-:W-:Y:S01]  /*6150*/  CS2R R6, SRZ ;  /* 0x0000000000067805 */ /* 0x000fe2000001ff00 */
[----:B------:R-:W-:-:S04]  /*6160*/  ULOP3.LUT UR4, UR4, 0xfffffff8, URZ, 0xc0, !UPT ;  /* 0xfffffff804047892 */ /* 0x000fc8000f8ec03f */
[----:B------:R-:W-:-:S06]  /*6170*/  UIADD3 UR4, -UR4, UR42, URZ ;  /* 0x0000002a04047290 */ /* 0x000fcc000fffe13f */
[----:B------:R-:W-:-:S04]  /*6180*/  ISETP.NE.OR P2, PT, R3, UR4, P0 ;  /* 0x0000000403007c0c */ /* 0x000fc80008745670 */
[----:B------:R-:W-:Y:S01]  /*6190*/  ISETP.EQ.OR.EX P1, PT, RZ, c[0x0][0x194], P2, P1 ;  /* 0x00006500ff007a0c */ /* 0x000fe20001722710 */
[----:B------:R-:W-:Y:S01]  /*61a0*/  ULDC UR4, c[0x0][0x1d4] ;  /* 0x0000750000047ab9 */ /* 0x000fe20000000800 */
[----:B------:R-:W-:Y:S01]  /*61b0*/  BSSY B0, `(.L_x_3480) ;  /* 0x000015a000007945 */ /* 0x000fe20003800000 */
[----:B------:R-:W-:-:S10]  /*61c0*/  UIMAD UR4, UR44, UR4, URZ ;  /* 0x000000042c0472a4 */ /* 0x000fd4000f8e023f */
[----:B------:R-:W-:Y:S02]  /*61d0*/  @!P1 IMAD.MOV.U32 R9, RZ, RZ, 0x2 ;  /* 0x00000002ff099424 */ /* 0x000fe400078e00ff */
[----:B------:R-:W-:Y:S02]  /*61e0*/  @!P1 IMAD R8, R5, 0xc0, R0 ;  /* 0x000000c005089824 */ /* 0x000fe400078e0200 */
[----:B---3--:R-:W-:Y:S02]  /*61f0*/  CS2R R4, SRZ ;  /* 0x0000000000047805 */ /* 0x008fe4000001ff00 */
[----:B------:R-:W-:Y:S01]  /*6200*/  @!P1 IMAD.WIDE R8, R8, R9, c[0x0][0x190] ;  /* 0x0000640008089625 */ /* 0x000fe200078e0209 */
[----:B------:R-:W-:-:S04]  /*6210*/  CS2R R20, SRZ ;  /* 0x0000000000147805 */ /* 0x000fc8000001ff00 */
[----:B------:R0:W5:Y:S01]  /*6220*/  @!P1 LDG.E.128 R4, [R8.64] ;  /* 0x0000002408049981 */ /* 0x000162000c1e1d00 */
[----:B------:R-:W-:Y:S01]  /*6230*/  IMAD.MOV.U32 R23, RZ, RZ, RZ ;  /* 0x000000ffff177224 */ /* 0x000fe200078e00ff */
[----:B-1----:R-:W-:Y:S01]  /*6240*/  CS2R R18, SRZ ;  /* 0x0000000000127805 */ /* 0x002fe2000001ff00 */
[----:B------:R-:W-:Y:S01]  /*6250*/  CS2R R16, SRZ ;  /* 0x0000000000107805 */ /* 0x000fe2000001ff00 */
[----:B------:R-:W-:Y:S01]  /*6260*/  IMAD.MOV.U32 R2, RZ, RZ, RZ ;  /* 0x000000ffff027224 */ /* 0x000fe200078e00ff */
[----:B------:R-:W-:Y:S06]  /*6270*/  BAR.SYNC.DEFER_BLOCKING 0x0 ;  /* 0x0000000000007b1d */ /* 0x000fec0000010000 */
[----:B------:R-:W-:Y:S05]  /*6280*/  @P0 BRA `(.L_x_3481) ;  /* 0x000014c000000947 */ /* 0x000fea0003800000 */
[----:B0-----:R-:W-:Y:S01]  /*6290*/  IMAD.U32 R47, RZ, RZ, UR42 ;  /* 0x0000002aff2f7e24 */ /* 0x001fe2000f8e00ff */
[----:B------:R-:W-:Y:S01]  /*62a0*/  IADD3 R22, R3, UR46, RZ ;  /* 0x0000002e03167c10 */ /* 0x000fe2000fffe0ff */
[----:B------:R-:W-:Y:S01]  /*62b0*/  IMAD.U32 R9, RZ, RZ, UR47 ;  /* 0x0000002fff097e24 */ /* 0x000fe2000f8e00ff */
[----:B------:R-:W-:Y:S01]  /*62c0*/  BSSY B1, `(.L_x_3482) ;  /* 0x000009b000017945 */ /* 0x000fe20003800000 */
[----:B------:R-:W-:Y:S01]  /*62d0*/  IMAD.MOV.U32 R23, RZ, RZ, RZ ;  /* 0x000000ffff177224 */ /* 0x000fe200078e00ff */
[----:B------:R-:W-:Y:S01]  /*62e0*/  IMNMX R47, R47, c[0x0][0x1d4], PT ;  /* 0x000075002f2f7a17 */ /* 0x000fe20003800200 */
[----:B--2---:R-:W-:-:S03]  /*62f0*/  IMAD R24, R9, c[0x0][0x1d4], R0 ;  /* 0x0000750009187a24 */ /* 0x004fc600078e0200 */
[----:B------:R-:W-:Y:S02]  /*6300*/  ISETP.GE.AND P1, PT, R22, R47, PT ;  /* 0x0000002f1600720c */ /* 0x000fe40003f26270 */
[----:B------:R-:W-:-:S11]  /*6310*/  SHF.R.S32.HI R25, RZ, 0x1f, R24 ;  /* 0x0000001fff197819 */ /* 0x000fd60000011418 */
[----:B------:R-:W-:Y:S05]  /*6320*/  @P1 BRA `(.L_x_3483) ;  /* 0x0000094000001947 */ /* 0x000fea0003800000 */
[----:B------:R-:W-:Y:S01]  /*6330*/  IMAD.U32 R2, RZ, RZ, UR46 ;  /* 0x0000002eff027e24 */ /* 0x000fe2000f8e00ff */
[----:B------:R-:W-:Y:S01]  /*6340*/  LOP3.LUT R9, RZ, R47, RZ, 0x33, !PT ;  /* 0x0000002fff097212 */ /* 0x000fe200078e33ff */
[----:B------:R-:W-:Y:S01]  /*6350*/  BSSY B2, `(.L_x_3484) ;  /* 0x0000032000027945 */ /* 0x000fe20003800000 */
[----:B------:R-:W-:Y:S01]  /*6360*/  CS2R R16, SRZ ;  /* 0x0000000000107805 */ /* 0x000fe2000001ff00 */
[----:B------:R-:W-:Y:S01]  /*6370*/  IMAD.MOV.U32 R28, RZ, RZ, R22 ;  /* 0x000000ffff1c7224 */ /* 0x000fe200078e0016 */
[----:B------:R-:W-:Y:S01]  /*6380*/  IADD3 R2, -R2, -0x2, -R3 ;  /* 0xfffffffe02027810 */ /* 0x000fe20007ffe903 */
[----:B------:R-:W-:Y:S01]  /*6390*/  CS2R R18, SRZ ;  /* 0x0000000000127805 */ /* 0x000fe2000001ff00 */
[----:B------:R-:W-:Y:S01]  /*63a0*/  CS2R R20, SRZ ;  /* 0x0000000000147805 */ /* 0x000fe2000001ff00 */
[----:B------:R-:W-:Y:S02]  /*63b0*/  IMAD.MOV.U32 R23, RZ, RZ, RZ ;  /* 0x000000ffff177224 */ /* 0x000fe400078e00ff */
[----:B------:R-:W-:-:S05]  /*63c0*/  IMAD.IADD R9, R2, 0x1, -R9 ;  /* 0x0000000102097824 */ /* 0x000fca00078e0a09 */
[C---:B------:R-:W-:Y:S02]  /*63d0*/  LEA.HI R2, R9.reuse, 0x1, RZ, 0x1d ;  /* 0x0000000109027811 */ /* 0x040fe400078fe8ff */
[----:B------:R-:W-:Y:S02]  /*63e0*/  ISETP.GE.U32.AND P1, PT, R9, 0x18, PT ;  /* 0x000000180900780c */ /* 0x000fe40003f26070 */
[----:B------:R-:W-:Y:S01]  /*63f0*/  LOP3.LUT P3, R8, R2, 0x3, RZ, 0xc0, !PT ;  /* 0x0000000302087812 */ /* 0x000fe2000786c0ff */
[----:B------:R-:W-:-:S12]  /*6400*/  IMAD.MOV.U32 R2, RZ, RZ, RZ ;  /* 0x000000ffff027224 */ /* 0x000fd800078e00ff */
[----:B------:R-:W-:Y:S05]  /*6410*/  @!P3 BRA `(.L_x_3485) ;  /* 0x000002500000b947 */ /* 0x000fea0003800000 */
[----:B------:R-:W-:Y:S02]  /*6420*/  IMAD R9, R22, 0xc0, RZ ;  /* 0x000000c016097824 */ /* 0x000fe400078e02ff */
[----:B------:R-:W-:Y:S01]  /*6430*/  IMAD.MOV.U32 R10, RZ, RZ, R8 ;  /* 0x000000ffff0a7224 */ /* 0x000fe200078e0008 */
[----:B------:R-:W-:Y:S01]  /*6440*/  LEA R8, R3, UR6, 0x1 ;  /* 0x0000000603087c11 */ /* 0x000fe2000f8e08ff */
[----:B------:R-:W-:Y:S01]  /*6450*/  IMAD.MOV.U32 R16, RZ, RZ, RZ ;  /* 0x000000ffff107224 */ /* 0x000fe200078e00ff */
[----:B------:R-:W-:Y:S01]  /*6460*/  IADD3 R11, P3, R24, R9, RZ ;  /* 0x00000009180b7210 */ /* 0x000fe20007f7e0ff */
[----:B------:R-:W-:-:S03]  /*6470*/  IMAD.MOV.U32 R28, RZ, RZ, R22 ;  /* 0x000000ffff1c7224 */ /* 0x000fc600078e0016 */
[----:B------:R-:W-:Y:S02]  /*6480*/  LEA.HI.X.SX32 R12, R9, R25, 0x1, P3 ;  /* 0x00000019090c7211 */ /* 0x000fe400018f0eff */
[----:B------:R-:W-:-:S04]  /*6490*/  LEA R30, P3, R11, c[0x0][0x1a0], 0x1 ;  /* 0x000068000b1e7a11 */ /* 0x000fc800078608ff */
[----:B------:R-:W-:Y:S02]  /*64a0*/  LEA.HI.X R9, R11, c[0x0][0x1a4], R12, 0x1, P3 ;  /* 0x000069000b097a11 */ /* 0x000fe400018f0c0c */
[----:B------:R-:W-:-:S04]  /*64b0*/  IADD3 R11, R8, 0x240, RZ ;  /* 0x00000240080b7810 */ /* 0x000fc80007ffe0ff */
.L_x_3486:
[----:B------:R-:W-:Y:S01]  /*64c0*/  IMAD.MOV.U32 R8, RZ, RZ, R30 ;  /* 0x000000ffff087224 */ /* 0x000fe200078e001e */
[----:B------:R0:W1:Y:S04]  /*64d0*/  LDS.U16 R26, [R11] ;  /* 0x000000000b1a7984 */ /* 0x0000680000000400 */
[----:B------:R2:W3:Y:S01]  /*64e0*/  LDG.E.128 R12, [R8.64] ;  /* 0x00000024080c7981 */ /* 0x0004e2000c1e1d00 */
[----:B------:R-:W-:Y:S02]  /*64f0*/  IADD3 R10, R10, -0x1, RZ ;  /* 0xffffffff0a0a7810 */ /* 0x000fe40007ffe0ff */
[----:B------:R-:W-:-:S02]  /*6500*/  IADD3 R30, P4, R30, 0xc00, RZ ;  /* 0x00000c001e1e7810 */ /* 0x000fc40007f9e0ff */
[----:B------:R-:W-:Y:S02]  /*6510*/  ISETP.NE.AND P3, PT, R10, RZ, PT ;  /* 0x000000ff0a00720c */ /* 0x000fe40003f65270 */
[----:B------:R-:W-:Y:S02]  /*6520*/  IADD3 R28, R28, 0x8, RZ ;  /* 0x000000081c1c7810 */ /* 0x000fe40007ffe0ff */
[----:B0-----:R-:W-:Y:S01]  /*6530*/  IADD3 R11, R11, 0x10, RZ ;  /* 0x000000100b0b7810 */ /* 0x001fe20007ffe0ff */
[----:B--2---:R-:W-:Y:S01]  /*6540*/  IMAD.X R9, RZ, RZ, R9, P4 ;  /* 0x000000ffff097224 */ /* 0x004fe200020e0609 */
[----:B-1----:R-:W-:Y:S02]  /*6550*/  HADD2.F32 R26, -RZ, R26.H0_H0 ;  /* 0x2000001aff1a7230 */ /* 0x002fe40000004100 */
[----:B---3--:R-:W-:Y:S02]  /*6560*/  HADD2.F32 R27, -RZ, R12.H0_H0 ;  /* 0x2000000cff1b7230 */ /* 0x008fe40000004100 */
[----:B------:R-:W-:-:S02]  /*6570*/  HADD2.F32 R29, -RZ, R13.H0_H0 ;  /* 0x2000000dff1d7230 */ /* 0x000fc40000004100 */
        /* <DEDUP_REMOVED lines=14> */
[----:B------:R-:W-:Y:S05]  /*6660*/  @P3 BRA `(.L_x_3486) ;  /* 0xfffffe5000003947 */ /* 0x000fea000383ffff */
.L_x_3485:
[----:B------:R-:W-:Y:S05]  /*6670*/  BSYNC B2 ;  /* 0x0000000000027941 */ /* 0x000fea0003800000 */
.L_x_3484:
[----:B------:R-:W-:Y:S05]  /*6680*/  @!P1 BRA `(.L_x_3483) ;  /* 0x000005e000009947 */ /* 0x000fea0003800000 */
[C---:B------:R-:W-:Y:S01]  /*6690*/  LEA R9, R28.reuse, UR6, 0x1 ;  /* 0x000000061c097c11 */ /* 0x040fe2000f8e08ff */
[----:B------:R-:W-:Y:S02]  /*66a0*/  IMAD R8, R28, 0xc0, RZ ;  /* 0x000000c01c087824 */ /* 0x000fe400078e02ff */
[----:B------:R-:W-:Y:S01]  /*66b0*/  IMAD.U32 R10, RZ, RZ, UR46 ;  /* 0x0000002eff0a7e24 */ /* 0x000fe2000f8e00ff */
[----:B------:R-:W-:Y:S02]  /*66c0*/  IADD3 R9, R9, 0x20, RZ ;  /* 0x0000002009097810 */ /* 0x000fe40007ffe0ff */
[----:B------:R-:W-:-:S03]  /*66d0*/  IADD3 R45, P1, R24, R8, RZ ;  /* 0x00000008182d7210 */ /* 0x000fc60007f3e0ff */
[----:B------:R-:W-:Y:S01]  /*66e0*/  IMAD R9, R10, -0x2, R9 ;  /* 0xfffffffe0a097824 */ /* 0x000fe200078e0209 */
[----:B------:R-:W-:Y:S02]  /*66f0*/  LEA R44, P3, R45, c[0x0][0x1a0], 0x1 ;  /* 0x000068002d2c7a11 */ /* 0x000fe400078608ff */
[----:B------:R-:W-:Y:S02]  /*6700*/  LEA.HI.X.SX32 R8, R8, R25, 0x1, P1 ;  /* 0x0000001908087211 */ /* 0x000fe400008f0eff */
[----:B------:R-:W-:Y:S02]  /*6710*/  IADD3 R29, R9, 0x240, RZ ;  /* 0x00000240091d7810 */ /* 0x000fe40007ffe0ff */
[----:B------:R-:W-:-:S03]  /*6720*/  LEA.HI.X R45, R45, c[0x0][0x1a4], R8, 0x1, P3 ;  /* 0x000069002d2d7a11 */ /* 0x000fc600018f0c08 */
.L_x_3487:
[----:B------:R-:W-:Y:S01]  /*6730*/  IMAD.MOV.U32 R26, RZ, RZ, R44 ;  /* 0x000000ffff1a7224 */ /* 0x000fe200078e002c */
[----:B------:R-:W0:Y:S01]  /*6740*/  LDS.U16 R30, [R29+-0x20] ;  /* 0xffffe0001d1e7984 */ /* 0x000e220000000400 */
[----:B------:R-:W-:-:S03]  /*6750*/  IMAD.MOV.U32 R27, RZ, RZ, R45 ;  /* 0x000000ffff1b7224 */ /* 0x000fc600078e002d */
[----:B------:R-:W1:Y:S04]  /*6760*/  LDS.U16 R36, [R29+-0x10] ;  /* 0xfffff0001d247984 */ /* 0x000e680000000400 */
[----:B------:R2:W3:Y:S04]  /*6770*/  LDG.E.128 R32, [R26.64] ;  /* 0x000000241a207981 */ /* 0x0004e8000c1e1d00 */
[----:B------:R2:W4:Y:S04]  /*6780*/  LDG.E.128 R40, [R26.64+0xc00] ;  /* 0x000c00241a287981 */ /* 0x000528000c1e1d00 */
[----:B------:R2:W4:Y:S04]  /*6790*/  LDG.E.128 R12, [R26.64+0x1800] ;  /* 0x001800241a0c7981 */ /* 0x000528000c1e1d00 */
[----:B------:R2:W4:Y:S01]  /*67a0*/  LDG.E.128 R8, [R26.64+0x2400] ;  /* 0x002400241a087981 */ /* 0x000522000c1e1d00 */
[----:B------:R-:W-:-:S02]  /*67b0*/  IADD3 R44, P1, R26, 0x3000, RZ ;  /* 0x000030001a2c7810 */ /* 0x000fc40007f3e0ff */
[----:B------:R-:W-:Y:S01]  /*67c0*/  IADD3 R28, R28, 0x20, RZ ;  /* 0x000000201c1c7810 */ /* 0x000fe20007ffe0ff */
[----:B------:R-:W1:Y:S02]  /*67d0*/  LDS.U16 R38, [R29] ;  /* 0x000000001d267984 */ /* 0x000e640000000400 */
[----:B------:R-:W-:Y:S01]  /*67e0*/  IMAD.X R45, RZ, RZ, R27, P1 ;  /* 0x000000ffff2d7224 */ /* 0x000fe200008e061b */
[----:B------:R-:W-:Y:S01]  /*67f0*/  ISETP.GE.AND P1, PT, R28, R47, PT ;  /* 0x0000002f1c00720c */ /* 0x000fe20003f26270 */
[----:B--2---:R2:W3:Y:S02]  /*6800*/  LDS.U16 R26, [R29+0x10] ;  /* 0x000010001d1a7984 */ /* 0x0044e40000000400 */
[----:B--2---:R-:W-:Y:S01]  /*6810*/  IADD3 R29, R29, 0x40, RZ ;  /* 0x000000401d1d7810 */ /* 0x004fe20007ffe0ff */
[----:B0-----:R-:W-:Y:S02]  /*6820*/  HADD2.F32 R30, -RZ, R30.H0_H0 ;  /* 0x2000001eff1e7230 */ /* 0x001fe40000004100 */
[----:B-1----:R-:W-:-:S02]  /*6830*/  HADD2.F32 R36, -RZ, R36.H0_H0 ;  /* 0x20000024ff247230 */ /* 0x002fc40000004100 */
[----:B------:R-:W-:Y:S02]  /*6840*/  HADD2.F32 R38, -RZ, R38.H0_H0 ;  /* 0x20000026ff267230 */ /* 0x000fe40000004100 */
[----:B---3--:R-:W-:Y:S02]  /*6850*/  HADD2.F32 R27, -RZ, R34.H0_H0 ;  /* 0x20000022ff1b7230 */ /* 0x008fe40000004100 */
[----:B------:R-:W-:Y:S02]  /*6860*/  HADD2.F32 R31, -RZ, R32.H0_H0 ;  /* 0x20000020ff1f7230 */ /* 0x000fe40000004100 */
[----:B------:R-:W-:Y:S01]  /*6870*/  HADD2.F32 R37, -RZ, R33.H0_H0 ;  /* 0x20000021ff257230 */ /* 0x000fe20000004100 */
[C---:B------:R-:W-:Y:S01]  /*6880*/  FFMA.FTZ R27, R30.reuse, R27, R18 ;  /* 0x0000001b1e1b7223 */ /* 0x040fe20000010012 */
[----:B------:R-:W-:Y:S01]  /*6890*/  HADD2.F32 R39, -RZ, R35.H0_H0 ;  /* 0x20000023ff277230 */ /* 0x000fe20000004100 */
[C---:B------:R-:W-:Y:S01]  /*68a0*/  FFMA.FTZ R31, R30.reuse, R31, R16 ;  /* 0x0000001f1e1f7223 */ /* 0x040fe20000010010 */
[----:B----4-:R-:W-:Y:S01]  /*68b0*/  HADD2.F32 R18, -RZ, R42.H0_H0 ;  /* 0x2000002aff127230 */ /* 0x010fe20000004100 */
[C---:B------:R-:W-:Y:S01]  /*68c0*/  FFMA.FTZ R37, R30.reuse, R37, R2 ;  /* 0x000000251e257223 */ /* 0x040fe20000010002 */
[----:B------:R-:W-:Y:S01]  /*68d0*/  HADD2.F32 R32, -RZ, R32.H1_H1 ;  /* 0x30000020ff207230 */ /* 0x000fe20000004100 */
[----:B------:R-:W-:Y:S01]  /*68e0*/  FFMA.FTZ R39, R30, R39, R20 ;  /* 0x000000271e277223 */ /* 0x000fe20000010014 */
[----:B------:R-:W-:Y:S01]  /*68f0*/  HADD2.F32 R33, -RZ, R33.H1_H1 ;  /* 0x30000021ff217230 */ /* 0x000fe20000004100 */
[----:B------:R-:W-:Y:S01]  /*6900*/  FFMA.FTZ R18, R36, R18, R27 ;  /* 0x0000001224127223 */ /* 0x000fe2000001001b */
[----:B------:R-:W-:Y:S01]  /*6910*/  HADD2.F32 R35, -RZ, R35.H1_H1 ;  /* 0x30000023ff237230 */ /* 0x000fe20000004100 */
[C---:B------:R-:W-:Y:S01]  /*6920*/  FFMA.FTZ R32, R30.reuse, R32, R19 ;  /* 0x000000201e207223 */ /* 0x040fe20000010013 */
[----:B------:R-:W-:Y:S01]  /*6930*/  HADD2.F32 R34, -RZ, R34.H1_H1 ;  /* 0x30000022ff227230 */ /* 0x000fe20000004100 */
        /* <DEDUP_REMOVED lines=19> */
[--C-:B------:R-:W-:Y:S01]  /*6a70*/  HADD2.F32 R21, -RZ, R12.reuse.H0_H0 ;  /* 0x2000000cff157230 */ /* 0x100fe20000004100 */
[----:B------:R-:W-:Y:S01]  /*6a80*/  FFMA.FTZ R35, R36, R43, R35 ;  /* 0x0000002b24237223 */ /* 0x000fe20000010023 */
        /* <DEDUP_REMOVED lines=14> */
[----:B------:R-:W-:-:S02]  /*6b70*/  HADD2.F32 R26, -RZ, R9.H0_H0 ;  /* 0x20000009ff1a7230 */ /* 0x000fc40000004100 */
        /* <DEDUP_REMOVED lines=15> */
.L_x_3483:
[----:B------:R-:W-:Y:S05]  /*6c70*/  BSYNC B1 ;  /* 0x0000000000017941 */ /* 0x000fea0003800000 */
.L_x_3482:
[----:B------:R-:W-:-:S13]  /*6c80*/  ISETP.GE.AND P1, PT, R22, UR42, PT ;  /* 0x0000002a16007c0c */ /* 0x000fda000bf26270 */
[----:B------:R-:W-:Y:S05]  /*6c90*/  @P1 BRA `(.L_x_3481) ;  /* 0x00000ab000001947 */ /* 0x000fea0003800000 */
[----:B------:R-:W-:Y:S01]  /*6ca0*/  IMAD.U32 R9, RZ, RZ, UR46 ;  /* 0x0000002eff097e24 */ /* 0x000fe2000f8e00ff */
[----:B------:R-:W-:Y:S01]  /*6cb0*/  LOP3.LUT R8, RZ, R3, RZ, 0x33, !PT ;  /* 0x00000003ff087212 */ /* 0x000fe200078e33ff */
[----:B------:R-:W-:Y:S03]  /*6cc0*/  BSSY B1, `(.L_x_3488) ;  /* 0x0000038000017945 */ /* 0x000fe60003800000 */
[----:B------:R-:W-:-:S04]  /*6cd0*/  IADD3 R28, -R9, UR42, R8 ;  /* 0x0000002a091c7c10 */ /* 0x000fc8000fffe108 */
[----:B------:R-:W-:-:S13]  /*6ce0*/  LOP3.LUT P1, RZ, R28, 0x8, RZ, 0xc0, !PT ;  /* 0x000000081cff7812 */ /* 0x000fda000782c0ff */
[----:B------:R-:W-:Y:S05]  /*6cf0*/  @P1 BRA `(.L_x_3489) ;  /* 0x0000034000001947 */ /* 0x000fea0003800000 */
[----:B------:R-:W-:Y:S01]  /*6d00*/  ISETP.GE.AND P1, PT, R22, c[0x0][0x1d4], PT ;  /* 0x0000750016007a0c */ /* 0x000fe20003f26270 */
[----:B------:R-:W-:-:S12]  /*6d10*/  BSSY B2, `(.L_x_3490) ;  /* 0x0000031000027945 */ /* 0x000fd80003800000 */
        /* <DEDUP_REMOVED lines=28> */
[----:B------:R-:W2:Y:S01]  /*6ee0*/  LDG.E.128 R8, [R8.64] ;  /* 0x0000002408087981 */ /* 0x000ea2000c1e1d00 */
[----:B------:R-:W-:-:S05]  /*6ef0*/  LEA R30, R3, UR6, 0x1 ;  /* 0x00000006031e7c11 */ /* 0x000fca000f8e08ff */
[----:B------:R-:W0:Y:S02]  /*6f00*/  LDS.U16 R12, [R30+0x240] ;  /* 0x000240001e0c7984 */ /* 0x000e240000000400 */
        /* <DEDUP_REMOVED lines=17> */
.L_x_3491:
[----:B------:R-:W-:Y:S05]  /*7020*/  BSYNC B2 ;  /* 0x0000000000027941 */ /* 0x000fea0003800000 */
.L_x_3490:
[----:B------:R-:W-:Y:S02]  /*7030*/  IADD3 R22, R22, 0x8, RZ ;  /* 0x0000000816167810 */ /* 0x000fe40007ffe0ff */
.L_x_3489:
[----:B------:R-:W-:Y:S05]  /*7040*/  BSYNC B1 ;  /* 0x0000000000017941 */ /* 0x000fea0003800000 */
.L_x_3488:
[----:B------:R-:W-:-:S13]  /*7050*/  LOP3.LUT P1, RZ, R28, 0xfffffff8, RZ, 0xc0, !PT ;  /* 0xfffffff81cff7812 */ /* 0x000fda000782c0ff */
[----:B------:R-:W-:Y:S05]  /*7060*/  @!P1 BRA `(.L_x_3481) ;  /* 0x000006e000009947 */ /* 0x000fea0003800000 */
[----:B------:R-:W-:Y:S01]  /*7070*/  LEA R8, R22, UR6, 0x1 ;  /* 0x0000000616087c11 */ /* 0x000fe2000f8e08ff */
[----:B------:R-:W-:Y:S02]  /*7080*/  IMAD.U32 R31, RZ, RZ, UR46 ;  /* 0x0000002eff1f7e24 */ /* 0x000fe4000f8e00ff */
[----:B------:R-:W-:Y:S02]  /*7090*/  IMAD.MOV.U32 R10, RZ, RZ, RZ ;  /* 0x000000ffff0a7224 */ /* 0x000fe400078e00ff */
[----:B------:R-:W-:Y:S02]  /*70a0*/  IMAD R31, R31, -0x2, R8 ;  /* 0xfffffffe1f1f7824 */ /* 0x000fe400078e0208 */
.L_x_3496:
        /* <DEDUP_REMOVED lines=26> */
[----:B------:R-:W0:Y:S02]  /*7250*/  LDS.U16 R11, [R32+0x240] ;  /* 0x00024000200b7984 */ /* 0x000e240000000400 */
[----:B------:R-:W-:Y:S01]  /*7260*/  @!P4 IMAD.MOV R8, RZ, RZ, -R8 ;  /* 0x000000ffff08c224 */ /* 0x000fe200078e0a08 */
[----:B------:R-:W-:-:S05]  /*7270*/  @!P5 LOP3.LUT R8, RZ, c[0x0][0x1d4], RZ, 0x33, !PT ;  /* 0x00007500ff08da12 */ /* 0x000fca00078e33ff */
        /* <DEDUP_REMOVED lines=23> */
.L_x_3493:
[----:B------:R-:W-:Y:S05]  /*73f0*/  BSYNC B1 ;  /* 0x0000000000017941 */ /* 0x000fea0003800000 */
.L_x_3492:
        /* <DEDUP_REMOVED lines=48> */
.L_x_3495:
[----:B------:R-:W-:Y:S05]  /*7700*/  BSYNC B1 ;  /* 0x0000000000017941 */ /* 0x000fea0003800000 */
.L_x_3494:
[----:B------:R-:W-:Y:S02]  /*7710*/  IADD3 R22, R22, 0x10, RZ ;  /* 0x0000001016167810 */ /* 0x000fe40007ffe0ff */
[----:B------:R-:W-:Y:S02]  /*7720*/  IADD3 R10, R10, 0x20, RZ ;  /* 0x000000200a0a7810 */ /* 0x000fe40007ffe0ff */
[----:B------:R-:W-:-:S13]  /*7730*/  ISETP.GE.AND P1, PT, R22, UR42, PT ;  /* 0x0000002a16007c0c */ /* 0x000fda000bf26270 */
[----:B------:R-:W-:Y:S05]  /*7740*/  @!P1 BRA `(.L_x_3496) ;  /* 0xfffff96000009947 */ /* 0x000fea000383ffff */
.L_x_3481:
[----:B0-----:R-:W-:Y:S05]  /*7750*/  BSYNC B0 ;  /* 0x0000000000007941 */ /* 0x001fea0003800000 */
.L_x_3480:
        /* <DEDUP_REMOVED lines=33> */
[----:B------:R-:W-:Y:S02]  /*7970*/  IMAD.U32 R13, RZ, RZ, UR39 ;  /* 0x00000027ff0d7e24 */ /* 0x000fe4000f8e00ff */
        /* <DEDUP_REMOVED lines=17> */
[----:B------:R-:W0:Y:S01]  /*7a90*/  I2F.S8 R24, R24 ;  /* 0x0000001800187306 */ /* 0x000e220000001400 */
[----:B-1----:R-:W-:-:S07]  /*7aa0*/  FMUL.FTZ R27, R25, R13 ;  /* 0x0000000d191b7220 */ /* 0x002fce0000410000 */
[----:B------:R-:W1:Y:S01]  /*7ab0*/  I2F.S16 R8, R8 ;  /* 0x0000000800087306 */ /* 0x000e620000101400 */
[----:B---3--:R-:W-:-:S07]  /*7ac0*/  FMUL.FTZ R14, R14, R13 ;  /* 0x0000000d0e0e7220 */ /* 0x008fce0000410000 */
[----:B------:R-:W3:Y:S01]  /*7ad0*/  I2F.S16 R12, R12 ;  /* 0x0000000c000c7306 */ /* 0x000ee20000101400 */
[----:B0-----:R-:W-:-:S05]  /*7ae0*/  FMUL.FTZ R24, R24, R13 ;  /* 0x0000000d18187220 */ /* 0x001fca0000410000 */
[----:B------:R-:W-:Y:S02]  /*7af0*/  F2FP.PACK_AB R27, R27, R24 ;  /* 0x000000181b1b723e */ /* 0x000fe400000000ff */
[----:B------:R-:W0:Y:S01]  /*7b00*/  I2F.S16 R9, R9 ;  /* 0x0000000900097306 */ /* 0x000e220000101400 */
[----:B-1----:R-:W-:-:S05]  /*7b10*/  FMUL.FTZ R15, R8, R13 ;  /* 0x0000000d080f7220 */ /* 0x002fca0000410000 */
[----:B------:R-:W-:Y:S01]  /*7b20*/  F2FP.PACK_AB R24, R15, R14 ;  /* 0x0000000e0f18723e */ /* 0x000fe200000000ff */
[----:B---3--:R-:W-:-:S05]  /*7b30*/  FMUL.FTZ R25, R12, R13 ;  /* 0x0000000d0c197220 */ /* 0x008fca0000410000 */
[----:B------:R-:W-:Y:S01]  /*7b40*/  F2FP.PACK_AB R26, R25, R26 ;  /* 0x0000001a191a723e */ /* 0x000fe200000000ff */
[----:B0-----:R-:W-:-:S05]  /*7b50*/  FMUL.FTZ R13, R9, R13 ;  /* 0x0000000d090d7220 */ /* 0x001fca0000410000 */
[----:B------:R-:W-:-:S04]  /*7b60*/  F2FP.PACK_AB R25, R13, R22 ;  /* 0x000000160d19723e */ /* 0x000fc800000000ff */
.L_x_3499:
        /* <DEDUP_REMOVED lines=26> */
.L_x_3498:
[----:B0-----:R-:W-:Y:S05]  /*7d10*/  BSYNC B0 ;  /* 0x0000000000007941 */ /* 0x001fea0003800000 */
.L_x_3497:
        /* <DEDUP_REMOVED lines=20> */
.L_x_3501:
        /* <DEDUP_REMOVED lines=21> */
.L_x_3503:
[----:B------:R-:W-:Y:S05]  /*7fb0*/  BSYNC B0 ;  /* 0x0000000000007941 */ /* 0x000fea0003800000 */
.L_x_3502:
        /* <DEDUP_REMOVED lines=8> */
.L_x_3505:
[----:B------:R-:W-:Y:S05]  /*8040*/  BSYNC B0 ;  /* 0x0000000000007941 */ /* 0x000fea0003800000 */
.L_x_3504:
        /* <DEDUP_REMOVED lines=20> */
.L_x_3507:
[----:B------:R-:W-:Y:S05]  /*8190*/  BSYNC B0 ;  /* 0x0000000000007941 */ /* 0x000fea0003800000 */
.L_x_3506:
        /* <DEDUP_REMOVED lines=8> */
.L_x_3509:
[----:B------:R-:W-:Y:S05]  /*8220*/  BSYNC B0 ;  /* 0x0000000000007941 */ /* 0x000fea0003800000 */
.L_x_3508:
        /* <DEDUP_REMOVED lines=20> */
.L_x_3511:
[----:B------:R-:W-:Y:S05]  /*8370*/  BSYNC B0 ;  /* 0x0000000000007941 */ /* 0x000fea0003800000 */
.L_x_3510:
[----:B------:R-:W-:Y:S06]  /*8380*/  BAR.SYNC.DEFER_BLOCKING 0x0 ;  /* 0x0000000000007b1d */ /* 0x000fec0000010000 */
.L_x_3500:
[----:B0-----:R-:W0:Y:S02]  /*8390*/  S2R R3, SR_TID.X ;  /* 0x0000000000037919 */ /* 0x001e240000002100 */
[----:B0-----:R-:W-:-:S04]  /*83a0*/  IADD3 R3, R3, 0x1f, RZ ;  /* 0x0000001f03037810 */ /* 0x001fc80007ffe0ff */
[----:B------:R-:W-:-:S13]  /*83b0*/  ISETP.GT.U32.OR P0, PT, R3, 0x3e, P0 ;  /* 0x0000003e0300780c */ /* 0x000fda0000704470 */
[----:B------:R-:W-:Y:S05]  /*83c0*/  @P0 EXIT ;  /* 0x000000000000094d */ /* 0x000fea0003800000 */
[----:B-----5:R-:W-:-:S05]  /*83d0*/  IMAD.MOV.U32 R5, RZ, RZ, 0x2 ;  /* 0x00000002ff057424 */ /* 0x020fca00078e00ff */
        /* <DEDUP_REMOVED lines=14> */
.L_x_3512:
[----:B------:R-:W-:Y:S02]  /*84c0*/  IMAD.MOV.U32 R4, RZ, RZ, c[0x0][0x250] ;  /* 0x00009400ff047624 */ /* 0x000fe400078e00ff */
[----:B------:R-:W-:-:S05]  /*84d0*/  IMAD.MOV.U32 R5, RZ, RZ, c[0x0][0x254] ;  /* 0x00009500ff057624 */ /* 0x000fca00078e00ff */
[----:B------:R-:W3:Y:S01]  /*84e0*/  LDG.E R4, [R4.64] ;  /* 0x0000002404047981 */ /* 0x000ee2000c1e1900 */
[----:B------:R-:W-:-:S04]  /*84f0*/  IMAD.U32 R11, RZ, RZ, UR44 ;  /* 0x0000002cff0b7e24 */ /* 0x000fc8000f8e00ff */
[----:B------:R-:W-:Y:S02]  /*8500*/  IMAD R10, R11, 0xc0, R0 ;  /* 0x000000c00b0a7824 */ /* 0x000fe400078e0200 */
        /* <DEDUP_REMOVED lines=29> */
[----:B------:R-:W-:Y:S02]  /*86e0*/  LOP3.LUT R5, R5, R6, R3, 0xfe, !PT ;  /* 0x0000000605057212 */ /* 0x000fe400078efe03 */
[----:B-1----:R-:W-:Y:S02]  /*86f0*/  PRMT R3, R21, 0x8880, RZ ;  /* 0x0000888015037816 */ /* 0x002fe400000000ff */
[----:B------:R-:W-:Y:S01]  /*8700*/  LOP3.LUT R2, R2, 0xff, RZ, 0xc0, !PT ;  /* 0x000000ff02027812 */ /* 0x000fe200078ec0ff */
[----:B------:R-:W1:Y:S01]  /*8710*/  F2I.S8.NTZ R4, R4 ;  /* 0x0000000400047305 */ /* 0x000e620000202100 */
[----:B---3--:R-:W-:Y:S02]  /*8720*/  PRMT R16, R16, 0x8880, RZ ;  /* 0x0000888010107816 */ /* 0x008fe400000000ff */
[----:B------:R-:W-:Y:S02]  /*8730*/  PRMT R3, R3, 0x7710, RZ ;  /* 0x0000771003037816 */ /* 0x000fe400000000ff */
[----:B------:R-:W-:-:S02]  /*8740*/  LOP3.LUT R6, R2, 0xffffff00, R5, 0xf8, !PT ;  /* 0xffffff0002067812 */ /* 0x000fc400078ef805 */
[----:B------:R-:W-:Y:S02]  /*8750*/  PRMT R2, R16, 0x7710, RZ ;  /* 0x0000771010027816 */ /* 0x000fe400000000ff */
[----:B0-----:R-:W-:Y:S02]  /*8760*/  PRMT R20, R20, 0x8880, RZ ;  /* 0x0000888014147816 */ /* 0x001fe400000000ff */
[----:B------:R-:W-:Y:S02]  /*8770*/  PRMT R3, R3, 0x7604, RZ ;  /* 0x0000760403037816 */ /* 0x000fe400000000ff */
[----:B------:R-:W-:Y:S02]  /*8780*/  PRMT R0, R20, 0x7710, RZ ;  /* 0x0000771014007816 */ /* 0x000fe400000000ff */
[----:B------:R-:W-:Y:S01]  /*8790*/  PRMT R5, R2, 0x6540, R9 ;  /* 0x0000654002057816 */ /* 0x000fe20000000009 */
[----:B------:R-:W-:Y:S01]  /*87a0*/  IMAD.U32 R2, R8, 0x10000, RZ ;  /* 0x0001000008027824 */ /* 0x000fe200078e00ff */
[----:B------:R-:W-:-:S02]  /*87b0*/  LOP3.LUT R3, R3, 0xffff00ff, R6, 0xf8, !PT ;  /* 0xffff00ff03037812 */ /* 0x000fc400078ef806 */
[----:B------:R-:W-:Y:S02]  /*87c0*/  PRMT R0, R0, 0x7054, RZ ;  /* 0x0000705400007816 */ /* 0x000fe400000000ff */
[----:B-1----:R-:W-:Y:S02]  /*87d0*/  PRMT R6, R4, 0x8880, RZ ;  /* 0x0000888004067816 */ /* 0x002fe400000000ff */
[----:B------:R-:W-:Y:S02]  /*87e0*/  LOP3.LUT R3, R0, 0xff00ffff, R3, 0xf8, !PT ;  /* 0xff00ffff00037812 */ /* 0x000fe400078ef803 */
[----:B------:R-:W-:Y:S02]  /*87f0*/  LOP3.LUT R2, R2, 0xff00ffff, R5, 0xf8, !PT ;  /* 0xff00ffff02027812 */ /* 0x000fe400078ef805 */
[----:B------:R-:W-:Y:S02]  /*8800*/  IADD3 R4, P0, R10, c[0x0][0x160], RZ ;  /* 0x000058000a047a10 */ /* 0x000fe40007f1e0ff */
[----:B------:R-:W-:-:S02]  /*8810*/  PRMT R0, R6, 0x7710, RZ ;  /* 0x0000771006007816 */ /* 0x000fc400000000ff */
[----:B------:R-:W-:Y:S02]  /*8820*/  PRMT R2, R2, 0x4210, R7 ;  /* 0x0000421002027816 */ /* 0x000fe40000000007 */
[----:B------:R-:W-:Y:S02]  /*8830*/  LEA.HI.X.SX32 R5, R10, c[0x0][0x164], 0x1, P0 ;  /* 0x000059000a057a11 */ /* 0x000fe400000f0eff */
[----:B------:R-:W-:-:S05]  /*8840*/  PRMT R3, R3, 0x4210, R0 ;  /* 0x0000421003037816 */ /* 0x000fca0000000000 */
[----:B------:R-:W-:Y:S01]  /*8850*/  STG.E.64 [R4.64], R2 ;  /* 0x0000000204007986 */ /* 0x000fe2000c101b24 */
[----:B------:R-:W-:Y:S05]  /*8860*/  EXIT ;  /* 0x000000000000794d */ /* 0x000fea0003800000 */
.L_x_3398:
[----:B------:R-:W-:Y:S01]  /*8870*/  IMAD.MOV.U32 R5, RZ, RZ, 0x10 ;  /* 0x00000010ff057424 */ /* 0x000fe200078e00ff */
[----:B0-----:R-:W-:Y:S01]  /*8880*/  MOV R2, 0x88c0 ;  /* 0x000088c000027802 */ /* 0x001fe20000000f00 */
[----:B------:R-:W-:Y:S02]  /*8890*/  IMAD.MOV.U32 R0, RZ, RZ, 0x1f ;  /* 0x0000001fff007424 */ /* 0x000fe400078e00ff */
[----:B------:R-:W-:Y:S02]  /*88a0*/  IMAD.MOV.U32 R7, RZ, RZ, -0x1 ;  /* 0xffffffffff077424 */ /* 0x000fe400078e00ff */
[----:B------:R-:W-:Y:S05]  /*88b0*/  CALL.REL.NOINC `($__internal_13_$__cuda_sm70_shflsync_bfly_p) ;  /* 0x000001b000007944 */ /* 0x000fea0003c00000 */
[----:B01----:R-:W-:Y:S05]  /*88c0*/  BRA `(.L_x_3513) ;  /* 0xffff9e8000007947 */ /* 0x003fea000383ffff */
.L_x_3399:
[----:B-1----:R-:W-:Y:S01]  /*88d0*/  IMAD.MOV.U32 R4, RZ, RZ, R9 ;  /* 0x000000ffff047224 */ /* 0x002fe200078e0009 */
[----:B0-----:R-:W-:Y:S01]  /*88e0*/  MOV R2, 0x8930 ;  /* 0x0000893000027802 */ /* 0x001fe20000000f00 */
[----:B------:R-:W-:Y:S02]  /*88f0*/  IMAD.MOV.U32 R5, RZ, RZ, 0x8 ;  /* 0x00000008ff057424 */ /* 0x000fe400078e00ff */
[----:B------:R-:W-:Y:S02]  /*8900*/  IMAD.MOV.U32 R0, RZ, RZ, 0x1f ;  /* 0x0000001fff007424 */ /* 0x000fe400078e00ff */
[----:B------:R-:W-:-:S02]  /*8910*/  IMAD.MOV.U32 R7, RZ, RZ, -0x1 ;  /* 0xffffffffff077424 */ /* 0x000fc400078e00ff */
[----:B------:R-:W-:Y:S05]  /*8920*/  CALL.REL.NOINC `($__internal_13_$__cuda_sm70_shflsync_bfly_p) ;  /* 0x0000014000007944 */ /* 0x000fea0003c00000 */
[----:B01----:R-:W-:Y:S01]  /*8930*/  FADD.FTZ R4, R9, R0 ;  /* 0x0000000009047221 */ /* 0x003fe20000010000 */
[----:B------:R-:W-:Y:S01]  /*8940*/  MOV R2, 0x8990 ;  /* 0x0000899000027802 */ /* 0x000fe20000000f00 */
[----:B------:R-:W-:-:S02]  /*8950*/  IMAD.MOV.U32 R5, RZ, RZ, 0x4 ;  /* 0x00000004ff057424 */ /* 0x000fc400078e00ff */
[----:B------:R-:W-:Y:S02]  /*8960*/  IMAD.MOV.U32 R0, RZ, RZ, 0x1f ;  /* 0x0000001fff007424 */ /* 0x000fe400078e00ff */
[----:B------:R-:W-:Y:S02]  /*8970*/  IMAD.MOV.U32 R7, RZ, RZ, -0x1 ;  /* 0xffffffffff077424 */ /* 0x000fe400078e00ff */
[----:B------:R-:W-:Y:S05]  /*8980*/  CALL.REL.NOINC `($__internal_13_$__cuda_sm70_shflsync_bfly_p) ;  /* 0x000000e000007944 */ /* 0x000fea0003c00000 */
[----:B01----:R-:W-:Y:S01]  /*8990*/  FADD.FTZ R4, R4, R0 ;  /* 0x0000000004047221 */ /* 0x003fe20000010000 */
[----:B------:R-:W-:Y:S01]  /*89a0*/  MOV R2, 0x89f0 ;  /* 0x000089f000027802 */ /* 0x000fe20000000f00 */
[----:B------:R-:W-:Y:S02]  /*89b0*/  IMAD.MOV.U32 R5, RZ, RZ, 0x2 ;  /* 0x00000002ff057424 */ /* 0x000fe400078e00ff */
[----:B------:R-:W-:Y:S02]  /*89c0*/  IMAD.MOV.U32 R0, RZ, RZ, 0x1f ;  /* 0x0000001fff007424 */ /* 0x000fe400078e00ff */
[----:B------:R-:W-:Y:S02]  /*89d0*/  IMAD.MOV.U32 R7, RZ, RZ, -0x1 ;  /* 0xffffffffff077424 */ /* 0x000fe400078e00ff */
[----:B------:R-:W-:Y:S05]  /*89e0*/  CALL.REL.NOINC `($__internal_13_$__cuda_sm70_shflsync_bfly_p) ;  /* 0x0000008000007944 */ /* 0x000fea0003c00000 */
[----:B01----:R-:W-:Y:S01]  /*89f0*/  FADD.FTZ R4, R4, R0 ;  /* 0x0000000004047221 */ /* 0x003fe20000010000 */
[----:B------:R-:W-:Y:S01]  /*8a00*/  MOV R2, 0x8a50 ;  /* 0x00008a5000027802 */ /* 0x000fe20000000f00 */
[----:B------:R-:W-:-:S02]  /*8a10*/  IMAD.MOV.U32 R5, RZ, RZ, 0x1 ;  /* 0x00000001ff057424 */ /* 0x000fc400078e00ff */
[----:B------:R-:W-:Y:S02]  /*8a20*/  IMAD.MOV.U32 R0, RZ, RZ, 0x1f ;  /* 0x0000001fff007424 */ /* 0x000fe400078e00ff */
[----:B------:R-:W-:Y:S02]  /*8a30*/  IMAD.MOV.U32 R7, RZ, RZ, -0x1 ;  /* 0xffffffffff077424 */ /* 0x000fe400078e00ff */
[----:B------:R-:W-:Y:S05]  /*8a40*/  CALL.REL.NOINC `($__internal_13_$__cuda_sm70_shflsync_bfly_p) ;  /* 0x0000002000007944 */ /* 0x000fea0003c00000 */
[----:B01----:R-:W-:Y:S01]  /*8a50*/  IMAD.MOV.U32 R5, RZ, RZ, R0 ;  /* 0x000000ffff057224 */ /* 0x003fe200078e0000 */
[----:B------:R-:W-:Y:S05]  /*8a60*/  BRA `(.L_x_3514) ;  /* 0xffff9d7000007947 */ /* 0x000fea000383ffff */
        .weak           $__internal_13_$__cuda_sm70_shflsync_bfly_p
        .type           $__internal_13_$__cuda_sm70_shflsync_bfly_p,@function
        .size           $__internal_13_$__cuda_sm70_shflsync_bfly_p,(.L_x_4319 - $__internal_13_$__cuda_sm70_shflsync_bfly_p)
$__internal_13_$__cuda_sm70_shflsync_bfly_p:
[----:B------:R-:W-:Y:S01]  /*8a70*/  IMAD.MOV.U32 R3, RZ, RZ, 0x0 ;  /* 0x00000000ff037424 */ /* 0x000fe200078e00ff */
[----:B------:R-:W-:Y:S04]  /*8a80*/  WARPSYNC R7 ;  /* 0x0000000700007348 */ /* 0x000fe80003800000 */
[----:B------:R0:W1:Y:S01]  /*8a90*/  SHFL.BFLY PT, R0, R4, R5, R0 ;  /* 0x0c00000504007389 */ /* 0x00006200000e0000 */
[----:B------:R-:W-:Y:S05]  /*8aa0*/  RET.REL.NODEC R2 `(_ZN4mmha33masked_multihead_attention_kernelItLi192ELi256ELi1ELi32ELi256ELb0ELb0EEEv26Multihead_attention_paramsIT_XT5_EE) ;  /* 0xffff755002007950 */ /* 0x000fea0003c3ffff */
.L_x_3515:
        /* <DEDUP_REMOVED lines=13> */
.L_x_4319:


//--------------------- .text._ZN4mmha33masked_multihead_attention_kernelItLi192ELi256ELi2ELi32ELi128ELb0ELb0EEEv26Multihead_attention_paramsIT_XT5_EE --------------------------
	.section	.text._ZN4mmha33masked_multihead_attention_kernelItLi192ELi256ELi2ELi32ELi128ELb0ELb0EEEv26Multihead_attention_paramsIT_XT5_EE,"ax",@progbits
	.sectioninfo	@"SHI_REGISTERS=167"
	.align	128
        .global         _ZN4mmha33masked_multihead_attention_kernelItLi192ELi256ELi2ELi32ELi128ELb0ELb0EEEv26Multihead_attention_paramsIT_XT5_EE
        .type           _ZN4mmha33masked_multihead_attention_kernelItLi192ELi256ELi2ELi32ELi128ELb0ELb0EEEv26Multihead_attention_paramsIT_XT5_EE,@function
        .size           _ZN4mmha33masked_multihead_attention_kernelItLi192ELi256ELi2ELi32ELi128ELb0ELb0EEEv26Multihead_attention_paramsIT_XT5_EE,(.L_x_4320 - _ZN4mmha33masked_multihead_attention_kernelItLi192ELi256ELi2ELi32ELi128ELb0ELb0EEEv26Multihead_attention_paramsIT_XT5_EE)
        .other          _ZN4mmha33masked_multihead_attention_kernelItLi192ELi256ELi2ELi32ELi128ELb0ELb0EEEv26Multihead_attention_paramsIT_XT5_EE,@"STO_CUDA_ENTRY STV_DEFAULT"
_ZN4mmha33masked_multihead_attention_kernelItLi192ELi256ELi2ELi32ELi128ELb0ELb0EEEv26Multihead_attention_paramsIT_XT5_EE:
.text._ZN4mmha33masked_multihead_attention_kernelItLi192ELi256ELi2ELi32ELi128ELb0ELb0EEEv26Multihead_attention_paramsIT_XT5_EE:
        /* <DEDUP_REMOVED lines=11> */
.L_x_3516:
        /* <DEDUP_REMOVED lines=35> */
[----:B------:R-:W0:Y:S04]  /*02e0*/  S2R R18, SR_TID.X ;  /* 0x0000000000127919 */ /* 0x000e280000002100 */
[----:B------:R-:W3:Y:S01]  /*02f0*/  S2R R19, SR_CTAID.X ;  /* 0x0000000000137919 */ /* 0x000ee20000002500 */
[----:B------:R-:W-:Y:S02]  /*0300*/  ISETP.NE.AND P4, PT, RZ, c[0x0][0x1d0], PT ;  /* 0x00007400ff007a0c */ /* 0x000fe40003f85270 */
[----:B------:R-:W-:-:S04]  /*0310*/  ISETP.NE.U32.AND P1, PT, RZ, c[0x0][0x240], PT ;  /* 0x00009000ff007a0c */ /* 0x000fc80003f25070 */
[----:B------:R-:W-:Y:S01]  /*0320*/  ISETP.NE.AND.EX P1, PT, RZ, c[0x0][0x244], PT, P1 ;  /* 0x00009100ff007a0c */ /* 0x000fe20003f25310 */
[----:B------:R-:W-:-:S06]  /*0330*/  @!P3 IMAD.MOV R42, RZ, RZ, -R42 ;  /* 0x000000ffff2ab224 */ /* 0x000fcc00078e0a2a */
[----:B------:R-:W-:Y:S02]  /*0340*/  @!P4 LOP3.LUT R42, RZ, c[0x0][0x1d0], RZ, 0x33, !PT ;  /* 0x00007400ff2aca12 */ /* 0x000fe400078e33ff */
[----:B0-----:R-:W-:Y:S01]  /*0350*/  ISETP.GE.AND P4, PT, R18, 0x18, PT ;  /* 0x000000181200780c */ /* 0x001fe20003f86270 */
[----:B---3--:R-:W-:Y:S02]  /*0360*/  IMAD R0, R19, 0xc0, RZ ;  /* 0x000000c013007824 */ /* 0x008fe400078e02ff */
[C---:B------:R-:W-:Y:S01]  /*0370*/  IMAD R22, R2.reuse, c[0x0][0x1d8], R19 ;  /* 0x0000760002167a24 */ /* 0x040fe200078e0213 */
[----:B------:R-:W-:Y:S01]  /*0380*/  ISETP.NE.AND P3, PT, RZ, c[0x0][0x1c8], PT ;  /* 0x00007200ff007a0c */ /* 0x000fe20003f65270 */
[----:B-1----:R-:W-:Y:S02]  /*0390*/  @P1 IMAD.MOV.U32 R5, RZ, RZ, 0x4 ;  /* 0x00000004ff051424 */ /* 0x002fe400078e00ff */
[----:B------:R-:W-:Y:S02]  /*03a0*/  IMAD R3, R2, c[0x0][0x1c8], R0 ;  /* 0x0000720002037a24 */ /* 0x000fe400078e0200 */
[----:B------:R-:W-:-:S02]  /*03b0*/  IMAD R40, R22, 0xc0, RZ ;  /* 0x000000c016287824 */ /* 0x000fc400078e02ff */
[----:B------:R-:W-:Y:S02]  /*03c0*/  IMAD.MOV.U32 R52, RZ, RZ, 0x1 ;  /* 0x00000001ff347424 */ /* 0x000fe400078e00ff */
[----:B------:R-:W-:Y:S02]  /*03d0*/  IMAD.MOV.U32 R9, RZ, RZ, c[0x0][0x248] ;  /* 0x00009200ff097624 */ /* 0x000fe400078e00ff */
[----:B------:R-:W-:Y:S01]  /*03e0*/  IMAD.MOV.U32 R16, RZ, RZ, RZ ;  /* 0x000000ffff107224 */ /* 0x000fe200078e00ff */
[----:B------:R-:W-:Y:S01]  /*03f0*/  SEL R24, R40, R3, !P3 ;  /* 0x0000000328187207 */ /* 0x000fe20005800000 */
[----:B------:R-:W-:Y:S01]  /*0400*/  @P1 IMAD.WIDE R4, R42, R5, c[0x0][0x240] ;  /* 0x000090002a041625 */ /* 0x000fe200078e0205 */
[----:B------:R-:W-:Y:S03]  /*0410*/  BSSY B0, `(.L_x_3517) ;  /* 0x0000043000007945 */ /* 0x000fe60003800000 */
[----:B------:R-:W-:Y:S01]  /*0420*/  IMAD.MOV.U32 R21, RZ, RZ, 0x2 ;  /* 0x00000002ff157424 */ /* 0x000fe200078e00ff */
[----:B------:R0:W5:Y:S01]  /*0430*/  @P1 LDG.E R16, [R4.64] ;  /* 0x0000002404101981 */ /* 0x000162000c1e1900 */
[----:B------:R-:W-:-:S02]  /*0440*/  IMAD.SHL.U32 R27, R18, 0x8, RZ ;  /* 0x00000008121b7824 */ /* 0x000fc400078e00ff */
        /* <DEDUP_REMOVED lines=63> */
.L_x_3518:
[----:B0-----:R-:W-:Y:S05]  /*0840*/  BSYNC B0 ;  /* 0x0000000000007941 */ /* 0x001fea0003800000 */
.L_x_3517:
        /* <DEDUP_REMOVED lines=13> */
.L_x_3520:
        /* <DEDUP_REMOVED lines=33> */
.L_x_3521:
[----:B------:R-:W-:Y:S05]  /*0b30*/  BSYNC B0 ;  /* 0x0000000000007941 */ /* 0x000fea0003800000 */
.L_x_3519:
        /* <DEDUP_REMOVED lines=103> */
.L_x_3524:
        /* <DEDUP_REMOVED lines=145> */
.L_x_3528:
[----:B------:R-:W-:Y:S05]  /*1ac0*/  BSYNC B1 ;  /* 0x0000000000017941 */ /* 0x000fea0003800000 */
.L_x_3527:
        /* <DEDUP_REMOVED lines=31> */
.L_x_3526:
[----:B------:R-:W-:Y:S05]  /*1cc0*/  BSYNC B0 ;  /* 0x0000000000007941 */ /* 0x000fea0003800000 */
.L_x_3525:
[----:B------:R-:W-:Y:S06]  /*1cd0*/  BAR.SYNC.DEFER_BLOCKING 0x0 ;  /* 0x0000000000007b1d */ /* 0x000fec0000010000 */
[----:B0-----:R0:W1:Y:S04]  /*1ce0*/  @P6 LDS.128 R32, [R0] ;  /* 0x0000000000206984 */ /* 0x0010680000000c00 */
[----:B------:R0:W2:Y:S04]  /*1cf0*/  @P6 LDS.128 R36, [R3] ;  /* 0x0000000003246984 */ /* 0x0000a80000000c00 */
[----:B------:R-:W-:Y:S06]  /*1d00*/  BAR.SYNC.DEFER_BLOCKING 0x0 ;  /* 0x0000000000007b1d */ /* 0x000fec0000010000 */
[----:B------:R-:W-:Y:S05]  /*1d10*/  BRA `(.L_x_3523) ;  /* 0x0000063000007947 */ /* 0x000fea0003800000 */
.L_x_3522:
        /* <DEDUP_REMOVED lines=98> */
.L_x_3529:
[----:B------:R-:W-:Y:S05]  /*2340*/  BSYNC B0 ;  /* 0x0000000000007941 */ /* 0x000fea0003800000 */
.L_x_3523:
        /* <DEDUP_REMOVED lines=21> */
.L_x_3582:
        /* <DEDUP_REMOVED lines=9> */
.L_x_3583:
[----:B-1----:R-:W-:Y:S02]  /*2530*/  FADD.FTZ R3, R5, R4 ;  /* 0x0000000405037221 */ /* 0x002fe40000010000 */
.L_x_3531:
[----:B------:R-:W-:Y:S05]  /*2540*/  BSYNC B0 ;  /* 0x0000000000007941 */ /* 0x000fea0003800000 */
.L_x_3530:
        /* <DEDUP_REMOVED lines=16> */
.L_x_3535:
[----:B------:R3:W-:Y:S02]  /*2650*/  STS [R7.X4+0x220], R0 ;  /* 0x0002200007007388 */ /* 0x0007e40000004800 */
.L_x_3534:
        /* <DEDUP_REMOVED lines=21> */
[----:B--2---:R0:W2:Y:S03]  /*27b0*/  LDS.64 R36, [R8.X8+0x20] ;  /* 0x0000200008247984 */ /* 0x0040a60000008a00 */
[----:B------:R-:W-:Y:S01]  /*27c0*/  IMAD R5, R4, c[0x0][0x1d4], R5 ;  /* 0x0000750004057a24 */ /* 0x000fe200078e0205 */
[----:B------:R0:W3:Y:S04]  /*27d0*/  LDS.64 R38, [R8.X8+0x30] ;  /* 0x0000300008267984 */ /* 0x0000e80000008a00 */
[----:B------:R0:W4:Y:S01]  /*27e0*/  LDS.64 R40, [R8.X8+0x40] ;  /* 0x0000400008287984 */ /* 0x0001220000008a00 */
[----:B------:R-:W-:-:S03]  /*27f0*/  SHF.R.S32.HI R27, RZ, 0x1f, R5 ;  /* 0x0000001fff1b7819 */ /* 0x000fc60000011405 */
[----:B------:R0:W1:Y:S04]  /*2800*/  LDS.64 R42, [R8.X8+0x50] ;  /* 0x00005000082a7984 */ /* 0x0000680000008a00 */
        /* <DEDUP_REMOVED lines=27> */
[----:B-1234-:R0:W0:Y:S02]  /*29c0*/  LDS.64 R98, [R8.X8+0x210] ;  /* 0x0002100008627984 */ /* 0x01e0240000008a00 */
.L_x_3541:
[----:B------:R-:W-:Y:S02]  /*29d0*/  IABS R153, c[0x0][0x1d4] ;  /* 0x0000750000997a13 */ /* 0x000fe40000000000 */
[----:B------:R-:W-:-:S02]  /*29e0*/  IABS R158, R6 ;  /* 0x00000006009e7213 */ /* 0x000fc40000000000 */
[----:B------:R-:W1:Y:S01]  /*29f0*/  I2F.RP R152, R153 ;  /* 0x0000009900987306 */ /* 0x000e620000209400 */
[C---:B------:R-:W-:Y:S02]  /*2a00*/  ISETP.GE.AND P1, PT, R6.reuse, RZ, PT ;  /* 0x000000ff0600720c */ /* 0x040fe40003f26270 */
[----:B------:R-:W-:-:S04]  /*2a10*/  ISETP.GE.AND P2, PT, R6, R17, PT ;  /* 0x000000110600720c */ /* 0x000fc80003f46270 */
[----:B------:R-:W-:Y:S02]  /*2a20*/  SEL R101, R101, RZ, P2 ;  /* 0x000000ff65657207 */ /* 0x000fe40001000000 */
[----:B------:R-:W-:Y:S01]  /*2a30*/  SEL R100, R100, RZ, P2 ;  /* 0x000000ff64647207 */ /* 0x000fe20001000000 */
[----:B-1----:R-:W1:Y:S02]  /*2a40*/  MUFU.RCP R152, R152 ;  /* 0x0000009800987308 */ /* 0x002e640000001000 */
[----:B-1----:R-:W-:-:S06]  /*2a50*/  IADD3 R150, R152, 0xffffffe, RZ ;  /* 0x0ffffffe98967810 */ /* 0x002fcc0007ffe0ff */
[----:B------:R1:W2:Y:S02]  /*2a60*/  F2I.FTZ.U32.TRUNC.NTZ R151, R150 ;  /* 0x0000009600977305 */ /* 0x0002a4000021f000 */
[----:B-1----:R-:W-:Y:S02]  /*2a70*/  IMAD.MOV.U32 R150, RZ, RZ, RZ ;  /* 0x000000ffff967224 */ /* 0x002fe400078e00ff */
[----:B--2---:R-:W-:-:S04]  /*2a80*/  IMAD.MOV R154, RZ, RZ, -R151 ;  /* 0x000000ffff9a7224 */ /* 0x004fc800078e0a97 */
[----:B------:R-:W-:-:S04]  /*2a90*/  IMAD R29, R154, R153, RZ ;  /* 0x000000999a1d7224 */ /* 0x000fc800078e02ff */
[----:B------:R-:W-:-:S06]  /*2aa0*/  IMAD.HI.U32 R29, R151, R29, R150 ;  /* 0x0000001d971d7227 */ /* 0x000fcc00078e0096 */
[----:B------:R-:W-:-:S04]  /*2ab0*/  IMAD.HI.U32 R29, R29, R158, RZ ;  /* 0x0000009e1d1d7227 */ /* 0x000fc800078e00ff */
[----:B------:R-:W-:-:S04]  /*2ac0*/  IMAD.MOV R29, RZ, RZ, -R29 ;  /* 0x000000ffff1d7224 */ /* 0x000fc800078e0a1d */
[----:B------:R-:W-:Y:S02]  /*2ad0*/  IMAD R158, R153, R29, R158 ;  /* 0x0000001d999e7224 */ /* 0x000fe400078e029e */
[----:B------:R-:W-:-:S03]  /*2ae0*/  IMAD.MOV.U32 R29, RZ, RZ, c[0x0][0x1d4] ;  /* 0x00007500ff1d7624 */ /* 0x000fc600078e00ff */
[----:B------:R-:W-:-:S13]  /*2af0*/  ISETP.GT.U32.AND P0, PT, R153, R158, PT ;  /* 0x0000009e9900720c */ /* 0x000fda0003f04070 */
[----:B------:R-:W-:-:S05]  /*2b00*/  @!P0 IMAD.IADD R158, R158, 0x1, -R153 ;  /* 0x000000019e9e8824 */ /* 0x000fca00078e0a99 */
[----:B------:R-:W-:-:S13]  /*2b10*/  ISETP.GT.U32.AND P0, PT, R153, R158, PT ;  /* 0x0000009e9900720c */ /* 0x000fda0003f04070 */
[----:B------:R-:W-:Y:S01]  /*2b20*/  @!P0 IMAD.IADD R158, R158, 0x1, -R153 ;  /* 0x000000019e9e8824 */ /* 0x000fe200078e0a99 */
[----:B------:R-:W-:-:S03]  /*2b30*/  ISETP.NE.AND P0, PT, RZ, c[0x0][0x1d4], PT ;  /* 0x00007500ff007a0c */ /* 0x000fc60003f05270 */
[----:B------:R-:W-:Y:S01]  /*2b40*/  @!P1 IMAD.MOV R158, RZ, RZ, -R158 ;  /* 0x000000ffff9e9224 */ /* 0x000fe200078e0a9e */
[----:B------:R-:W-:-:S09]  /*2b50*/  ISETP.GE.AND P1, PT, R6, R17, PT ;  /* 0x000000110600720c */ /* 0x000fd20003f26270 */
[----:B------:R-:W-:-:S04]  /*2b60*/  @!P0 LOP3.LUT R158, RZ, c[0x0][0x1d4], RZ, 0x33, !PT ;  /* 0x00007500ff9e8a12 */ /* 0x000fc800078e33ff */
[----:B------:R-:W-:Y:S01]  /*2b70*/  IADD3 R155, R158, c[0x0][0x1d4], RZ ;  /* 0x000075009e9b7a10 */ /* 0x000fe20007ffe0ff */
[----:B------:R-:W-:-:S04]  /*2b80*/  IMAD R159, R29, 0x4, R158 ;  /* 0x000000041d9f7824 */ /* 0x000fc800078e029e */
[----:B------:R-:W-:Y:S02]  /*2b90*/  IMAD.SHL.U32 R152, R155, 0x8, RZ ;  /* 0x000000089b987824 */ /* 0x000fe400078e00ff */
[----:B------:R-:W-:-:S03]  /*2ba0*/  IMAD.SHL.U32 R154, R159, 0x8, RZ ;  /* 0x000000089f9a7824 */ /* 0x000fc600078e00ff */
[-C--:B------:R-:W-:Y:S02]  /*2bb0*/  ISETP.GE.OR P3, PT, R152, R7.reuse, P1 ;  /* 0x000000079800720c */ /* 0x080fe40000f66670 */
[----:B------:R-:W-:-:S11]  /*2bc0*/  ISETP.GE.OR P0, PT, R154, R7, P1 ;  /* 0x000000079a00720c */ /* 0x000fd60000f06670 */
[----:B------:R-:W-:-:S04]  /*2bd0*/  @!P3 IADD3 R151, P4, R5, R152, RZ ;  /* 0x000000980597b210 */ /* 0x000fc80007f9e0ff */
[----:B------:R-:W-:Y:S02]  /*2be0*/  @!P3 LEA.HI.X.SX32 R152, R152, R27, 0x1, P4 ;  /* 0x0000001b9898b211 */ /* 0x000fe400020f0eff */
[----:B------:R-:W-:-:S04]  /*2bf0*/  @!P3 LEA R150, P4, R151, c[0x0][0x198], 0x1 ;  /* 0x000066009796ba11 */ /* 0x000fc800078808ff */
[----:B------:R-:W-:Y:S01]  /*2c00*/  @!P3 LEA.HI.X R151, R151, c[0x0][0x19c], R152, 0x1, P4 ;  /* 0x000067009797ba11 */ /* 0x000fe200020f0c98 */
[----:B------:R-:W-:-:S04]  /*2c10*/  IMAD R157, R29, 0x7, R158 ;  /* 0x000000071d9d7824 */ /* 0x000fc800078e029e */
[----:B------:R1:W2:Y:S01]  /*2c20*/  @!P3 LDG.E.64 R100, [R150.64] ;  /* 0x000000249664b981 */ /* 0x0002a2000c1e1b00 */
[----:B------:R-:W-:Y:S01]  /*2c30*/  @!P0 IADD3 R153, P3, R5, R154, RZ ;  /* 0x0000009a05998210 */ /* 0x000fe20007f7e0ff */
[----:B------:R-:W-:Y:S01]  /*2c40*/  IMAD.SHL.U32 R156, R157, 0x8, RZ ;  /* 0x000000089d9c7824 */ /* 0x000fe200078e00ff */
[----:B------:R-:W-:Y:S02]  /*2c50*/  SEL R103, R103, RZ, P2 ;  /* 0x000000ff67677207 */ /* 0x000fe40001000000 */
[----:B------:R-:W-:Y:S02]  /*2c60*/  @!P0 LEA.HI.X.SX32 R154, R154, R27, 0x1, P3 ;  /* 0x0000001b9a9a8211 */ /* 0x000fe400018f0eff */
[C---:B------:R-:W-:Y:S02]  /*2c70*/  @!P0 LEA R152, P3, R153.reuse, c[0x0][0x198], 0x1 ;  /* 0x0000660099988a11 */ /* 0x040fe400078608ff */
[----:B------:R-:W-:Y:S02]  /*2c80*/  SEL R102, R102, RZ, P2 ;  /* 0x000000ff66667207 */ /* 0x000fe40001000000 */
[----:B------:R-:W-:-:S02]  /*2c90*/  @!P0 LEA.HI.X R153, R153, c[0x0][0x19c], R154, 0x1, P3 ;  /* 0x0000670099998a11 */ /* 0x000fc400018f0c9a */
[----:B------:R-:W-:Y:S02]  /*2ca0*/  ISETP.GE.OR P3, PT, R156, R7, P1 ;  /* 0x000000079c00720c */ /* 0x000fe40000f66670 */
[----:B------:R-:W-:Y:S01]  /*2cb0*/  IADD3 R154, R155, c[0x0][0x1d4], RZ ;  /* 0x000075009b9a7a10 */ /* 0x000fe20007ffe0ff */
[----:B------:R3:W4:Y:S01]  /*2cc0*/  @!P0 LDG.E.64 R102, [R152.64] ;  /* 0x0000002498668981 */ /* 0x000722000c1e1b00 */
[----:B------:R-:W-:Y:S02]  /*2cd0*/  SEL R105, R105, RZ, P2 ;  /* 0x000000ff69697207 */ /* 0x000fe40001000000 */
[----:B------:R-:W-:Y:S01]  /*2ce0*/  SEL R104, R104, RZ, P2 ;  /* 0x000000ff68687207 */ /* 0x000fe20001000000 */
[----:B------:R-:W-:-:S05]  /*2cf0*/  IMAD.SHL.U32 R160, R154, 0x8, RZ ;  /* 0x000000089aa07824 */ /* 0x000fca00078e00ff */
[----:B------:R-:W-:Y:S02]  /*2d00*/  ISETP.GE.OR P0, PT, R160, R7, P1 ;  /* 0x00000007a000720c */ /* 0x000fe40000f06670 */
[----:B-1----:R-:W-:-:S04]  /*2d10*/  @!P3 IADD3 R151, P4, R5, R156, RZ ;  /* 0x0000009c0597b210 */ /* 0x002fc80007f9e0ff */
[----:B------:R-:W-:Y:S02]  /*2d20*/  @!P3 LEA.HI.X.SX32 R156, R156, R27, 0x1, P4 ;  /* 0x0000001b9c9cb211 */ /* 0x000fe400020f0eff */
[----:B------:R-:W-:-:S04]  /*2d30*/  @!P3 LEA R150, P4, R151, c[0x0][0x198], 0x1 ;  /* 0x000066009796ba11 */ /* 0x000fc800078808ff */
[----:B------:R-:W-:-:S05]  /*2d40*/  @!P3 LEA.HI.X R151, R151, c[0x0][0x19c], R156, 0x1, P4 ;  /* 0x000067009797ba11 */ /* 0x000fca00020f0c9c */
[----:B------:R1:W2:Y:S01]  /*2d50*/  @!P3 LDG.E.64 R104, [R150.64] ;  /* 0x000000249668b981 */ /* 0x0002a2000c1e1b00 */
[----:B---3--:R-:W-:Y:S01]  /*2d60*/  @!P0 IADD3 R153, P3, R5, R160, RZ ;  /* 0x000000a005998210 */ /* 0x008fe20007f7e0ff */
[----:B------:R-:W-:Y:S01]  /*2d70*/  IMAD R161, R29, 0xa, R158 ;  /* 0x0000000a1da17824 */ /* 0x000fe200078e029e */
[----:B------:R-:W-:Y:S02]  /*2d80*/  SEL R107, R107, RZ, P2 ;  /* 0x000000ff6b6b7207 */ /* 0x000fe40001000000 */
[----:B------:R-:W-:Y:S02]  /*2d90*/  @!P0 LEA.HI.X.SX32 R156, R160, R27, 0x1, P3 ;  /* 0x0000001ba09c8211 */ /* 0x000fe400018f0eff */
[C---:B------:R-:W-:Y:S02]  /*2da0*/  @!P0 LEA R152, P3, R153.reuse, c[0x0][0x198], 0x1 ;  /* 0x0000660099988a11 */ /* 0x040fe400078608ff */
[----:B------:R-:W-:Y:S02]  /*2db0*/  SEL R106, R106, RZ, P2 ;  /* 0x000000ff6a6a7207 */ /* 0x000fe40001000000 */
[----:B------:R-:W-:Y:S01]  /*2dc0*/  @!P0 LEA.HI.X R153, R153, c[0x0][0x19c], R156, 0x1, P3 ;  /* 0x0000670099998a11 */ /* 0x000fe200018f0c9c */
[----:B------:R-:W-:Y:S01]  /*2dd0*/  IMAD.SHL.U32 R156, R161, 0x8, RZ ;  /* 0x00000008a19c7824 */ /* 0x000fe200078e00ff */
[----:B------:R-:W-:-:S03]  /*2de0*/  IADD3 R159, R159, c[0x0][0x1d4], RZ ;  /* 0x000075009f9f7a10 */ /* 0x000fc60007ffe0ff */
[----:B------:R3:W2:Y:S01]  /*2df0*/  @!P0 LDG.E.64 R106, [R152.64] ;  /* 0x00000024986a8981 */ /* 0x0006a2000c1e1b00 */
[-C--:B------:R-:W-:Y:S01]  /*2e00*/  ISETP.GE.OR P0, PT, R156, R7.reuse, P1 ;  /* 0x000000079c00720c */ /* 0x080fe20000f06670 */
[----:B------:R-:W-:Y:S01]  /*2e10*/  IMAD.SHL.U32 R160, R159, 0x8, RZ ;  /* 0x000000089fa07824 */ /* 0x000fe200078e00ff */
[----:B------:R-:W-:Y:S02]  /*2e20*/  IADD3 R157, R157, c[0x0][0x1d4], RZ ;  /* 0x000075009d9d7a10 */ /* 0x000fe40007ffe0ff */
[----:B------:R-:W-:Y:S02]  /*2e30*/  SEL R109, R109, RZ, P2 ;  /* 0x000000ff6d6d7207 */ /* 0x000fe40001000000 */
[----:B------:R-:W-:Y:S02]  /*2e40*/  ISETP.GE.OR P3, PT, R160, R7, P1 ;  /* 0x00000007a000720c */ /* 0x000fe40000f66670 */
[----:B------:R-:W-:-:S05]  /*2e50*/  SEL R108, R108, RZ, P2 ;  /* 0x000000ff6c6c7207 */ /* 0x000fca0001000000 */
[----:B-1----:R-:W-:-:S04]  /*2e60*/  @!P0 IADD3 R151, P4, R5, R156, RZ ;  /* 0x0000009c05978210 */ /* 0x002fc80007f9e0ff */
[----:B------:R-:W-:Y:S02]  /*2e70*/  @!P0 LEA.HI.X.SX32 R156, R156, R27, 0x1, P4 ;  /* 0x0000001b9c9c8211 */ /* 0x000fe400020f0eff */
[----:B------:R-:W-:-:S04]  /*2e80*/  @!P0 LEA R150, P4, R151, c[0x0][0x198], 0x1 ;  /* 0x0000660097968a11 */ /* 0x000fc800078808ff */
[----:B------:R-:W-:Y:S02]  /*2e90*/  @!P0 LEA.HI.X R151, R151, c[0x0][0x19c], R156, 0x1, P4 ;  /* 0x0000670097978a11 */ /* 0x000fe400020f0c9c */
[----:B---3--:R-:W-:-:S03]  /*2ea0*/  @!P3 IADD3 R153, P4, R5, R160, RZ ;  /* 0x000000a00599b210 */ /* 0x008fc60007f9e0ff */
[----:B------:R1:W3:Y:S01]  /*2eb0*/  @!P0 LDG.E.64 R108, [R150.64] ;  /* 0x00000024966c8981 */ /* 0x0002e2000c1e1b00 */
[----:B------:R-:W-:Y:S02]  /*2ec0*/  @!P3 LEA.HI.X.SX32 R156, R160, R27, 0x1, P4 ;  /* 0x0000001ba09cb211 */ /* 0x000fe400020f0eff */
[----:B------:R-:W-:-:S04]  /*2ed0*/  @!P3 LEA R152, P4, R153, c[0x0][0x198], 0x1 ;  /* 0x000066009998ba11 */ /* 0x000fc800078808ff */
[----:B------:R-:W-:Y:S01]  /*2ee0*/  @!P3 LEA.HI.X R153, R153, c[0x0][0x19c], R156, 0x1, P4 ;  /* 0x000067009999ba11 */ /* 0x000fe200020f0c9c */
[----:B------:R-:W-:-:S05]  /*2ef0*/  IMAD.SHL.U32 R156, R157, 0x8, RZ ;  /* 0x000000089d9c7824 */ /* 0x000fca00078e00ff */
[----:B------:R-:W-:Y:S02]  /*2f00*/  ISETP.GE.OR P4, PT, R156, R7, P1 ;  /* 0x000000079c00720c */ /* 0x000fe40000f86670 */
[----:B------:R-:W-:Y:S02]  /*2f10*/  IADD3 R161, R161, c[0x0][0x1d4], RZ ;  /* 0x00007500a1a17a10 */ /* 0x000fe40007ffe0ff */
[----:B------:R-:W-:-:S09]  /*2f20*/  SEL R111, R111, RZ, P2 ;  /* 0x000000ff6f6f7207 */ /* 0x000fd20001000000 */
[----:B------:R-:W-:-:S04]  /*2f30*/  @!P4 IADD3 R155, P0, R5, R156, RZ ;  /* 0x0000009c059bc210 */ /* 0x000fc80007f1e0ff */
[----:B------:R-:W-:Y:S02]  /*2f40*/  @!P4 LEA.HI.X.SX32 R156, R156, R27, 0x1, P0 ;  /* 0x0000001b9c9cc211 */ /* 0x000fe400000f0eff */
[C---:B------:R-:W-:Y:S02]  /*2f50*/  @!P4 LEA R162, P0, R155.reuse, c[0x0][0x198], 0x1 ;  /* 0x000066009ba2ca11 */ /* 0x040fe400078008ff */
[----:B------:R-:W-:Y:S02]  /*2f60*/  SEL R110, R110, RZ, P2 ;  /* 0x000000ff6e6e7207 */ /* 0x000fe40001000000 */
[----:B------:R-:W-:Y:S01]  /*2f70*/  @!P4 LEA.HI.X R163, R155, c[0x0][0x19c], R156, 0x1, P0 ;  /* 0x000067009ba3ca11 */ /* 0x000fe200000f0c9c */
[----:B------:R-:W-:-:S03]  /*2f80*/  IMAD.SHL.U32 R156, R161, 0x8, RZ ;  /* 0x00000008a19c7824 */ /* 0x000fc600078e00ff */
[----:B------:R0:W2:Y:S01]  /*2f90*/  @!P3 LDG.E.64 R110, [R152.64] ;  /* 0x00000024986eb981 */ /* 0x0000a2000c1e1b00 */
[----:B------:R-:W-:Y:S01]  /*2fa0*/  IMAD R155, R29, 0xd, R158 ;  /* 0x0000000d1d9b7824 */ /* 0x000fe200078e029e */
[----:B------:R-:W-:Y:S02]  /*2fb0*/  ISETP.GE.OR P3, PT, R156, R7, P1 ;  /* 0x000000079c00720c */ /* 0x000fe40000f66670 */
[----:B------:R-:W-:Y:S01]  /*2fc0*/  SEL R113, R113, RZ, P2 ;  /* 0x000000ff71717207 */ /* 0x000fe20001000000 */
[----:B------:R-:W-:Y:S01]  /*2fd0*/  IMAD.SHL.U32 R160, R155, 0x8, RZ ;  /* 0x000000089ba07824 */ /* 0x000fe200078e00ff */
[----:B------:R-:W-:-:S04]  /*2fe0*/  SEL R112, R112, RZ, P2 ;  /* 0x000000ff70707207 */ /* 0x000fc80001000000 */
[----:B------:R-:W-:Y:S02]  /*2ff0*/  ISETP.GE.OR P0, PT, R160, R7, P1 ;  /* 0x00000007a000720c */ /* 0x000fe40000f06670 */
[----:B------:R0:W2:Y:S03]  /*3000*/  @!P4 LDG.E.64 R112, [R162.64] ;  /* 0x00000024a270c981 */ /* 0x0000a6000c1e1b00 */
[----:B-1----:R-:W-:-:S04]  /*3010*/  @!P3 IADD3 R150, P4, R5, R156, RZ ;  /* 0x0000009c0596b210 */ /* 0x002fc80007f9e0ff */
[----:B------:R-:W-:Y:S02]  /*3020*/  @!P3 LEA.HI.X.SX32 R151, R156, R27, 0x1, P4 ;  /* 0x0000001b9c97b211 */ /* 0x000fe400020f0eff */
[----:B0-----:R-:W-:-:S04]  /*3030*/  @!P3 LEA R152, P4, R150, c[0x0][0x198], 0x1 ;  /* 0x000066009698ba11 */ /* 0x001fc800078808ff */
[----:B------:R-:W-:Y:S02]  /*3040*/  @!P3 LEA.HI.X R153, R150, c[0x0][0x19c], R151, 0x1, P4 ;  /* 0x000067009699ba11 */ /* 0x000fe400020f0c97 */
[----:B------:R-:W-:Y:S02]  /*3050*/  @!P0 IADD3 R151, P4, R5, R160, RZ ;  /* 0x000000a005978210 */ /* 0x000fe40007f9e0ff */
[----:B------:R-:W-:Y:S02]  /*3060*/  IADD3 R156, R155, c[0x0][0x1d4], RZ ;  /* 0x000075009b9c7a10 */ /* 0x000fe40007ffe0ff */
[----:B------:R-:W-:Y:S02]  /*3070*/  @!P0 LEA.HI.X.SX32 R160, R160, R27, 0x1, P4 ;  /* 0x0000001ba0a08211 */ /* 0x000fe400020f0eff */
[----:B------:R-:W-:-:S04]  /*3080*/  @!P0 LEA R150, P4, R151, c[0x0][0x198], 0x1 ;  /* 0x0000660097968a11 */ /* 0x000fc800078808ff */
[----:B------:R-:W-:Y:S01]  /*3090*/  @!P0 LEA.HI.X R151, R151, c[0x0][0x19c], R160, 0x1, P4 ;  /* 0x0000670097978a11 */ /* 0x000fe200020f0ca0 */
[----:B------:R-:W-:-:S05]  /*30a0*/  IMAD.SHL.U32 R160, R156, 0x8, RZ ;  /* 0x000000089ca07824 */ /* 0x000fca00078e00ff */
[----:B------:R-:W-:Y:S02]  /*30b0*/  ISETP.GE.OR P4, PT, R160, R7, P1 ;  /* 0x00000007a000720c */ /* 0x000fe40000f86670 */
[----:B------:R-:W-:Y:S02]  /*30c0*/  SEL R115, R115, RZ, P2 ;  /* 0x000000ff73737207 */ /* 0x000fe40001000000 */
[----:B------:R-:W-:Y:S02]  /*30d0*/  SEL R114, R114, RZ, P2 ;  /* 0x000000ff72727207 */ /* 0x000fe40001000000 */
[----:B------:R-:W-:-:S04]  /*30e0*/  IADD3 R154, R154, c[0x0][0x1d4], RZ ;  /* 0x000075009a9a7a10 */ /* 0x000fc80007ffe0ff */
[----:B------:R0:W2:Y:S03]  /*30f0*/  @!P0 LDG.E.64 R114, [R150.64] ;  /* 0x0000002496728981 */ /* 0x0000a6000c1e1b00 */
[----:B------:R-:W-:Y:S01]  /*3100*/  @!P4 IADD3 R155, P0, R5, R160, RZ ;  /* 0x000000a0059bc210 */ /* 0x000fe20007f1e0ff */
[----:B------:R-:W-:-:S03]  /*3110*/  IMAD.SHL.U32 R154, R154, 0x8, RZ ;  /* 0x000000089a9a7824 */ /* 0x000fc600078e00ff */
[----:B------:R-:W-:Y:S02]  /*3120*/  @!P4 LEA.HI.X.SX32 R160, R160, R27, 0x1, P0 ;  /* 0x0000001ba0a0c211 */ /* 0x000fe400000f0eff */
[----:B------:R-:W-:Y:S02]  /*3130*/  @!P4 LEA R162, P0, R155, c[0x0][0x198], 0x1 ;  /* 0x000066009ba2ca11 */ /* 0x000fe400078008ff */
[----:B------:R-:W-:Y:S02]  /*3140*/  SEL R117, R117, RZ, P2 ;  /* 0x000000ff75757207 */ /* 0x000fe40001000000 */
[----:B------:R-:W-:Y:S02]  /*3150*/  SEL R116, R116, RZ, P2 ;  /* 0x000000ff74747207 */ /* 0x000fe40001000000 */
[----:B------:R-:W-:Y:S01]  /*3160*/  @!P4 LEA.HI.X R163, R155, c[0x0][0x19c], R160, 0x1, P0 ;  /* 0x000067009ba3ca11 */ /* 0x000fe200000f0ca0 */
[----:B------:R-:W-:Y:S01]  /*3170*/  IMAD R160, R29, 0x10, R158 ;  /* 0x000000101da07824 */ /* 0x000fe200078e029e */
[----:B------:R-:W-:-:S02]  /*3180*/  ISETP.GE.OR P0, PT, R154, R7, P1 ;  /* 0x000000079a00720c */ /* 0x000fc40000f06670 */
[----:B------:R1:W2:Y:S01]  /*3190*/  @!P3 LDG.E.64 R116, [R152.64] ;  /* 0x000000249874b981 */ /* 0x0002a2000c1e1b00 */
[----:B------:R-:W-:Y:S02]  /*31a0*/  SEL R119, R119, RZ, P2 ;  /* 0x000000ff77777207 */ /* 0x000fe40001000000 */
[----:B------:R-:W-:-:S06]  /*31b0*/  SEL R118, R118, RZ, P2 ;  /* 0x000000ff76767207 */ /* 0x000fcc0001000000 */
[----:B------:R0:W2:Y:S01]  /*31c0*/  @!P4 LDG.E.64 R118, [R162.64] ;  /* 0x00000024a276c981 */ /* 0x0000a2000c1e1b00 */
[----:B-1----:R-:W-:Y:S01]  /*31d0*/  IMAD.SHL.U32 R152, R160, 0x8, RZ ;  /* 0x00000008a0987824 */ /* 0x002fe200078e00ff */
[----:B0-----:R-:W-:-:S04]  /*31e0*/  @!P0 IADD3 R150, P4, R5, R154, RZ ;  /* 0x0000009a05968210 */ /* 0x001fc80007f9e0ff */
[----:B------:R-:W-:Y:S02]  /*31f0*/  ISETP.GE.OR P3, PT, R152, R7, P1 ;  /* 0x000000079800720c */ /* 0x000fe40000f66670 */
[----:B------:R-:W-:Y:S02]  /*3200*/  @!P0 LEA.HI.X.SX32 R151, R154, R27, 0x1, P4 ;  /* 0x0000001b9a978211 */ /* 0x000fe400020f0eff */
[----:B------:R-:W-:Y:S02]  /*3210*/  @!P0 LEA R154, P4, R150, c[0x0][0x198], 0x1 ;  /* 0x00006600969a8a11 */ /* 0x000fe400078808ff */
[----:B------:R-:W-:Y:S02]  /*3220*/  IADD3 R160, R160, c[0x0][0x1d4], RZ ;  /* 0x00007500a0a07a10 */ /* 0x000fe40007ffe0ff */
[----:B------:R-:W-:-:S05]  /*3230*/  @!P0 LEA.HI.X R155, R150, c[0x0][0x19c], R151, 0x1, P4 ;  /* 0x00006700969b8a11 */ /* 0x000fca00020f0c97 */
[----:B------:R-:W-:Y:S01]  /*3240*/  @!P3 IADD3 R150, P4, R5, R152, RZ ;  /* 0x000000980596b210 */ /* 0x000fe20007f9e0ff */
[----:B------:R-:W-:-:S03]  /*3250*/  IMAD.SHL.U32 R162, R160, 0x8, RZ ;  /* 0x00000008a0a27824 */ /* 0x000fc600078e00ff */
[----:B------:R-:W-:Y:S02]  /*3260*/  @!P3 LEA.HI.X.SX32 R151, R152, R27, 0x1, P4 ;  /* 0x0000001b9897b211 */ /* 0x000fe400020f0eff */
[----:B------:R-:W-:-:S04]  /*3270*/  @!P3 LEA R152, P4, R150, c[0x0][0x198], 0x1 ;  /* 0x000066009698ba11 */ /* 0x000fc800078808ff */
[----:B------:R-:W-:Y:S02]  /*3280*/  @!P3 LEA.HI.X R153, R150, c[0x0][0x19c], R151, 0x1, P4 ;  /* 0x000067009699ba11 */ /* 0x000fe400020f0c97 */
[----:B------:R-:W-:Y:S02]  /*3290*/  ISETP.GE.OR P4, PT, R162, R7, P1 ;  /* 0x00000007a200720c */ /* 0x000fe40000f86670 */
[----:B------:R-:W-:Y:S02]  /*32a0*/  SEL R121, R121, RZ, P2 ;  /* 0x000000ff79797207 */ /* 0x000fe40001000000 */
[----:B------:R-:W-:Y:S02]  /*32b0*/  SEL R120, R120, RZ, P2 ;  /* 0x000000ff78787207 */ /* 0x000fe40001000000 */
[----:B------:R-:W-:Y:S02]  /*32c0*/  IADD3 R159, R159, c[0x0][0x1d4], RZ ;  /* 0x000075009f9f7a10 */ /* 0x000fe40007ffe0ff */
[----:B------:R-:W-:-:S02]  /*32d0*/  SEL R125, R125, RZ, P2 ;  /* 0x000000ff7d7d7207 */ /* 0x000fc40001000000 */
[----:B------:R-:W-:Y:S01]  /*32e0*/  SEL R124, R124, RZ, P2 ;  /* 0x000000ff7c7c7207 */ /* 0x000fe20001000000 */
[----:B------:R0:W2:Y:S02]  /*32f0*/  @!P3 LDG.E.64 R120, [R152.64] ;  /* 0x000000249878b981 */ /* 0x0000a4000c1e1b00 */
[----:B------:R-:W-:-:S03]  /*3300*/  @!P4 IADD3 R151, P3, R5, R162, RZ ;  /* 0x000000a20597c210 */ /* 0x000fc60007f7e0ff */
[----:B------:R1:W2:Y:S01]  /*3310*/  @!P0 LDG.E.64 R124, [R154.64] ;  /* 0x000000249a7c8981 */ /* 0x0002a2000c1e1b00 */
[----:B------:R-:W-:Y:S01]  /*3320*/  @!P4 LEA.HI.X.SX32 R162, R162, R27, 0x1, P3 ;  /* 0x0000001ba2a2c211 */ /* 0x000fe200018f0eff */
[----:B0-----:R-:W-:Y:S01]  /*3330*/  IMAD.SHL.U32 R152, R159, 0x8, RZ ;  /* 0x000000089f987824 */ /* 0x001fe200078e00ff */
[----:B------:R-:W-:Y:S01]  /*3340*/  @!P4 LEA R150, P3, R151, c[0x0][0x198], 0x1 ;  /* 0x000066009796ca11 */ /* 0x000fe200078608ff */
[----:B------:R-:W-:-:S03]  /*3350*/  IMAD R159, R29, 0x13, R158 ;  /* 0x000000131d9f7824 */ /* 0x000fc600078e029e */
[-C--:B------:R-:W-:Y:S02]  /*3360*/  ISETP.GE.OR P0, PT, R152, R7.reuse, P1 ;  /* 0x000000079800720c */ /* 0x080fe40000f06670 */
[----:B------:R-:W-:Y:S01]  /*3370*/  @!P4 LEA.HI.X R151, R151, c[0x0][0x19c], R162, 0x1, P3 ;  /* 0x000067009797ca11 */ /* 0x000fe200018f0ca2 */
[----:B------:R-:W-:Y:S01]  /*3380*/  IMAD.SHL.U32 R162, R159, 0x8, RZ ;  /* 0x000000089fa27824 */ /* 0x000fe200078e00ff */
[----:B------:R-:W-:Y:S02]  /*3390*/  SEL R123, R123, RZ, P2 ;  /* 0x000000ff7b7b7207 */ /* 0x000fe40001000000 */
[----:B------:R-:W-:Y:S02]  /*33a0*/  SEL R122, R122, RZ, P2 ;  /* 0x000000ff7a7a7207 */ /* 0x000fe40001000000 */
[----:B------:R-:W-:-:S04]  /*33b0*/  ISETP.GE.OR P3, PT, R162, R7, P1 ;  /* 0x00000007a200720c */ /* 0x000fc80000f66670 */
[----:B------:R0:W2:Y:S01]  /*33c0*/  @!P4 LDG.E.64 R122, [R150.64] ;  /* 0x00000024967ac981 */ /* 0x0000a2000c1e1b00 */
[----:B------:R-:W-:Y:S02]  /*33d0*/  @!P0 IADD3 R153, P4, R5, R152, RZ ;  /* 0x0000009805998210 */ /* 0x000fe40007f9e0ff */
[----:B------:R-:W-:Y:S02]  /*33e0*/  IADD3 R159, R159, c[0x0][0x1d4], RZ ;  /* 0x000075009f9f7a10 */ /* 0x000fe40007ffe0ff */
[----:B0-----:R-:W-:Y:S02]  /*33f0*/  @!P0 LEA.HI.X.SX32 R150, R152, R27, 0x1, P4 ;  /* 0x0000001b98968211 */ /* 0x001fe400020f0eff */
[----:B------:R-:W-:-:S04]  /*3400*/  @!P0 LEA R152, P4, R153, c[0x0][0x198], 0x1 ;  /* 0x0000660099988a11 */ /* 0x000fc800078808ff */
[----:B------:R-:W-:Y:S02]  /*3410*/  @!P0 LEA.HI.X R153, R153, c[0x0][0x19c], R150, 0x1, P4 ;  /* 0x0000670099998a11 */ /* 0x000fe400020f0c96 */
[----:B------:R-:W-:-:S04]  /*3420*/  @!P3 IADD3 R150, P4, R5, R162, RZ ;  /* 0x000000a20596b210 */ /* 0x000fc80007f9e0ff */
[----:B------:R-:W-:Y:S01]  /*3430*/  @!P3 LEA.HI.X.SX32 R151, R162, R27, 0x1, P4 ;  /* 0x0000001ba297b211 */ /* 0x000fe200020f0eff */
[----:B------:R-:W-:Y:S01]  /*3440*/  IMAD.SHL.U32 R162, R159, 0x8, RZ ;  /* 0x000000089fa27824 */ /* 0x000fe200078e00ff */
[----:B-1----:R-:W-:-:S04]  /*3450*/  @!P3 LEA R154, P4, R150, c[0x0][0x198], 0x1 ;  /* 0x00006600969aba11 */ /* 0x002fc800078808ff */
[----:B------:R-:W-:Y:S02]  /*3460*/  @!P3 LEA.HI.X R155, R150, c[0x0][0x19c], R151, 0x1, P4 ;  /* 0x00006700969bba11 */ /* 0x000fe400020f0c97 */
[----:B------:R-:W-:Y:S02]  /*3470*/  ISETP.GE.OR P4, PT, R162, R7, P1 ;  /* 0x00000007a200720c */ /* 0x000fe40000f86670 */
[----:B------:R-:W-:Y:S02]  /*3480*/  SEL R127, R127, RZ, P2 ;  /* 0x000000ff7f7f7207 */ /* 0x000fe40001000000 */
[----:B------:R-:W-:-:S06]  /*3490*/  SEL R126, R126, RZ, P2 ;  /* 0x000000ff7e7e7207 */ /* 0x000fcc0001000000 */
[----:B------:R0:W2:Y:S03]  /*34a0*/  @!P3 LDG.E.64 R126, [R154.64] ;  /* 0x000000249a7eb981 */ /* 0x0000a6000c1e1b00 */
[----:B------:R-:W-:Y:S02]  /*34b0*/  @!P4 IADD3 R151, P3, R5, R162, RZ ;  /* 0x000000a20597c210 */ /* 0x000fe40007f7e0ff */
[----:B------:R-:W-:Y:S02]  /*34c0*/  IADD3 R157, R157, c[0x0][0x1d4], RZ ;  /* 0x000075009d9d7a10 */ /* 0x000fe40007ffe0ff */
[----:B------:R-:W-:Y:S02]  /*34d0*/  @!P4 LEA.HI.X.SX32 R162, R162, R27, 0x1, P3 ;  /* 0x0000001ba2a2c211 */ /* 0x000fe400018f0eff */
[----:B------:R-:W-:Y:S02]  /*34e0*/  @!P4 LEA R150, P3, R151, c[0x0][0x198], 0x1 ;  /* 0x000066009796ca11 */ /* 0x000fe400078608ff */
[----:B------:R-:W-:-:S02]  /*34f0*/  SEL R131, R131, RZ, P2 ;  /* 0x000000ff83837207 */ /* 0x000fc40001000000 */
        /* <DEDUP_REMOVED lines=11> */
[----:B0-----:R-:W-:-:S04]  /*35b0*/  @!P0 IADD3 R154, P4, R5, R162, RZ ;  /* 0x000000a2059a8210 */ /* 0x001fc80007f9e0ff */
[----:B-1----:R-:W-:Y:S02]  /*35c0*/  @!P0 LEA.HI.X.SX32 R151, R162, R27, 0x1, P4 ;  /* 0x0000001ba2978211 */ /* 0x002fe400020f0eff */
[C---:B------:R-:W-:Y:S02]  /*35d0*/  @!P0 LEA R150, P4, R154.reuse, c[0x0][0x198], 0x1 ;  /* 0x000066009a968a11 */ /* 0x040fe400078808ff */
[----:B------:R-:W-:Y:S02]  /*35e0*/  IADD3 R157, R157, c[0x0][0x1d4], RZ ;  /* 0x000075009d9d7a10 */ /* 0x000fe40007ffe0ff */
[----:B------:R-:W-:Y:S02]  /*35f0*/  @!P0 LEA.HI.X R151, R154, c[0x0][0x19c], R151, 0x1, P4 ;  /* 0x000067009a978a11 */ /* 0x000fe400020f0c97 */
[----:B------:R-:W-:Y:S01]  /*3600*/  @!P3 IADD3 R152, P4, R5, R164, RZ ;  /* 0x000000a40598b210 */ /* 0x000fe20007f9e0ff */
[----:B------:R-:W-:-:S03]  /*3610*/  IMAD.SHL.U32 R162, R157, 0x8, RZ ;  /* 0x000000089da27824 */ /* 0x000fc600078e00ff */
[----:B------:R-:W-:Y:S02]  /*3620*/  @!P3 LEA.HI.X.SX32 R153, R164, R27, 0x1, P4 ;  /* 0x0000001ba499b211 */ /* 0x000fe400020f0eff */
[----:B------:R-:W-:-:S04]  /*3630*/  @!P3 LEA R154, P4, R152, c[0x0][0x198], 0x1 ;  /* 0x00006600989aba11 */ /* 0x000fc800078808ff */
        /* <DEDUP_REMOVED lines=44> */
[----:B------:R-:W-:-:S04]  /*3900*/  @!P3 IADD3 R162, P4, R5, R164, RZ ;  /* 0x000000a405a2b210 */ /* 0x000fc80007f9e0ff */
[----:B0-----:R-:W-:Y:S02]  /*3910*/  @!P3 LEA.HI.X.SX32 R151, R164, R27, 0x1, P4 ;  /* 0x0000001ba497b211 */ /* 0x001fe400020f0eff */
[----:B------:R-:W-:-:S04]  /*3920*/  @!P3 LEA R150, P4, R162, c[0x0][0x198], 0x1 ;  /* 0x00006600a296ba11 */ /* 0x000fc800078808ff */
[----:B------:R-:W-:Y:S01]  /*3930*/  @!P3 LEA.HI.X R151, R162, c[0x0][0x19c], R151, 0x1, P4 ;  /* 0x00006700a297ba11 */ /* 0x000fe200020f0c97 */
[----:B------:R-:W-:Y:S01]  /*3940*/  IMAD R162, R29, 0x1c, R158 ;  /* 0x0000001c1da27824 */ /* 0x000fe200078e029e */
[----:B------:R-:W-:Y:S02]  /*3950*/  SEL R21, R21, RZ, P2 ;  /* 0x000000ff15157207 */ /* 0x000fe40001000000 */
[----:B------:R-:W-:Y:S01]  /*3960*/  SEL R20, R20, RZ, P2 ;  /* 0x000000ff14147207 */ /* 0x000fe20001000000 */
[----:B------:R-:W-:-:S05]  /*3970*/  IMAD.SHL.U32 R164, R162, 0x8, RZ ;  /* 0x00000008a2a47824 */ /* 0x000fca00078e00ff */
[----:B------:R0:W2:Y:S01]  /*3980*/  @!P3 LDG.E.64 R20, [R150.64] ;  /* 0x000000249614b981 */ /* 0x0000a2000c1e1b00 */
[----:B------:R-:W-:Y:S01]  /*3990*/  ISETP.GE.OR P3, PT, R164, R7, P1 ;  /* 0x00000007a400720c */ /* 0x000fe20000f66670 */
[----:B------:R-:W-:Y:S01]  /*39a0*/  IMAD R158, R29, 0x1f, R158 ;  /* 0x0000001f1d9e7824 */ /* 0x000fe200078e029e */
[----:B------:R-:W-:-:S11]  /*39b0*/  IADD3 R29, R162, c[0x0][0x1d4], RZ ;  /* 0x00007500a21d7a10 */ /* 0x000fd60007ffe0ff */
[----:B-1----:R-:W-:-:S04]  /*39c0*/  @!P3 IADD3 R154, P4, R5, R164, RZ ;  /* 0x000000a4059ab210 */ /* 0x002fc80007f9e0ff */
[----:B------:R-:W-:Y:S02]  /*39d0*/  @!P3 LEA.HI.X.SX32 R155, R164, R27, 0x1, P4 ;  /* 0x0000001ba49bb211 */ /* 0x000fe400020f0eff */
[----:B------:R-:W-:-:S04]  /*39e0*/  @!P3 LEA R162, P4, R154, c[0x0][0x198], 0x1 ;  /* 0x000066009aa2ba11 */ /* 0x000fc800078808ff */
[----:B------:R-:W-:Y:S01]  /*39f0*/  @!P3 LEA.HI.X R163, R154, c[0x0][0x19c], R155, 0x1, P4 ;  /* 0x000067009aa3ba11 */ /* 0x000fe200020f0c9b */
[----:B------:R-:W-:-:S05]  /*3a00*/  IMAD.SHL.U32 R154, R29, 0x8, RZ ;  /* 0x000000081d9a7824 */ /* 0x000fca00078e00ff */
[----:B------:R-:W-:Y:S02]  /*3a10*/  ISETP.GE.OR P4, PT, R154, R7, P1 ;  /* 0x000000079a00720c */ /* 0x000fe40000f86670 */
[----:B------:R-:W-:Y:S02]  /*3a20*/  SEL R15, R15, RZ, P2 ;  /* 0x000000ff0f0f7207 */ /* 0x000fe40001000000 */
[----:B------:R-:W-:Y:S01]  /*3a30*/  SEL R14, R14, RZ, P2 ;  /* 0x000000ff0e0e7207 */ /* 0x000fe20001000000 */
[----:B------:R-:W-:-:S05]  /*3a40*/  IMAD.SHL.U32 R158, R158, 0x8, RZ ;  /* 0x000000089e9e7824 */ /* 0x000fca00078e00ff */
[----:B------:R-:W3:Y:S01]  /*3a50*/  @!P3 LDG.E.64 R14, [R162.64] ;  /* 0x00000024a20eb981 */ /* 0x000ee2000c1e1b00 */
[----:B------:R-:W-:Y:S02]  /*3a60*/  ISETP.GE.OR P3, PT, R158, R7, P1 ;  /* 0x000000079e00720c */ /* 0x000fe40000f66670 */
[----:B0-----:R-:W-:-:S04]  /*3a70*/  @!P4 IADD3 R150, P5, R5, R154, RZ ;  /* 0x0000009a0596c210 */ /* 0x001fc80007fbe0ff */
[----:B------:R-:W-:Y:S02]  /*3a80*/  @!P4 LEA.HI.X.SX32 R151, R154, R27, 0x1, P5 ;  /* 0x0000001b9a97c211 */ /* 0x000fe400028f0eff */
[----:B------:R-:W-:Y:S02]  /*3a90*/  @!P4 LEA R154, P5, R150, c[0x0][0x198], 0x1 ;  /* 0x00006600969aca11 */ /* 0x000fe400078a08ff */
[----:B------:R-:W-:Y:S02]  /*3aa0*/  SEL R13, R13, RZ, P2 ;  /* 0x000000ff0d0d7207 */ /* 0x000fe40001000000 */
[----:B------:R-:W-:Y:S02]  /*3ab0*/  SEL R12, R12, RZ, P2 ;  /* 0x000000ff0c0c7207 */ /* 0x000fe40001000000 */
[----:B------:R-:W-:-:S05]  /*3ac0*/  @!P4 LEA.HI.X R155, R150, c[0x0][0x19c], R151, 0x1, P5 ;  /* 0x00006700969bca11 */ /* 0x000fca00028f0c97 */
[----:B------:R0:W3:Y:S01]  /*3ad0*/  @!P4 LDG.E.64 R12, [R154.64] ;  /* 0x000000249a0cc981 */ /* 0x0000e2000c1e1b00 */
[----:B------:R-:W-:Y:S02]  /*3ae0*/  @!P3 IADD3 R151, P4, R5, R158, RZ ;  /* 0x0000009e0597b210 */ /* 0x000fe40007f9e0ff */
[----:B------:R-:W-:Y:S02]  /*3af0*/  IADD3 R156, R156, c[0x0][0x1d4], RZ ;  /* 0x000075009c9c7a10 */ /* 0x000fe40007ffe0ff */
[----:B------:R-:W-:Y:S02]  /*3b00*/  @!P3 LEA.HI.X.SX32 R158, R158, R27, 0x1, P4 ;  /* 0x0000001b9e9eb211 */ /* 0x000fe400020f0eff */
[----:B------:R-:W-:Y:S02]  /*3b10*/  @!P3 LEA R150, P4, R151, c[0x0][0x198], 0x1 ;  /* 0x000066009796ba11 */ /* 0x000fe400078808ff */
[----:B------:R-:W-:Y:S02]  /*3b20*/  SEL R11, R11, RZ, P2 ;  /* 0x000000ff0b0b7207 */ /* 0x000fe40001000000 */
[----:B------:R-:W-:Y:S01]  /*3b30*/  SEL R10, R10, RZ, P2 ;  /* 0x000000ff0a0a7207 */ /* 0x000fe20001000000 */
[----:B------:R-:W-:Y:S01]  /*3b40*/  IMAD.SHL.U32 R156, R156, 0x8, RZ ;  /* 0x000000089c9c7824 */ /* 0x000fe200078e00ff */
[----:B------:R-:W-:-:S05]  /*3b50*/  @!P3 LEA.HI.X R151, R151, c[0x0][0x19c], R158, 0x1, P4 ;  /* 0x000067009797ba11 */ /* 0x000fca00020f0c9e */
[----:B------:R1:W3:Y:S01]  /*3b60*/  @!P3 LDG.E.64 R10, [R150.64] ;  /* 0x00000024960ab981 */ /* 0x0002e2000c1e1b00 */
[----:B------:R-:W-:Y:S02]  /*3b70*/  ISETP.GE.OR P3, PT, R156, R7, P1 ;  /* 0x000000079c00720c */ /* 0x000fe40000f66670 */
[----:B------:R-:W-:Y:S02]  /*3b80*/  SEL R9, R9, RZ, P2 ;  /* 0x000000ff09097207 */ /* 0x000fe40001000000 */
[----:B------:R-:W-:Y:S02]  /*3b90*/  SEL R8, R8, RZ, P2 ;  /* 0x000000ff08087207 */ /* 0x000fe40001000000 */
[----:B------:R-:W-:-:S04]  /*3ba0*/  IADD3 R160, R160, c[0x0][0x1d4], RZ ;  /* 0x00007500a0a07a10 */ /* 0x000fc80007ffe0ff */
[----:B------:R4:W3:Y:S01]  /*3bb0*/  @!P0 LDG.E.64 R8, [R152.64] ;  /* 0x0000002498088981 */ /* 0x0008e2000c1e1b00 */
[----:B------:R-:W-:Y:S02]  /*3bc0*/  IMAD.SHL.U32 R160, R160, 0x8, RZ ;  /* 0x00000008a0a07824 */ /* 0x000fe400078e00ff */
[----:B0-----:R-:W-:Y:S02]  /*3bd0*/  @!P3 IADD3 R154, P0, R5, R156, RZ ;  /* 0x0000009c059ab210 */ /* 0x001fe40007f1e0ff */
[----:B------:R-:W-:Y:S02]  /*3be0*/  IADD3 R159, R159, c[0x0][0x1d4], RZ ;  /* 0x000075009f9f7a10 */ /* 0x000fe40007ffe0ff */
[----:B------:R-:W-:Y:S02]  /*3bf0*/  @!P3 LEA.HI.X.SX32 R155, R156, R27, 0x1, P0 ;  /* 0x0000001b9c9bb211 */ /* 0x000fe400000f0eff */
[----:B-1----:R-:W-:Y:S02]  /*3c00*/  @!P3 LEA R150, P0, R154, c[0x0][0x198], 0x1 ;  /* 0x000066009a96ba11 */ /* 0x002fe400078008ff */
[----:B------:R-:W-:-:S02]  /*3c10*/  ISETP.GE.OR P4, PT, R160, R7, P1 ;  /* 0x00000007a000720c */ /* 0x000fc40000f86670 */
[----:B------:R-:W-:Y:S02]  /*3c20*/  SEL R139, R139, RZ, P2 ;  /* 0x000000ff8b8b7207 */ /* 0x000fe40001000000 */
[----:B------:R-:W-:Y:S02]  /*3c30*/  SEL R138, R138, RZ, P2 ;  /* 0x000000ff8a8a7207 */ /* 0x000fe40001000000 */
[----:B------:R-:W-:Y:S01]  /*3c40*/  @!P3 LEA.HI.X R151, R154, c[0x0][0x19c], R155, 0x1, P0 ;  /* 0x000067009a97ba11 */ /* 0x000fe200000f0c9b */
[----:B------:R-:W-:-:S04]  /*3c50*/  IMAD.SHL.U32 R156, R159, 0x8, RZ ;  /* 0x000000089f9c7824 */ /* 0x000fc800078e00ff */
[----:B------:R0:W3:Y:S01]  /*3c60*/  @!P3 LDG.E.64 R138, [R150.64] ;  /* 0x00000024968ab981 */ /* 0x0000e2000c1e1b00 */
[----:B------:R-:W-:Y:S02]  /*3c70*/  ISETP.GE.OR P0, PT, R156, R7, P1 ;  /* 0x000000079c00720c */ /* 0x000fe40000f06670 */
[----:B----4-:R-:W-:-:S04]  /*3c80*/  @!P4 IADD3 R153, P3, R5, R160, RZ ;  /* 0x000000a00599c210 */ /* 0x010fc80007f7e0ff */
[----:B------:R-:W-:Y:S02]  /*3c90*/  @!P4 LEA.HI.X.SX32 R154, R160, R27, 0x1, P3 ;  /* 0x0000001ba09ac211 */ /* 0x000fe400018f0eff */
[----:B------:R-:W-:Y:S02]  /*3ca0*/  @!P4 LEA R152, P3, R153, c[0x0][0x198], 0x1 ;  /* 0x000066009998ca11 */ /* 0x000fe400078608ff */
[----:B------:R-:W-:Y:S02]  /*3cb0*/  SEL R143, R143, RZ, P2 ;  /* 0x000000ff8f8f7207 */ /* 0x000fe40001000000 */
[----:B------:R-:W-:Y:S02]  /*3cc0*/  SEL R142, R142, RZ, P2 ;  /* 0x000000ff8e8e7207 */ /* 0x000fe40001000000 */
[----:B------:R-:W-:Y:S02]  /*3cd0*/  @!P4 LEA.HI.X R153, R153, c[0x0][0x19c], R154, 0x1, P3 ;  /* 0x000067009999ca11 */ /* 0x000fe400018f0c9a */
[----:B------:R-:W-:-:S02]  /*3ce0*/  IADD3 R157, R157, c[0x0][0x1d4], RZ ;  /* 0x000075009d9d7a10 */ /* 0x000fc40007ffe0ff */
[----:B0-----:R-:W-:Y:S01]  /*3cf0*/  @!P0 IADD3 R151, P3, R5, R156, RZ ;  /* 0x0000009c05978210 */ /* 0x001fe20007f7e0ff */
[----:B------:R0:W4:Y:S02]  /*3d00*/  @!P4 LDG.E.64 R142, [R152.64] ;  /* 0x00000024988ec981 */ /* 0x000124000c1e1b00 */
[----:B------:R-:W-:Y:S01]  /*3d10*/  IMAD.SHL.U32 R158, R157, 0x8, RZ ;  /* 0x000000089d9e7824 */ /* 0x000fe200078e00ff */
[----:B------:R-:W-:Y:S02]  /*3d20*/  @!P0 LEA.HI.X.SX32 R154, R156, R27, 0x1, P3 ;  /* 0x0000001b9c9a8211 */ /* 0x000fe400018f0eff */
[----:B------:R-:W-:-:S04]  /*3d30*/  @!P0 LEA R150, P3, R151, c[0x0][0x198], 0x1 ;  /* 0x0000660097968a11 */ /* 0x000fc800078608ff */
[----:B------:R-:W-:Y:S02]  /*3d40*/  @!P0 LEA.HI.X R151, R151, c[0x0][0x19c], R154, 0x1, P3 ;  /* 0x0000670097978a11 */ /* 0x000fe400018f0c9a */
[----:B------:R-:W-:Y:S02]  /*3d50*/  ISETP.GE.OR P3, PT, R158, R7, P1 ;  /* 0x000000079e00720c */ /* 0x000fe40000f66670 */
[----:B------:R-:W-:Y:S02]  /*3d60*/  SEL R141, R141, RZ, P2 ;  /* 0x000000ff8d8d7207 */ /* 0x000fe40001000000 */
[----:B------:R-:W-:Y:S02]  /*3d70*/  SEL R140, R140, RZ, P2 ;  /* 0x000000ff8c8c7207 */ /* 0x000fe40001000000 */
[----:B------:R-:W-:-:S04]  /*3d80*/  IADD3 R161, R161, c[0x0][0x1d4], RZ ;  /* 0x00007500a1a17a10 */ /* 0x000fc80007ffe0ff */
[----:B------:R1:W4:Y:S01]  /*3d90*/  @!P0 LDG.E.64 R140, [R150.64] ;  /* 0x00000024968c8981 */ /* 0x000322000c1e1b00 */
[----:B------:R-:W-:Y:S02]  /*3da0*/  IMAD.SHL.U32 R156, R161, 0x8, RZ ;  /* 0x00000008a19c7824 */ /* 0x000fe400078e00ff */
[----:B0-----:R-:W-:-:S03]  /*3db0*/  @!P3 IADD3 R153, P4, R5, R158, RZ ;  /* 0x0000009e0599b210 */ /* 0x001fc60007f9e0ff */
[----:B------:R-:W-:Y:S02]  /*3dc0*/  ISETP.GE.OR P0, PT, R156, R7, P1 ;  /* 0x000000079c00720c */ /* 0x000fe40000f06670 */
[----:B------:R-:W-:Y:S02]  /*3dd0*/  @!P3 LEA.HI.X.SX32 R154, R158, R27, 0x1, P4 ;  /* 0x0000001b9e9ab211 */ /* 0x000fe400020f0eff */
[----:B------:R-:W-:Y:S02]  /*3de0*/  @!P3 LEA R152, P4, R153, c[0x0][0x198], 0x1 ;  /* 0x000066009998ba11 */ /* 0x000fe400078808ff */
[----:B------:R-:W-:Y:S02]  /*3df0*/  SEL R147, R147, RZ, P2 ;  /* 0x000000ff93937207 */ /* 0x000fe40001000000 */
[----:B------:R-:W-:Y:S02]  /*3e00*/  SEL R146, R146, RZ, P2 ;  /* 0x000000ff92927207 */ /* 0x000fe40001000000 */
[----:B------:R-:W-:-:S02]  /*3e10*/  @!P3 LEA.HI.X R153, R153, c[0x0][0x19c], R154, 0x1, P4 ;  /* 0x000067009999ba11 */ /* 0x000fc400020f0c9a */
[----:B------:R-:W-:-:S03]  /*3e20*/  IADD3 R29, R29, c[0x0][0x1d4], RZ ;  /* 0x000075001d1d7a10 */ /* 0x000fc60007ffe0ff */
[----:B------:R0:W4:Y:S01]  /*3e30*/  @!P3 LDG.E.64 R146, [R152.64] ;  /* 0x000000249892b981 */ /* 0x000122000c1e1b00 */
[----:B-1----:R-:W-:Y:S01]  /*3e40*/  @!P0 IADD3 R150, P3, R5, R156, RZ ;  /* 0x0000009c05968210 */ /* 0x002fe20007f7e0ff */
[----:B------:R-:W-:-:S03]  /*3e50*/  IMAD.SHL.U32 R158, R29, 0x8, RZ ;  /* 0x000000081d9e7824 */ /* 0x000fc600078e00ff */
[----:B------:R-:W-:Y:S02]  /*3e60*/  @!P0 LEA.HI.X.SX32 R29, R156, R27, 0x1, P3 ;  /* 0x0000001b9c1d8211 */ /* 0x000fe400018f0eff */
[----:B------:R-:W-:-:S04]  /*3e70*/  @!P0 LEA R154, P3, R150, c[0x0][0x198], 0x1 ;  /* 0x00006600969a8a11 */ /* 0x000fc800078608ff */
[----:B------:R-:W-:Y:S02]  /*3e80*/  @!P0 LEA.HI.X R155, R150, c[0x0][0x19c], R29, 0x1, P3 ;  /* 0x00006700969b8a11 */ /* 0x000fe400018f0c1d */
[----:B------:R-:W-:Y:S02]  /*3e90*/  ISETP.GE.OR P3, PT, R158, R7, P1 ;  /* 0x000000079e00720c */ /* 0x000fe40000f66670 */
[----:B------:R-:W-:Y:S02]  /*3ea0*/  SEL R145, R145, RZ, P2 ;  /* 0x000000ff91917207 */ /* 0x000fe40001000000 */
[----:B------:R-:W-:-:S06]  /*3eb0*/  SEL R144, R144, RZ, P2 ;  /* 0x000000ff90907207 */ /* 0x000fcc0001000000 */
[----:B------:R1:W4:Y:S03]  /*3ec0*/  @!P0 LDG.E.64 R144, [R154.64] ;  /* 0x000000249a908981 */ /* 0x000326000c1e1b00 */
[----:B------:R-:W-:-:S04]  /*3ed0*/  @!P3 IADD3 R29, P4, R5, R158, RZ ;  /* 0x0000009e051db210 */ /* 0x000fc80007f9e0ff */
[----:B0-----:R-:W-:Y:S02]  /*3ee0*/  @!P3 LEA.HI.X.SX32 R152, R158, R27, 0x1, P4 ;  /* 0x0000001b9e98b211 */ /* 0x001fe400020f0eff */
[----:B------:R-:W-:Y:S02]  /*3ef0*/  @!P3 LEA R150, P4, R29, c[0x0][0x198], 0x1 ;  /* 0x000066001d96ba11 */ /* 0x000fe400078808ff */
[----:B------:R-:W-:Y:S02]  /*3f00*/  SEL R149, R149, RZ, P2 ;  /* 0x000000ff95957207 */ /* 0x000fe40001000000 */
[----:B------:R-:W-:Y:S02]  /*3f10*/  SEL R148, R148, RZ, P2 ;  /* 0x000000ff94947207 */ /* 0x000fe40001000000 */
[----:B------:R-:W-:Y:S02]  /*3f20*/  @!P3 LEA.HI.X R151, R29, c[0x0][0x19c], R152, 0x1, P4 ;  /* 0x000067001d97ba11 */ /* 0x000fe400020f0c98 */
[----:B------:R-:W-:-:S03]  /*3f30*/  ISETP.NE.U32.AND P0, PT, RZ, c[0x0][0x200], PT ;  /* 0x00008000ff007a0c */ /* 0x000fc60003f05070 */
[----:B------:R0:W4:Y:S01]  /*3f40*/  @!P3 LDG.E.64 R148, [R150.64] ;  /* 0x000000249694b981 */ /* 0x000122000c1e1b00 */
[----:B------:R-:W-:-:S13]  /*3f50*/  ISETP.NE.AND.EX P0, PT, RZ, c[0x0][0x204], PT, P0 ;  /* 0x00008100ff007a0c */ /* 0x000fda0003f05300 */
[----:B------:R-:W-:Y:S01]  /*3f60*/  @P0 IMAD R153, R2, c[0x0][0x1d4], RZ ;  /* 0x0000750002990a24 */ /* 0x000fe200078e02ff */
[----:B------:R-:W-:-:S04]  /*3f70*/  @P0 SHF.R.S32.HI R29, RZ, 0x1f, R6 ;  /* 0x0000001fff1d0819 */ /* 0x000fc80000011406 */
[--C-:B-1----:R-:W-:Y:S02]  /*3f80*/  @P0 SHF.R.S32.HI R154, RZ, 0x1f, R153.reuse ;  /* 0x0000001fff9a0819 */ /* 0x102fe40000011499 */
[----:B------:R-:W-:-:S04]  /*3f90*/  @P0 IADD3 R152, P2, P3, R6, c[0x0][0x200], R153 ;  /* 0x0000800006980a10 */ /* 0x000fc80007b5e099 */
[----:B------:R-:W-:-:S05]  /*3fa0*/  @P0 IADD3.X R153, R29, c[0x0][0x204], R154, P2, P3 ;  /* 0x000081001d990a10 */ /* 0x000fca00017e649a */
[----:B------:R-:W4:Y:S01]  /*3fb0*/  @P0 LDG.E.U8 R152, [R152.64] ;  /* 0x0000002498980981 */ /* 0x000f22000c1e1100 */
[----:B--2---:R-:W-:-:S06]  /*3fc0*/  HMUL2 R29, R36, R20 ;  /* 0x00000014241d7232 */ /* 0x004fcc0000000000 */
        /* <DEDUP_REMOVED lines=9> */
[----:B0-----:R-:W-:-:S04]  /*4060*/  HFMA2.MMA R151, R37, R21, -RZ ;  /* 0x0000001525977235 */ /* 0x001fc800001000ff */
[----:B---3--:R-:W-:-:S06]  /*4070*/  HFMA2.MMA R29, R56, R108, R29 ;  /* 0x0000006c381d7235 */ /* 0x008fcc000000001d */
[----:B------:R-:W-:Y:S01]  /*4080*/  HFMA2.MMA R29, R58, R116, R29 ;  /* 0x000000743a1d7235 */ /* 0x000fe2000000001d */
[----:B------:R-:W-:-:S04]  /*4090*/  HFMA2 R151, R39, R101, R151 ;  /* 0x0000006527977231 */ /* 0x000fc80000000097 */
[----:B------:R-:W-:-:S04]  /*40a0*/  HFMA2 R151, R41, R107, R151 ;  /* 0x0000006b29977231 */ /* 0x000fc80000000097 */
[----:B------:R-:W-:Y:S01]  /*40b0*/  HFMA2 R151, R43, R125, R151 ;  /* 0x0000007d2b977231 */ /* 0x000fe20000000097 */
[----:B------:R-:W-:-:S06]  /*40c0*/  HFMA2.MMA R29, R60, R8, R29 ;  /* 0x000000083c1d7235 */ /* 0x000fcc000000001d */
        /* <DEDUP_REMOVED lines=8> */
[----:B------:R-:W-:-:S05]  /*4150*/  HFMA2 R151, R53, R113, R151 ;  /* 0x0000007135977231 */ /* 0x000fca0000000097 */
[----:B------:R-:W-:Y:S01]  /*4160*/  HFMA2.MMA R29, R70, R122, R29 ;  /* 0x0000007a461d7235 */ /* 0x000fe2000000001d */
[----:B------:R-:W-:-:S04]  /*4170*/  HFMA2 R151, R55, R137, R151 ;  /* 0x0000008937977231 */ /* 0x000fc80000000097 */
[----:B------:R-:W-:Y:S01]  /*4180*/  HFMA2 R151, R57, R109, R151 ;  /* 0x0000006d39977231 */ /* 0x000fe20000000097 */
[----:B----4-:R-:W-:-:S03]  /*4190*/  HFMA2.MMA R29, R72, R142, R29 ;  /* 0x0000008e481d7235 */ /* 0x010fc6000000001d */
[----:B------:R-:W-:-:S03]  /*41a0*/  HFMA2 R151, R59, R117, R151 ;  /* 0x000000753b977231 */ /* 0x000fc60000000097 */
[----:B------:R-:W-:Y:S01]  /*41b0*/  HFMA2.MMA R29, R74, R126, R29 ;  /* 0x0000007e4a1d7235 */ /* 0x000fe2000000001d */
[----:B------:R-:W-:-:S04]  /*41c0*/  HFMA2 R151, R61, R9, R151 ;  /* 0x000000093d977231 */ /* 0x000fc80000000097 */
[----:B------:R-:W-:Y:S01]  /*41d0*/  HFMA2 R151, R63, R115, R151 ;  /* 0x000000733f977231 */ /* 0x000fe20000000097 */
[----:B------:R-:W-:-:S03]  /*41e0*/  HFMA2.MMA R29, R76, R128, R29 ;  /* 0x000000804c1d7235 */ /* 0x000fc6000000001d */
        /* <DEDUP_REMOVED lines=29> */
[----:B------:R-:W-:-:S05]  /*43c0*/  HADD2 R29, R29, R151 ;  /* 0x000000971d1d7230 */ /* 0x000fca0000000000 */
[--C-:B------:R-:W-:Y:S02]  /*43d0*/  HADD2.F32 R150, -RZ, R29.reuse.H0_H0 ;  /* 0x2000001dff967230 */ /* 0x100fe40000004100 */
[----:B------:R-:W-:Y:S01]  /*43e0*/  HADD2.F32 R29, -RZ, R29.H1_H1 ;  /* 0x3000001dff1d7230 */ /* 0x000fe20000004100 */
[----:B------:R-:W-:-:S04]  /*43f0*/  LOP3.LUT R155, R18, 0x1, RZ, 0xc0, !PT ;  /* 0x00000001129b7812 */ /* 0x000fc800078ec0ff */
[----:B------:R-:W-:Y:S01]  /*4400*/  FADD.FTZ R156, R150, R29 ;  /* 0x0000001d969c7221 */ /* 0x000fe20000010000 */
[----:B------:R-:W-:Y:S01]  /*4410*/  ISETP.NE.AND P0, PT, R152, RZ, P0 ;  /* 0x000000ff9800720c */ /* 0x000fe20000705270 */
[----:B------:R-:W-:Y:S10]  /*4420*/  BRA.DIV ~URZ, `(.L_x_3538) ;  /* 0x00002ff27f007947 */ /* 0x000ff4000b800000 */
[----:B------:R0:W1:Y:S02]  /*4430*/  SHFL.BFLY PT, R29, R156, 0x1, 0x1f ;  /* 0x0c201f009c1d7f89 */ /* 0x00006400000e0000 */
.L_x_3584:
        /* <DEDUP_REMOVED lines=28> */
.L_x_3540:
[----:B------:R-:W-:Y:S05]  /*4600*/  BSYNC B1 ;  /* 0x0000000000017941 */ /* 0x000fea0003800000 */
.L_x_3539:
[----:B------:R-:W-:-:S04]  /*4610*/  IADD3 R6, R6, 0x40, RZ ;  /* 0x0000004006067810 */ /* 0x000fc80007ffe0ff */
[----:B------:R-:W-:-:S13]  /*4620*/  ISETP.GE.AND P0, PT, R6, R3, PT ;  /* 0x000000030600720c */ /* 0x000fda0003f06270 */
[----:B0----5:R-:W-:Y:S01]  /*4630*/  @P0 CALL.REL.NOINC `(.L_x_3537) ;  /* 0x0000001000000944 */ /* 0x021fe20003c00000 */
[----:B------:R-:W-:Y:S05]  /*4640*/  BRA `(.L_x_3541) ;  /* 0xffffe38000007947 */ /* 0x000fea000383ffff */
.L_x_3537:
[----:B------:R-:W-:Y:S05]  /*4650*/  BSYNC B0 ;  /* 0x0000000000007941 */ /* 0x000fea0003800000 */
.L_x_3536:
[----:B------:R-:W-:Y:S05]  /*4660*/  BRA.DIV ~URZ, `(.L_x_3542) ;  /* 0x00002e227f007947 */ /* 0x000fea000b800000 */
[----:B------:R0:W4:Y:S02]  /*4670*/  SHFL.BFLY PT, R3, R0, 0x10, 0x1f ;  /* 0x0e001f0000037f89 */ /* 0x00012400000e0000 */
.L_x_3585:
[----:B----4-:R-:W-:Y:S01]  /*4680*/  FMNMX.FTZ R5, R3, R0, !PT ;  /* 0x0000000003057209 */ /* 0x010fe20007810000 */
[----:B------:R-:W-:Y:S05]  /*4690*/  BRA.DIV ~URZ, `(.L_x_3543) ;  /* 0x00002e727f007947 */ /* 0x000fea000b800000 */
[----:B0--3--:R-:W0:Y:S02]  /*46a0*/  SHFL.BFLY PT, R0, R5, 0x8, 0x1f ;  /* 0x0d001f0005007f89 */ /* 0x009e2400000e0000 */
[----:B0-----:R-:W-:-:S05]  /*46b0*/  FMNMX.FTZ R0, R5, R0, !PT ;  /* 0x0000000005007209 */ /* 0x001fca0007810000 */
[----:B------:R-:W0:Y:S02]  /*46c0*/  SHFL.BFLY PT, R3, R0, 0x4, 0x1f ;  /* 0x0c801f0000037f89 */ /* 0x000e2400000e0000 */
[----:B0-----:R-:W-:-:S05]  /*46d0*/  FMNMX.FTZ R3, R0, R3, !PT ;  /* 0x0000000300037209 */ /* 0x001fca0007810000 */
[----:B------:R0:W3:Y:S02]  /*46e0*/  SHFL.BFLY PT, R6, R3, 0x2, 0x1f ;  /* 0x0c401f0003067f89 */ /* 0x0000e400000e0000 */
.L_x_3586:
        /* <DEDUP_REMOVED lines=27> */
.L_x_3549:
        /* <DEDUP_REMOVED lines=13> */
.L_x_3547:
[----:B------:R-:W4:Y:S02]  /*4970*/  LDS R3, [R12] ;  /* 0x000000000c037984 */ /* 0x000f240000000800 */
[----:B---34-:R-:W-:-:S04]  /*4980*/  FADD.FTZ R3, -R10, R3 ;  /* 0x000000030a037221 */ /* 0x018fc80000010100 */
[----:B------:R-:W-:-:S06]  /*4990*/  FMUL.FTZ R3, R3, 1.4426950216293334961 ;  /* 0x3fb8aa3b03037820 */ /* 0x000fcc0000410000 */
[----:B------:R-:W3:Y:S02]  /*49a0*/  MUFU.EX2 R3, R3 ;  /* 0x0000000300037308 */ /* 0x000ee40000000800 */
.L_x_3548:
[----:B------:R-:W-:Y:S05]  /*49b0*/  BSYNC B1 ;  /* 0x0000000000017941 */ /* 0x000fea0003800000 */
.L_x_3546:
[----:B---3--:R3:W-:Y:S01]  /*49c0*/  STS [R12], R3 ;  /* 0x000000030c007388 */ /* 0x0087e20000000800 */
[----:B------:R-:W-:Y:S01]  /*49d0*/  IADD3 R0, R0, 0x80, RZ ;  /* 0x0000008000007810 */ /* 0x000fe20007ffe0ff */
[----:B------:R-:W-:-:S03]  /*49e0*/  FADD.FTZ R8, R3, R8 ;  /* 0x0000000803087221 */ /* 0x000fc60000010000 */
[----:B------:R-:W-:-:S13]  /*49f0*/  ISETP.GT.AND P1, PT, R0, R17, PT ;  /* 0x000000110000720c */ /* 0x000fda0003f24270 */
[----:B---3--:R-:W-:Y:S05]  /*4a00*/  @!P1 BRA `(.L_x_3549) ;  /* 0xfffffe9000009947 */ /* 0x008fea000383ffff */
.L_x_3545:
[----:B------:R-:W-:Y:S05]  /*4a10*/  BSYNC B0 ;  /* 0x0000000000007941 */ /* 0x000fea0003800000 */
.L_x_3544:
[----:B------:R-:W4:Y:S01]  /*4a20*/  SHFL.BFLY PT, R3, R8, 0x10, 0x1f ;  /* 0x0e001f0008037f89 */ /* 0x000f2200000e0000 */
[----:B0-----:R-:W-:Y:S01]  /*4a30*/  LOP3.LUT P0, R6, R18, 0x1f, RZ, 0xc0, !PT ;  /* 0x0000001f12067812 */ /* 0x001fe2000780c0ff */
[----:B------:R-:W-:Y:S01]  /*4a40*/  IMAD.MOV.U32 R15, RZ, RZ, c[0x0][0x1ec] ;  /* 0x00007b00ff0f7624 */ /* 0x000fe200078e00ff */
[----:B---3--:R-:W0:Y:S01]  /*4a50*/  LDC.U8 R10, c[0x0][0x26c] ;  /* 0x00009b00ff0a7b82 */ /* 0x008e220000000000 */
[----:B------:R-:W-:Y:S01]  /*4a60*/  BSSY B0, `(.L_x_3550) ;  /* 0x0000042000007945 */ /* 0x000fe20003800000 */
[----:B------:R-:W-:Y:S01]  /*4a70*/  ISETP.GT.U32.AND P1, PT, R6, 0x3, PT ;  /* 0x000000030600780c */ /* 0x000fe20003f24070 */
[----:B----4-:R-:W-:-:S08]  /*4a80*/  FADD.FTZ R3, R3, R8 ;  /* 0x0000000803037221 */ /* 0x010fd00000010000 */
[----:B------:R-:W-:Y:S02]  /*4a90*/  @!P0 SHF.R.U32.HI R8, RZ, 0x3, R18 ;  /* 0x00000003ff088819 */ /* 0x000fe40000011612 */
[----:B0-----:R-:W-:Y:S01]  /*4aa0*/  ISETP.NE.AND P4, PT, R10, RZ, PT ;  /* 0x000000ff0a00720c */ /* 0x001fe20003f85270 */
[----:B------:R-:W0:Y:S01]  /*4ab0*/  SHFL.BFLY PT, R0, R3, 0x8, 0x1f ;  /* 0x0d001f0003007f89 */ /* 0x000e2200000e0000 */
[----:B------:R-:W-:Y:S01]  /*4ac0*/  @!P0 LOP3.LUT R8, R8, 0x1ffffffc, RZ, 0xc0, !PT ;  /* 0x1ffffffc08088812 */ /* 0x000fe200078ec0ff */
[----:B------:R-:W-:Y:S01]  /*4ad0*/  CS2R R10, SRZ ;  /* 0x00000000000a7805 */ /* 0x000fe2000001ff00 */
[----:B0-----:R-:W-:Y:S01]  /*4ae0*/  FADD.FTZ R0, R3, R0 ;  /* 0x0000000003007221 */ /* 0x001fe20000010000 */
[----:B------:R-:W-:Y:S02]  /*4af0*/  SHF.R.S32.HI R3, RZ, 0x5, R5 ;  /* 0x00000005ff037819 */ /* 0x000fe40000011405 */
[----:B------:R-:W-:Y:S02]  /*4b00*/  IMNMX R5, R15, c[0x0][0x1d4], PT ;  /* 0x000075000f057a17 */ /* 0x000fe40003800200 */
[----:B------:R-:W0:Y:S02]  /*4b10*/  SHFL.BFLY PT, R7, R0, 0x4, 0x1f ;  /* 0x0c801f0000077f89 */ /* 0x000e2400000e0000 */
[----:B------:R-:W-:Y:S01]  /*4b20*/  IADD3 R5, R5, 0x4, RZ ;  /* 0x0000000405057810 */ /* 0x000fe20007ffe0ff */
[----:B0-----:R-:W-:-:S05]  /*4b30*/  FADD.FTZ R7, R0, R7 ;  /* 0x0000000700077221 */ /* 0x001fca0000010000 */
[----:B------:R-:W0:Y:S02]  /*4b40*/  SHFL.BFLY PT, R2, R7, 0x2, 0x1f ;  /* 0x0c401f0007027f89 */ /* 0x000e2400000e0000 */
[----:B0-----:R-:W-:-:S05]  /*4b50*/  FADD.FTZ R2, R7, R2 ;  /* 0x0000000207027221 */ /* 0x001fca0000010000 */
[----:B------:R-:W0:Y:S02]  /*4b60*/  SHFL.BFLY PT, R9, R2, 0x1, 0x1f ;  /* 0x0c201f0002097f89 */ /* 0x000e2400000e0000 */
[----:B0-----:R-:W-:Y:S01]  /*4b70*/  FADD.FTZ R9, R2, R9 ;  /* 0x0000000902097221 */ /* 0x001fe20000010000 */
[----:B------:R-:W-:-:S04]  /*4b80*/  SHF.R.S32.HI R2, RZ, 0x1f, R17 ;  /* 0x0000001fff027819 */ /* 0x000fc80000011411 */
[----:B------:R-:W-:Y:S01]  /*4b90*/  @!P0 STS [R8+0x10], R9 ;  /* 0x0000100908008388 */ /* 0x000fe20000000800 */
[----:B------:R-:W-:-:S03]  /*4ba0*/  LEA.HI R2, R2, R17, RZ, 0x2 ;  /* 0x0000001102027211 */ /* 0x000fc600078f10ff */
[----:B------:R-:W-:Y:S01]  /*4bb0*/  BAR.SYNC.DEFER_BLOCKING 0x0 ;  /* 0x0000000000007b1d */ /* 0x000fe20000010000 */
[----:B------:R-:W-:Y:S02]  /*4bc0*/  LOP3.LUT R2, R2, 0xfffffffc, RZ, 0xc0, !PT ;  /* 0xfffffffc02027812 */ /* 0x000fe400078ec0ff */
[C---:B------:R-:W-:Y:S01]  /*4bd0*/  ISETP.GT.AND P0, PT, R21.reuse, 0x17, PT ;  /* 0x000000171500780c */ /* 0x040fe20003f04270 */
[----:B------:R-:W-:Y:S02]  /*4be0*/  IMAD.SHL.U32 R21, R21, 0x8, RZ ;  /* 0x0000000815157824 */ /* 0x000fe400078e00ff */
[----:B------:R-:W-:-:S05]  /*4bf0*/  IMAD.IADD R2, R17, 0x1, -R2 ;  /* 0x0000000111027824 */ /* 0x000fca00078e0a02 */
[----:B------:R-:W-:Y:S02]  /*4c00*/  ISETP.NE.OR P3, PT, R3, R2, P0 ;  /* 0x000000020300720c */ /* 0x000fe40000765670 */
[----:B------:R-:W-:-:S04]  /*4c10*/  SHF.R.S32.HI R2, RZ, 0x1f, R5 ;  /* 0x0000001fff027819 */ /* 0x000fc80000011405 */
[----:B------:R-:W-:Y:S01]  /*4c20*/  LEA.HI R5, R2, R5, RZ, 0x2 ;  /* 0x0000000502057211 */ /* 0x000fe200078f10ff */
        /* <DEDUP_REMOVED lines=8> */
[----:B------:R-:W-:-:S03]  /*4cb0*/  CS2R R8, SRZ ;  /* 0x0000000000087805 */ /* 0x000fc6000001ff00 */
[----:B------:R-:W0:Y:S02]  /*4cc0*/  SHFL.BFLY PT, R7, R0, 0x1, 0x1f ;  /* 0x0c201f0000077f89 */ /* 0x000e2400000e0000 */
[----:B0-----:R-:W-:Y:S02]  /*4cd0*/  FADD.FTZ R2, R0, R7 ;  /* 0x0000000700027221 */ /* 0x001fe40000010000 */
[----:B------:R-:W-:Y:S01]  /*4ce0*/  IMAD.SHL.U32 R0, R5, 0x4, RZ ;  /* 0x0000000405007824 */ /* 0x000fe200078e00ff */
[----:B------:R-:W-:-:S03]  /*4cf0*/  CS2R R6, SRZ ;  /* 0x0000000000067805 */ /* 0x000fc6000001ff00 */
[----:B------:R-:W0:Y:S01]  /*4d00*/  SHFL.IDX PT, R2, R2, RZ, 0x1f ;  /* 0x00001fff02027589 */ /* 0x000e2200000e0000 */
[----:B------:R-:W-:Y:S01]  /*4d10*/  LOP3.LUT R0, R0, 0xfffffff0, RZ, 0xc0, !PT ;  /* 0xfffffff000007812 */ /* 0x000fe200078ec0ff */
[----:B------:R-:W-:Y:S05]  /*4d20*/  @P2 BRA `(.L_x_3551) ;  /* 0x0000015000002947 */ /* 0x000fea0003800000 */
[----:B0-----:R-:W-:Y:S02]  /*4d30*/  FADD.FTZ R14, R2, 9.9999999747524270788e-07 ;  /* 0x358637bd020e7421 */ /* 0x001fe40000010000 */
[----:B------:R-:W-:Y:S02]  /*4d40*/  @P4 IMAD R2, R22, c[0x0][0x268], R15 ;  /* 0x00009a0016024a24 */ /* 0x000fe400078e020f */
[----:B-1----:R0:W1:Y:S02]  /*4d50*/  MUFU.RCP R32, R14 ;  /* 0x0000000e00207308 */ /* 0x0020640000001000 */
[----:B------:R-:W-:Y:S01]  /*4d60*/  @P4 IMAD R5, R2, c[0x0][0x1d4], RZ ;  /* 0x0000750002054a24 */ /* 0x000fe200078e02ff */
[----:B------:R-:W-:-:S03]  /*4d70*/  IADD3 R2, R0, 0x220, RZ ;  /* 0x0000022000027810 */ /* 0x000fc60007ffe0ff */
[--C-:B------:R-:W-:Y:S01]  /*4d80*/  @P4 IMAD.MOV.U32 R6, RZ, RZ, R5.reuse ;  /* 0x000000ffff064224 */ /* 0x100fe200078e0005 */
[----:B------:R-:W-:-:S03]  /*4d90*/  @P4 SHF.R.S32.HI R7, RZ, 0x1f, R5 ;  /* 0x0000001fff074819 */ /* 0x000fc60000011405 */
.L_x_3552:
[C---:B------:R-:W-:Y:S01]  /*4da0*/  IMAD.IADD R27, R25.reuse, 0x1, -R26 ;  /* 0x00000001191b7824 */ /* 0x040fe200078e0a1a */
[----:B0-----:R-:W-:-:S04]  /*4db0*/  @P4 IADD3 R15, P2, R25, R6, RZ ;  /* 0x00000006190f4210 */ /* 0x001fc80007f5e0ff */
[----:B------:R-:W3:Y:S01]  /*4dc0*/  LDS R5, [R27.X4+0x220] ;  /* 0x000220001b057984 */ /* 0x000ee20000004800 */
[----:B-----5:R-:W-:Y:S02]  /*4dd0*/  @P4 LEA.HI.X.SX32 R28, R25, R7, 0x1, P2 ;  /* 0x00000007191c4211 */ /* 0x020fe400010f0eff */
[----:B0-----:R-:W-:Y:S02]  /*4de0*/  @P4 LEA R14, P2, R15, c[0x0][0x260], 0x2 ;  /* 0x000098000f0e4a11 */ /* 0x001fe400078410ff */
[----:B------:R-:W-:Y:S02]  /*4df0*/  IADD3 R25, R25, 0x80, RZ ;  /* 0x0000008019197810 */ /* 0x000fe40007ffe0ff */
[----:B------:R-:W-:Y:S02]  /*4e00*/  @P4 LEA.HI.X R15, R15, c[0x0][0x264], R28, 0x2, P2 ;  /* 0x000099000f0f4a11 */ /* 0x000fe400010f141c */
[----:B------:R-:W-:Y:S01]  /*4e10*/  ISETP.GT.AND P2, PT, R25, R17, PT ;  /* 0x000000111900720c */ /* 0x000fe20003f44270 */
[----:B-1-3--:R-:W-:-:S02]  /*4e20*/  FMUL.FTZ R29, R5, R32 ;  /* 0x00000020051d7220 */ /* 0x00afc40000410000 */
[----:B------:R-:W-:-:S03]  /*4e30*/  IMAD R5, R27, 0x2, R2 ;  /* 0x000000021b057824 */ /* 0x000fc600078e0202 */
[----:B------:R-:W-:Y:S01]  /*4e40*/  F2FP.PACK_AB R20, RZ, R29 ;  /* 0x0000001dff14723e */ /* 0x000fe200000000ff */
[----:B------:R0:W-:Y:S04]  /*4e50*/  @P4 STG.E [R14.64], R29 ;  /* 0x0000001d0e004986 */ /* 0x0001e8000c101924 */
[----:B------:R0:W-:Y:S02]  /*4e60*/  STS.U16 [R5], R20 ;  /* 0x0000001405007388 */ /* 0x0001e40000000400 */
[----:B------:R-:W-:Y:S05]  /*4e70*/  @!P2 BRA `(.L_x_3552) ;  /* 0xffffff200000a947 */ /* 0x000fea000383ffff */
.L_x_3551:
[----:B------:R-:W-:Y:S05]  /*4e80*/  BSYNC B0 ;  /* 0x0000000000007941 */ /* 0x000fea0003800000 */
.L_x_3550:
[----:B------:R3:W5:Y:S01]  /*4e90*/  @!P1 LDG.E.128 R8, [R12.64] ;  /* 0x000000240c089981 */ /* 0x000762000c1e1d00 */
[----:B------:R-:W-:Y:S01]  /*4ea0*/  BSSY B0, `(.L_x_3553) ;  /* 0x000014e000007945 */ /* 0x000fe20003800000 */
[----:B0-----:R-:W-:Y:S01]  /*4eb0*/  IMAD R2, R22, c[0x0][0x1d4], RZ ;  /* 0x0000750016027a24 */ /* 0x001fe200078e02ff */
[----:B------:R-:W-:Y:S01]  /*4ec0*/  CS2R R44, SRZ ;  /* 0x00000000002c7805 */ /* 0x000fe2000001ff00 */
[----:B------:R-:W-:Y:S01]  /*4ed0*/  CS2R R42, SRZ ;  /* 0x00000000002a7805 */ /* 0x000fe2000001ff00 */
[----:B------:R-:W-:Y:S01]  /*4ee0*/  CS2R R40, SRZ ;  /* 0x0000000000287805 */ /* 0x000fe2000001ff00 */
[----:B-----5:R-:W-:Y:S01]  /*4ef0*/  CS2R R28, SRZ ;  /* 0x00000000001c7805 */ /* 0x020fe2000001ff00 */
[----:B------:R-:W-:Y:S06]  /*4f00*/  BAR.SYNC.DEFER_BLOCKING 0x0 ;  /* 0x0000000000007b1d */ /* 0x000fec0000010000 */
[----:B------:R-:W-:Y:S05]  /*4f10*/  @P0 BRA `(.L_x_3554) ;  /* 0x0000146000000947 */ /* 0x000fea0003800000 */
[----:B---3--:R-:W-:Y:S01]  /*4f20*/  IMAD.IADD R20, R26, 0x1, R3 ;  /* 0x000000011a147824 */ /* 0x008fe200078e0203 */
[----:B------:R-:W-:Y:S01]  /*4f30*/  IMNMX R58, R17, c[0x0][0x1d4], PT ;  /* 0x00007500113a7a17 */ /* 0x000fe20003800200 */
[----:B------:R-:W-:Y:S01]  /*4f40*/  IMAD R25, R4, c[0x0][0x1d4], R21 ;  /* 0x0000750004197a24 */ /* 0x000fe200078e0215 */
[----:B------:R-:W-:Y:S01]  /*4f50*/  BSSY B1, `(.L_x_3555) ;  /* 0x0000097000017945 */ /* 0x000fe20003800000 */
[----:B------:R-:W-:Y:S01]  /*4f60*/  IMAD.MOV.U32 R45, RZ, RZ, RZ ;  /* 0x000000ffff2d7224 */ /* 0x000fe200078e00ff */
[----:B------:R-:W-:-:S02]  /*4f70*/  ISETP.GE.AND P1, PT, R20, R58, PT ;  /* 0x0000003a1400720c */ /* 0x000fc40003f26270 */
[----:B------:R-:W-:-:S11]  /*4f80*/  SHF.R.S32.HI R27, RZ, 0x1f, R25 ;  /* 0x0000001fff1b7819 */ /* 0x000fd60000011419 */
[----:B------:R-:W-:Y:S05]  /*4f90*/  @P1 BRA `(.L_x_3556) ;  /* 0x0000092000001947 */ /* 0x000fea0003800000 */
[----:B------:R-:W-:Y:S01]  /*4fa0*/  IADD3 R4, -R26, -0x2, -R3 ;  /* 0xfffffffe1a047810 */ /* 0x000fe20007ffe903 */
[----:B------:R-:W-:Y:S01]  /*4fb0*/  BSSY B2, `(.L_x_3557) ;  /* 0x0000032000027945 */ /* 0x000fe20003800000 */
[----:B------:R-:W-:Y:S01]  /*4fc0*/  LOP3.LUT R5, RZ, R58, RZ, 0x33, !PT ;  /* 0x0000003aff057212 */ /* 0x000fe200078e33ff */
[----:B------:R-:W-:Y:S01]  /*4fd0*/  CS2R R40, SRZ ;  /* 0x0000000000287805 */ /* 0x000fe2000001ff00 */
[----:B------:R-:W-:Y:S01]  /*4fe0*/  IMAD.MOV.U32 R49, RZ, RZ, R20 ;  /* 0x000000ffff317224 */ /* 0x000fe200078e0014 */
[----:B------:R-:W-:Y:S01]  /*4ff0*/  CS2R R42, SRZ ;  /* 0x00000000002a7805 */ /* 0x000fe2000001ff00 */
[----:B------:R-:W-:Y:S01]  /*5000*/  CS2R R28, SRZ ;  /* 0x00000000001c7805 */ /* 0x000fe2000001ff00 */
[----:B------:R-:W-:Y:S01]  /*5010*/  IMAD.IADD R5, R4, 0x1, -R5 ;  /* 0x0000000104057824 */ /* 0x000fe200078e0a05 */
[----:B------:R-:W-:-:S04]  /*5020*/  CS2R R44, SRZ ;  /* 0x00000000002c7805 */ /* 0x000fc8000001ff00 */
[C---:B------:R-:W-:Y:S02]  /*5030*/  LEA.HI R4, R5.reuse, 0x1, RZ, 0x1e ;  /* 0x0000000105047811 */ /* 0x040fe400078ff0ff */
[----:B------:R-:W-:Y:S02]  /*5040*/  ISETP.GE.U32.AND P1, PT, R5, 0xc, PT ;  /* 0x0000000c0500780c */ /* 0x000fe40003f26070 */
[----:B------:R-:W-:-:S13]  /*5050*/  LOP3.LUT P2, R4, R4, 0x3, RZ, 0xc0, !PT ;  /* 0x0000000304047812 */ /* 0x000fda000784c0ff */
[----:B------:R-:W-:Y:S05]  /*5060*/  @!P2 BRA `(.L_x_3558) ;  /* 0x000002600000a947 */ /* 0x000fea0003800000 */
[----:B------:R-:W-:Y:S02]  /*5070*/  IMAD R6, R20, 0xc0, RZ ;  /* 0x000000c014067824 */ /* 0x000fe400078e02ff */
[----:B------:R-:W-:Y:S02]  /*5080*/  IMAD.MOV.U32 R12, RZ, RZ, R4 ;  /* 0x000000ffff0c7224 */ /* 0x000fe400078e0004 */
[----:B------:R-:W-:Y:S01]  /*5090*/  IMAD R4, R3, 0x2, R0 ;  /* 0x0000000203047824 */ /* 0x000fe200078e0200 */
[----:B------:R-:W-:Y:S01]  /*50a0*/  IADD3 R47, P2, R25, R6, RZ ;  /* 0x00000006192f7210 */ /* 0x000fe20007f5e0ff */
[----:B------:R-:W-:Y:S02]  /*50b0*/  IMAD.MOV.U32 R40, RZ, RZ, RZ ;  /* 0x000000ffff287224 */ /* 0x000fe400078e00ff */
[----:B------:R-:W-:Y:S01]  /*50c0*/  IMAD.MOV.U32 R49, RZ, RZ, R20 ;  /* 0x000000ffff317224 */ /* 0x000fe200078e0014 */
[----:B------:R-:W-:Y:S02]  /*50d0*/  LEA.HI.X.SX32 R6, R6, R27, 0x1, P2 ;  /* 0x0000001b06067211 */ /* 0x000fe400010f0eff */
[----:B--2---:R-:W-:-:S02]  /*50e0*/  LEA R36, P2, R47, c[0x0][0x1a0], 0x1 ;  /* 0x000068002f247a11 */ /* 0x004fc400078408ff */
[----:B------:R-:W-:Y:S02]  /*50f0*/  IADD3 R13, R4, 0x220, RZ ;  /* 0x00000220040d7810 */ /* 0x000fe40007ffe0ff */
[----:B------:R-:W-:-:S03]  /*5100*/  LEA.HI.X R47, R47, c[0x0][0x1a4], R6, 0x1, P2 ;  /* 0x000069002f2f7a11 */ /* 0x000fc600010f0c06 */
.L_x_3559:
[----:B------:R-:W-:Y:S01]  /*5110*/  IMAD.MOV.U32 R4, RZ, RZ, R36 ;  /* 0x000000ffff047224 */ /* 0x000fe200078e0024 */
[----:B------:R0:W2:Y:S01]  /*5120*/  LDS.U16 R14, [R13] ;  /* 0x000000000d0e7984 */ /* 0x0000a20000000400 */
[----:B------:R-:W-:-:S06]  /*5130*/  IMAD.MOV.U32 R5, RZ, RZ, R47 ;  /* 0x000000ffff057224 */ /* 0x000fcc00078e002f */
[----:B------:R-:W3:Y:S01]  /*5140*/  LDG.E.128 R4, [R4.64] ;  /* 0x0000002404047981 */ /* 0x000ee2000c1e1d00 */
[----:B------:R-:W-:Y:S02]  /*5150*/  IADD3 R12, R12, -0x1, RZ ;  /* 0xffffffff0c0c7810 */ /* 0x000fe40007ffe0ff */
[----:B------:R-:W-:Y:S02]  /*5160*/  IADD3 R36, P4, R36, 0x600, RZ ;  /* 0x0000060024247810 */ /* 0x000fe40007f9e0ff */
[----:B------:R-:W-:Y:S02]  /*5170*/  ISETP.NE.AND P2, PT, R12, RZ, PT ;  /* 0x000000ff0c00720c */ /* 0x000fe40003f45270 */
[----:B------:R-:W-:Y:S01]  /*5180*/  IADD3 R49, R49, 0x4, RZ ;  /* 0x0000000431317810 */ /* 0x000fe20007ffe0ff */
[----:B------:R-:W-:Y:S01]  /*5190*/  IMAD.X R47, RZ, RZ, R47, P4 ;  /* 0x000000ffff2f7224 */ /* 0x000fe200020e062f */
[----:B0-----:R-:W-:Y:S01]  /*51a0*/  IADD3 R13, R13, 0x8, RZ ;  /* 0x000000080d0d7810 */ /* 0x001fe20007ffe0ff */
[----:B--2---:R-:W-:-:S02]  /*51b0*/  HADD2.F32 R14, -RZ, R14.H0_H0 ;  /* 0x2000000eff0e7230 */ /* 0x004fc40000004100 */
[----:B---3--:R-:W-:Y:S02]  /*51c0*/  HADD2.F32 R39, -RZ, R7.H0_H0 ;  /* 0x20000007ff277230 */ /* 0x008fe40000004100 */
[--C-:B------:R-:W-:Y:S02]  /*51d0*/  HADD2.F32 R15, -RZ, R4.reuse.H0_H0 ;  /* 0x20000004ff0f7230 */ /* 0x100fe40000004100 */
[----:B-1----:R-:W-:Y:S01]  /*51e0*/  HADD2.F32 R32, -RZ, R4.H1_H1 ;  /* 0x30000004ff207230 */ /* 0x002fe20000004100 */
        /* <DEDUP_REMOVED lines=14> */
.L_x_3558:
[----:B------:R-:W-:Y:S05]  /*52d0*/  BSYNC B2 ;  /* 0x0000000000027941 */ /* 0x000fea0003800000 */
.L_x_3557:
[----:B------:R-:W-:Y:S05]  /*52e0*/  @!P1 BRA `(.L_x_3556) ;  /* 0x000005d000009947 */ /* 0x000fea0003800000 */
[C---:B------:R-:W-:Y:S02]  /*52f0*/  IMAD R5, R49.reuse, 0x2, R0 ;  /* 0x0000000231057824 */ /* 0x040fe400078e0200 */
[----:B------:R-:W-:-:S03]  /*5300*/  IMAD R4, R49, 0xc0, RZ ;  /* 0x000000c031047824 */ /* 0x000fc600078e02ff */
[----:B------:R-:W-:Y:S02]  /*5310*/  IADD3 R5, R5, 0x10, RZ ;  /* 0x0000001005057810 */ /* 0x000fe40007ffe0ff */
[----:B------:R-:W-:-:S03]  /*5320*/  IADD3 R57, P1, R25, R4, RZ ;  /* 0x0000000419397210 */ /* 0x000fc60007f3e0ff */
[----:B------:R-:W-:Y:S01]  /*5330*/  IMAD R5, R26, -0x2, R5 ;  /* 0xfffffffe1a057824 */ /* 0x000fe200078e0205 */
[----:B------:R-:W-:Y:S02]  /*5340*/  LEA.HI.X.SX32 R4, R4, R27, 0x1, P1 ;  /* 0x0000001b04047211 */ /* 0x000fe400008f0eff */
[----:B------:R-:W-:Y:S02]  /*5350*/  LEA R56, P1, R57, c[0x0][0x1a0], 0x1 ;  /* 0x0000680039387a11 */ /* 0x000fe400078208ff */
[----:B------:R-:W-:Y:S02]  /*5360*/  IADD3 R48, R5, 0x220, RZ ;  /* 0x0000022005307810 */ /* 0x000fe40007ffe0ff */
[----:B------:R-:W-:-:S03]  /*5370*/  LEA.HI.X R57, R57, c[0x0][0x1a4], R4, 0x1, P1 ;  /* 0x0000690039397a11 */ /* 0x000fc600008f0c04 */
.L_x_3560:
[----:B------:R-:W-:Y:S01]  /*5380*/  IMAD.MOV.U32 R46, RZ, RZ, R56 ;  /* 0x000000ffff2e7224 */ /* 0x000fe200078e0038 */
[----:B------:R-:W0:Y:S01]  /*5390*/  LDS.U16 R50, [R48+-0x10] ;  /* 0xfffff00030327984 */ /* 0x000e220000000400 */
[----:B------:R-:W-:-:S03]  /*53a0*/  IMAD.MOV.U32 R47, RZ, RZ, R57 ;  /* 0x000000ffff2f7224 */ /* 0x000fc600078e0039 */
[----:B------:R-:W3:Y:S04]  /*53b0*/  LDS.U16 R54, [R48+-0x8] ;  /* 0xfffff80030367984 */ /* 0x000ee80000000400 */
[----:B--2---:R-:W2:Y:S04]  /*53c0*/  LDG.E.128 R36, [R46.64] ;  /* 0x000000242e247981 */ /* 0x004ea8000c1e1d00 */
[----:B-1----:R1:W4:Y:S04]  /*53d0*/  LDG.E.128 R32, [R46.64+0x600] ;  /* 0x000600242e207981 */ /* 0x002328000c1e1d00 */
[----:B------:R1:W5:Y:S04]  /*53e0*/  LDG.E.128 R12, [R46.64+0xc00] ;  /* 0x000c00242e0c7981 */ /* 0x000368000c1e1d00 */
[----:B------:R1:W4:Y:S01]  /*53f0*/  LDG.E.128 R4, [R46.64+0x1200] ;  /* 0x001200242e047981 */ /* 0x000322000c1e1d00 */
[----:B------:R-:W-:-:S02]  /*5400*/  IADD3 R56, P1, R46, 0x1800, RZ ;  /* 0x000018002e387810 */ /* 0x000fc40007f3e0ff */
[----:B------:R-:W-:Y:S01]  /*5410*/  IADD3 R49, R49, 0x10, RZ ;  /* 0x0000001031317810 */ /* 0x000fe20007ffe0ff */
[----:B------:R-:W1:Y:S02]  /*5420*/  LDS.U16 R55, [R48] ;  /* 0x0000000030377984 */ /* 0x000e640000000400 */
[----:B------:R-:W-:Y:S01]  /*5430*/  IMAD.X R57, RZ, RZ, R47, P1 ;  /* 0x000000ffff397224 */ /* 0x000fe200008e062f */
[----:B------:R-:W-:Y:S01]  /*5440*/  ISETP.GE.AND P1, PT, R49, R58, PT ;  /* 0x0000003a3100720c */ /* 0x000fe20003f26270 */
[----:B0-----:R-:W-:Y:S02]  /*5450*/  HADD2.F32 R50, -RZ, R50.H0_H0 ;  /* 0x20000032ff327230 */ /* 0x001fe40000004100 */
[----:B---3--:R-:W-:Y:S02]  /*5460*/  HADD2.F32 R54, -RZ, R54.H0_H0 ;  /* 0x20000036ff367230 */ /* 0x008fe40000004100 */
[----:B--2---:R-:W-:Y:S02]  /*5470*/  HADD2.F32 R51, -RZ, R36.H0_H0 ;  /* 0x20000024ff337230 */ /* 0x004fe40000004100 */
[----:B------:R-:W-:-:S02]  /*5480*/  HADD2.F32 R52, -RZ, R37.H0_H0 ;  /* 0x20000025ff347230 */ /* 0x000fc40000004100 */
[----:B------:R-:W-:Y:S01]  /*5490*/  HADD2.F32 R36, -RZ, R36.H1_H1 ;  /* 0x30000024ff247230 */ /* 0x000fe20000004100 */
[C---:B------:R-:W-:Y:S01]  /*54a0*/  FFMA.FTZ R51, R50.reuse, R51, R40 ;  /* 0x0000003332337223 */ /* 0x040fe20000010028 */
[----:B------:R-:W-:Y:S01]  /*54b0*/  HADD2.F32 R37, -RZ, R37.H1_H1 ;  /* 0x30000025ff257230 */ /* 0x000fe20000004100 */
[----:B------:R-:W0:Y:S01]  /*54c0*/  LDS.U16 R40, [R48+0x8] ;  /* 0x0000080030287984 */ /* 0x000e220000000400 */
[--C-:B-1----:R-:W-:Y:S01]  /*54d0*/  HADD2.F32 R46, -RZ, R38.reuse.H0_H0 ;  /* 0x20000026ff2e7230 */ /* 0x102fe20000004100 */
[C---:B------:R-:W-:Y:S01]  /*54e0*/  FFMA.FTZ R36, R50.reuse, R36, R43 ;  /* 0x0000002432247223 */ /* 0x040fe2000001002b */
[----:B------:R-:W-:Y:S01]  /*54f0*/  HADD2.F32 R47, -RZ, R38.H1_H1 ;  /* 0x30000026ff2f7230 */ /* 0x000fe20000004100 */
[C---:B------:R-:W-:Y:S01]  /*5500*/  FFMA.FTZ R52, R50.reuse, R52, R29 ;  /* 0x0000003432347223 */ /* 0x040fe2000001001d */
[--C-:B------:R-:W-:Y:S01]  /*5510*/  HADD2.F32 R53, -RZ, R39.reuse.H0_H0 ;  /* 0x20000027ff357230 */ /* 0x100fe20000004100 */
[C---:B------:R-:W-:Y:S01]  /*5520*/  FFMA.FTZ R37, R50.reuse, R37, R28 ;  /* 0x0000002532257223 */ /* 0x040fe2000001001c */
[----:B------:R-:W-:Y:S01]  /*5530*/  HADD2.F32 R39, -RZ, R39.H1_H1 ;  /* 0x30000027ff277230 */ /* 0x000fe20000004100 */
[C---:B------:R-:W-:Y:S01]  /*5540*/  FFMA.FTZ R46, R50.reuse, R46, R41 ;  /* 0x0000002e322e7223 */ /* 0x040fe20000010029 */
[--C-:B----4-:R-:W-:Y:S01]  /*5550*/  HADD2.F32 R28, -RZ, R32.reuse.H0_H0 ;  /* 0x20000020ff1c7230 */ /* 0x110fe20000004100 */
[C---:B------:R-:W-:Y:S01]  /*5560*/  FFMA.FTZ R47, R50.reuse, R47, R42 ;  /* 0x0000002f322f7223 */ /* 0x040fe2000001002a */
[----:B------:R-:W-:Y:S01]  /*5570*/  HADD2.F32 R29, -RZ, R32.H1_H1 ;  /* 0x30000020ff1d7230 */ /* 0x000fe20000004100 */
[C---:B------:R-:W-:Y:S01]  /*5580*/  FFMA.FTZ R39, R50.reuse, R39, R45 ;  /* 0x0000002732277223 */ /* 0x040fe2000001002d */
[--C-:B------:R-:W-:Y:S01]  /*5590*/  HADD2.F32 R41, -RZ, R33.reuse.H0_H0 ;  /* 0x20000021ff297230 */ /* 0x100fe20000004100 */
[----:B------:R-:W-:Y:S01]  /*55a0*/  FFMA.FTZ R53, R50, R53, R44 ;  /* 0x0000003532357223 */ /* 0x000fe2000001002c */
        /* <DEDUP_REMOVED lines=10> */
[----:B------:R-:W-:Y:S01]  /*5650*/  HADD2.F32 R36, -RZ, R55.H0_H0 ;  /* 0x20000037ff247230 */ /* 0x000fe20000004100 */
[C---:B------:R-:W-:Y:S01]  /*5660*/  FFMA.FTZ R43, R54.reuse, R43, R46 ;  /* 0x0000002b362b7223 */ /* 0x040fe2000001002e */
[----:B-----5:R-:W-:Y:S01]  /*5670*/  HADD2.F32 R37, -RZ, R12.H0_H0 ;  /* 0x2000000cff257230 */ /* 0x020fe20000004100 */
[C---:B------:R-:W-:Y:S01]  /*5680*/  FFMA.FTZ R35, R54.reuse, R35, R39 ;  /* 0x0000002336237223 */ /* 0x040fe20000010027 */
[----:B------:R-:W-:Y:S01]  /*5690*/  HADD2.F32 R38, -RZ, R13.H0_H0 ;  /* 0x2000000dff267230 */ /* 0x000fe20000004100 */
        /* <DEDUP_REMOVED lines=9> */
[----:B------:R-:W-:Y:S01]  /*5730*/  HADD2.F32 R39, -RZ, R14.H0_H0 ;  /* 0x2000000eff277230 */ /* 0x000fe20000004100 */
[C---:B------:R-:W-:Y:S01]  /*5740*/  FFMA.FTZ R12, R36.reuse, R12, R29 ;  /* 0x0000000c240c7223 */ /* 0x040fe2000001001d */
[----:B------:R-:W-:Y:S01]  /*5750*/  HADD2.F32 R15, -RZ, R15.H1_H1 ;  /* 0x3000000fff0f7230 */ /* 0x000fe20000004100 */
[C---:B------:R-:W-:Y:S01]  /*5760*/  FFMA.FTZ R13, R36.reuse, R13, R33 ;  /* 0x0000000d240d7223 */ /* 0x040fe20000010021 */
[----:B0-----:R-:W-:Y:S01]  /*5770*/  HADD2.F32 R45, -RZ, R40.H0_H0 ;  /* 0x20000028ff2d7230 */ /* 0x001fe20000004100 */
[C---:B------:R-:W-:Y:S01]  /*5780*/  FFMA.FTZ R39, R36.reuse, R39, R43 ;  /* 0x0000002724277223 */ /* 0x040fe2000001002b */
[----:B------:R-:W-:Y:S01]  /*5790*/  HADD2.F32 R40, -RZ, R4.H0_H0 ;  /* 0x20000004ff287230 */ /* 0x000fe20000004100 */
[----:B------:R-:W-:Y:S01]  /*57a0*/  FFMA.FTZ R15, R36, R15, R35 ;  /* 0x0000000f240f7223 */ /* 0x000fe20000010023 */
[----:B------:R-:W-:Y:S01]  /*57b0*/  HADD2.F32 R36, -RZ, R6.H0_H0 ;  /* 0x20000006ff247230 */ /* 0x000fe20000004100 */
[----:B------:R-:W-:Y:S01]  /*57c0*/  IADD3 R48, R48, 0x20, RZ ;  /* 0x0000002030307810 */ /* 0x000fe20007ffe0ff */
        /* <DEDUP_REMOVED lines=15> */
.L_x_3556:
[----:B------:R-:W-:Y:S05]  /*58c0*/  BSYNC B1 ;  /* 0x0000000000017941 */ /* 0x000fea0003800000 */
.L_x_3555:
[----:B------:R-:W-:-:S13]  /*58d0*/  ISETP.GE.AND P1, PT, R20, R17, PT ;  /* 0x000000111400720c */ /* 0x000fda0003f26270 */
[----:B------:R-:W-:Y:S05]  /*58e0*/  @P1 BRA `(.L_x_3554) ;  /* 0x00000a9000001947 */ /* 0x000fea0003800000 */
[----:B------:R-:W-:Y:S01]  /*58f0*/  LOP3.LUT R4, RZ, R3, RZ, 0x33, !PT ;  /* 0x00000003ff047212 */ /* 0x000fe200078e33ff */
[----:B------:R-:W-:Y:S03]  /*5900*/  BSSY B1, `(.L_x_3561) ;  /* 0x0000038000017945 */ /* 0x000fe60003800000 */
[----:B-1----:R-:W-:-:S04]  /*5910*/  IADD3 R34, -R26, R17, R4 ;  /* 0x000000111a227210 */ /* 0x002fc80007ffe104 */
        /* <DEDUP_REMOVED lines=32> */
[----:B------:R-:W3:Y:S01]  /*5b20*/  LDG.E.128 R4, [R4.64] ;  /* 0x0000002404047981 */ /* 0x000ee2000c1e1d00 */
[----:B--2---:R-:W-:-:S05]  /*5b30*/  IMAD R36, R3, 0x2, R0 ;  /* 0x0000000203247824 */ /* 0x004fca00078e0200 */
[----:B------:R-:W0:Y:S02]  /*5b40*/  LDS.U16 R12, [R36+0x220] ;  /* 0x00022000240c7984 */ /* 0x000e240000000400 */
[----:B0-----:R-:W-:Y:S02]  /*5b50*/  HADD2.F32 R12, -RZ, R12.H0_H0 ;  /* 0x2000000cff0c7230 */ /* 0x001fe40000004100 */
[----:B---3--:R-:W-:Y:S02]  /*5b60*/  HADD2.F32 R37, -RZ, R7.H0_H0 ;  /* 0x20000007ff257230 */ /* 0x008fe40000004100 */
[--C-:B------:R-:W-:Y:S02]  /*5b70*/  HADD2.F32 R13, -RZ, R4.reuse.H0_H0 ;  /* 0x20000004ff0d7230 */ /* 0x100fe40000004100 */
        /* <DEDUP_REMOVED lines=14> */
.L_x_3564:
[----:B------:R-:W-:Y:S05]  /*5c60*/  BSYNC B2 ;  /* 0x0000000000027941 */ /* 0x000fea0003800000 */
.L_x_3563:
[----:B------:R-:W-:Y:S02]  /*5c70*/  IADD3 R20, R20, 0x4, RZ ;  /* 0x0000000414147810 */ /* 0x000fe40007ffe0ff */
.L_x_3562:
[----:B------:R-:W-:Y:S05]  /*5c80*/  BSYNC B1 ;  /* 0x0000000000017941 */ /* 0x000fea0003800000 */
.L_x_3561:
[----:B------:R-:W-:-:S13]  /*5c90*/  LOP3.LUT P1, RZ, R34, 0xfffffffc, RZ, 0xc0, !PT ;  /* 0xfffffffc22ff7812 */ /* 0x000fda000782c0ff */
[----:B------:R-:W-:Y:S05]  /*5ca0*/  @!P1 BRA `(.L_x_3554) ;  /* 0x000006d000009947 */ /* 0x000fea0003800000 */
[----:B------:R-:W-:Y:S02]  /*5cb0*/  IMAD R5, R20, 0x2, R0 ;  /* 0x0000000214057824 */ /* 0x000fe400078e0200 */
[----:B------:R-:W-:Y:S02]  /*5cc0*/  IMAD.MOV.U32 R6, RZ, RZ, RZ ;  /* 0x000000ffff067224 */ /* 0x000fe400078e00ff */
[----:B------:R-:W-:Y:S02]  /*5cd0*/  IMAD R35, R26, -0x2, R5 ;  /* 0xfffffffe1a237824 */ /* 0x000fe400078e0205 */
.L_x_3569:
[C---:B------:R-:W-:Y:S01]  /*5ce0*/  ISETP.GE.AND P2, PT, R20.reuse, c[0x0][0x1d4], PT ;  /* 0x0000750014007a0c */ /* 0x040fe20003f46270 */
[----:B------:R-:W-:Y:S01]  /*5cf0*/  BSSY B1, `(.L_x_3565) ;  /* 0x0000033000017945 */ /* 0x000fe20003800000 */
[----:B--2---:R-:W-:Y:S01]  /*5d00*/  IADD3 R39, R20, 0x4, RZ ;  /* 0x0000000414277810 */ /* 0x004fe20007ffe0ff */
        /* <DEDUP_REMOVED lines=34> */
[--C-:B------:R-:W-:Y:S02]  /*5f30*/  HADD2.F32 R34, -RZ, R13.reuse.H0_H0 ;  /* 0x2000000dff227230 */ /* 0x100fe40000004100 */
        /* <DEDUP_REMOVED lines=14> */
.L_x_3566:
[----:B------:R-:W-:Y:S05]  /*6020*/  BSYNC B1 ;  /* 0x0000000000017941 */ /* 0x000fea0003800000 */
.L_x_3565:
        /* <DEDUP_REMOVED lines=48> */
.L_x_3568:
[----:B------:R-:W-:Y:S05]  /*6330*/  BSYNC B1 ;  /* 0x0000000000017941 */ /* 0x000fea0003800000 */
.L_x_3567:
[----:B------:R-:W-:Y:S02]  /*6340*/  IADD3 R20, R20, 0x8, RZ ;  /* 0x0000000814147810 */ /* 0x000fe40007ffe0ff */
[----:B------:R-:W-:Y:S02]  /*6350*/  IADD3 R6, R6, 0x10, RZ ;  /* 0x0000001006067810 */ /* 0x000fe40007ffe0ff */
[----:B------:R-:W-:-:S13]  /*6360*/  ISETP.GE.AND P1, PT, R20, R17, PT ;  /* 0x000000111400720c */ /* 0x000fda0003f26270 */
[----:B------:R-:W-:Y:S05]  /*6370*/  @!P1 BRA `(.L_x_3569) ;  /* 0xfffff96000009947 */ /* 0x000fea000383ffff */
.L_x_3554:
[----:B---3--:R-:W-:Y:S05]  /*6380*/  BSYNC B0 ;  /* 0x0000000000007941 */ /* 0x008fea0003800000 */
.L_x_3553:
        /* <DEDUP_REMOVED lines=12> */
[----:B-1----:R0:W5:Y:S01]  /*6450*/  @P3 LDG.E.128 R32, [R12.64] ;  /* 0x000000240c203981 */ /* 0x002162000c1e1d00 */
        /* <DEDUP_REMOVED lines=12> */
[----:B------:R-:W3:Y:S03]  /*6520*/  LDG.E R31, [R30.64+0x4] ;  /* 0x000004241e1f7981 */ /* 0x000ee6000c1e1900 */
[----:B------:R-:W-:-:S05]  /*6530*/  LEA.HI.X.SX32 R13, R24, c[0x0][0x18c], 0x1, P2 ;  /* 0x00006300180d7a11 */ /* 0x000fca00010f0eff */
[----:B------:R-:W4:Y:S02]  /*6540*/  LDG.E.64 R26, [R12.64] ;  /* 0x000000240c1a7981 */ /* 0x000f24000c1e1b00 */
[C-C-:B----4-:R-:W-:Y:S02]  /*6550*/  SHF.R.U64 R23, R26.reuse, 0x10, R27.reuse ;  /* 0x000000101a177819 */ /* 0x150fe4000000121b */
        /* <DEDUP_REMOVED lines=8> */
[----:B------:R-:W3:Y:S08]  /*65e0*/  I2F.S8 R17, R27 ;  /* 0x0000001b00117306 */ /* 0x000ef00000001400 */
[----:B------:R3:W0:Y:S08]  /*65f0*/  I2F.S8 R13, R23 ;  /* 0x00000017000d7306 */ /* 0x0006300000001400 */
[----:B------:R-:W4:Y:S08]  /*6600*/  I2F.S16 R20, R20 ;  /* 0x0000001400147306 */ /* 0x000f300000101400 */
[----:B------:R-:W2:Y:S08]  /*6610*/  I2F.S16 R0, R0 ;  /* 0x0000000000007306 */ /* 0x000eb00000101400 */
[----:B------:R-:W1:Y:S08]  /*6620*/  I2F.S8 R2, R26 ;  /* 0x0000001a00027306 */ /* 0x000e700000001400 */
[----:B------:R-:W0:Y:S08]  /*6630*/  I2F.S8 R19, R19 ;  /* 0x0000001300137306 */ /* 0x000e300000001400 */
[----:B------:R-:W1:Y:S08]  /*6640*/  I2F.S16 R16, R16 ;  /* 0x0000001000107306 */ /* 0x000e700000101400 */
[----:B------:R-:W1:Y:S01]  /*6650*/  I2F.S16 R12, R12 ;  /* 0x0000000c000c7306 */ /* 0x000e620000101400 */
[----:B---3--:R-:W-:-:S02]  /*6660*/  FMUL.FTZ R23, R17, R31 ;  /* 0x0000001f11177220 */ /* 0x008fc40000410000 */
[-C--:B0-----:R-:W-:Y:S02]  /*6670*/  FMUL.FTZ R17, R13, R31.reuse ;  /* 0x0000001f0d117220 */ /* 0x081fe40000410000 */
[-C--:B----4-:R-:W-:Y:S02]  /*6680*/  FMUL.FTZ R24, R20, R31.reuse ;  /* 0x0000001f14187220 */ /* 0x090fe40000410000 */
[-C--:B--2---:R-:W-:Y:S02]  /*6690*/  FMUL.FTZ R13, R0, R31.reuse ;  /* 0x0000001f000d7220 */ /* 0x084fe40000410000 */
        /* <DEDUP_REMOVED lines=8> */
.L_x_3572:
        /* <DEDUP_REMOVED lines=26> */
.L_x_3571:
[----:B0-----:R-:W-:Y:S05]  /*68c0*/  BSYNC B0 ;  /* 0x0000000000007941 */ /* 0x001fea0003800000 */
.L_x_3570:
        /* <DEDUP_REMOVED lines=16> */
.L_x_3574:
[----:B------:R-:W-:Y:S01]  /*69d0*/  WARPSYNC 0xffffffff ;  /* 0xffffffff00007948 */ /* 0x000fe20003800000 */
[----:B------:R-:W-:Y:S06]  /*69e0*/  BAR.SYNC.DEFER_BLOCKING 0x0 ;  /* 0x0000000000007b1d */ /* 0x000fec0000010000 */
[----:B------:R-:W-:Y:S01]  /*69f0*/  BSSY B0, `(.L_x_3575) ;  /* 0x0000013000007945 */ /* 0x000fe20003800000 */
[----:B------:R-:W-:Y:S05]  /*6a00*/  @P2 BRA `(.L_x_3576) ;  /* 0x0000011000002947 */ /* 0x000fea0003800000 */
[----:B0-----:R-:W0:Y:S02]  /*6a10*/  LDS.128 R4, [R3] ;  /* 0x0000000003047984 */ /* 0x001e240000000c00 */
[----:B0-----:R-:W-:-:S02]  /*6a20*/  HADD2.F32 R9, -RZ, R4.H0_H0 ;  /* 0x20000004ff097230 */ /* 0x001fc40000004100 */
[--C-:B------:R-:W-:Y:S02]  /*6a30*/  HADD2.F32 R0, -RZ, R5.reuse.H0_H0 ;  /* 0x20000005ff007230 */ /* 0x100fe40000004100 */
        /* <DEDUP_REMOVED lines=14> */
.L_x_3576:
[----:B------:R-:W-:Y:S05]  /*6b20*/  BSYNC B0 ;  /* 0x0000000000007941 */ /* 0x000fea0003800000 */
.L_x_3575:
        /* <DEDUP_REMOVED lines=8> */
.L_x_3578:
[----:B------:R-:W-:Y:S05]  /*6bb0*/  BSYNC B0 ;  /* 0x0000000000007941 */ /* 0x000fea0003800000 */
.L_x_3577:
        /* <DEDUP_REMOVED lines=20> */
.L_x_3580:
[----:B------:R-:W-:Y:S05]  /*6d00*/  BSYNC B0 ;  /* 0x0000000000007941 */ /* 0x000fea0003800000 */
.L_x_3579:
[----:B------:R-:W-:Y:S06]  /*6d10*/  BAR.SYNC.DEFER_BLOCKING 0x0 ;  /* 0x0000000000007b1d */ /* 0x000fec0000010000 */
.L_x_3573:
        /* <DEDUP_REMOVED lines=17> */
.L_x_3581:
[----:B------:R-:W-:Y:S02]  /*6e30*/  IMAD.MOV.U32 R2, RZ, RZ, c[0x0][0x250] ;  /* 0x00009400ff027624 */ /* 0x000fe400078e00ff */
[----:B------:R-:W-:-:S05]  /*6e40*/  IMAD.MOV.U32 R3, RZ, RZ, c[0x0][0x254] ;  /* 0x00009500ff037624 */ /* 0x000fca00078e00ff */
[----:B------:R-:W3:Y:S01]  /*6e50*/  LDG.E R2, [R2.64] ;  /* 0x0000002402027981 */ /* 0x000ee2000c1e1900 */
[----:B------:R-:W-:Y:S02]  /*6e60*/  IMAD R21, R22, 0xc0, R21 ;  /* 0x000000c016157824 */ /* 0x000fe400078e0215 */
[C---:B---3--:R-:W-:Y:S02]  /*6e70*/  FMUL.FTZ R43, R2.reuse, R43 ;  /* 0x0000002b022b7220 */ /* 0x048fe40000410000 */
[C---:B------:R-:W-:Y:S02]  /*6e80*/  FMUL.FTZ R29, R2.reuse, R29 ;  /* 0x0000001d021d7220 */ /* 0x040fe40000410000 */
[C---:B------:R-:W-:Y:S02]  /*6e90*/  FMUL.FTZ R28, R2.reuse, R28 ;  /* 0x0000001c021c7220 */ /* 0x040fe40000410000 */
[----:B------:R-:W0:Y:S01]  /*6ea0*/  F2I.S8.NTZ R43, R43 ;  /* 0x0000002b002b7305 */ /* 0x000e220000202100 */
[----:B------:R-:W-:-:S02]  /*6eb0*/  FMUL.FTZ R41, R2, R41 ;  /* 0x0000002902297220 */ /* 0x000fc40000410000 */
[C---:B------:R-:W-:Y:S02]  /*6ec0*/  FMUL.FTZ R42, R2.reuse, R42 ;  /* 0x0000002a022a7220 */ /* 0x040fe40000410000 */
[C---:B------:R-:W-:Y:S02]  /*6ed0*/  FMUL.FTZ R40, R2.reuse, R40 ;  /* 0x0000002802287220 */ /* 0x040fe40000410000 */
[C---:B------:R-:W-:Y:S01]  /*6ee0*/  FMUL.FTZ R44, R2.reuse, R44 ;  /* 0x0000002c022c7220 */ /* 0x040fe20000410000 */
[----:B------:R-:W3:Y:S01]  /*6ef0*/  F2I.S8.NTZ R29, R29 ;  /* 0x0000001d001d7305 */ /* 0x000ee20000202100 */
[----:B------:R-:W-:-:S07]  /*6f00*/  FMUL.FTZ R2, R2, R45 ;  /* 0x0000002d02027220 */ /* 0x000fce0000410000 */
[----:B------:R-:W4:Y:S01]  /*6f10*/  F2I.S8.NTZ R28, R28 ;  /* 0x0000001c001c7305 */ /* 0x000f220000202100 */
[----:B0-----:R-:W-:-:S04]  /*6f20*/  PRMT R0, R43, 0x8880, RZ ;  /* 0x000088802b007816 */ /* 0x001fc800000000ff */
[----:B------:R-:W-:-:S03]  /*6f30*/  PRMT R0, R0, 0x7710, RZ ;  /* 0x0000771000007816 */ /* 0x000fc600000000ff */
[----:B------:R-:W0:Y:S01]  /*6f40*/  F2I.S8.NTZ R41, R41 ;  /* 0x0000002900297305 */ /* 0x000e220000202100 */
[----:B---3--:R-:W-:Y:S02]  /*6f50*/  PRMT R3, R29, 0x8880, RZ ;  /* 0x000088801d037816 */ /* 0x008fe400000000ff */
[----:B------:R-:W-:Y:S02]  /*6f60*/  LOP3.LUT R9, R0, 0xff, RZ, 0xc0, !PT ;  /* 0x000000ff00097812 */ /* 0x000fe400078ec0ff */
[----:B------:R-:W-:Y:S02]  /*6f70*/  PRMT R3, R3, 0x7710, RZ ;  /* 0x0000771003037816 */ /* 0x000fe400000000ff */
[----:B----4-:R-:W-:Y:S01]  /*6f80*/  PRMT R4, R28, 0x8880, RZ ;  /* 0x000088801c047816 */ /* 0x010fe200000000ff */
[----:B------:R-:W3:Y:S01]  /*6f90*/  F2I.S8.NTZ R42, R42 ;  /* 0x0000002a002a7305 */ /* 0x000ee20000202100 */
[----:B------:R-:W-:Y:S02]  /*6fa0*/  LOP3.LUT R7, R3, 0xff, RZ, 0xc0, !PT ;  /* 0x000000ff03077812 */ /* 0x000fe400078ec0ff */
[----:B------:R-:W-:-:S02]  /*6fb0*/  PRMT R4, R4, 0x7710, RZ ;  /* 0x0000771004047816 */ /* 0x000fc400000000ff */
[----:B------:R-:W-:Y:S02]  /*6fc0*/  SHF.L.U64.HI R3, R9, 0x8, RZ ;  /* 0x0000000809037819 */ /* 0x000fe400000102ff */
[----:B------:R-:W-:Y:S01]  /*6fd0*/  LOP3.LUT R6, R4, 0xff, RZ, 0xc0, !PT ;  /* 0x000000ff04067812 */ /* 0x000fe200078ec0ff */
[----:B------:R-:W4:Y:S01]  /*6fe0*/  F2I.S8.NTZ R40, R40 ;  /* 0x0000002800287305 */ /* 0x000f220000202100 */
[----:B0-----:R-:W-:Y:S02]  /*6ff0*/  PRMT R0, R41, 0x8880, RZ ;  /* 0x0000888029007816 */ /* 0x001fe400000000ff */
[----:B------:R-:W-:Y:S02]  /*7000*/  SHF.L.U64.HI R4, R7, 0x10, RZ ;  /* 0x0000001007047819 */ /* 0x000fe400000102ff */
[----:B------:R-:W-:Y:S02]  /*7010*/  SHF.L.U64.HI R5, R6, 0x18, RZ ;  /* 0x0000001806057819 */ /* 0x000fe400000102ff */
[----:B------:R-:W-:Y:S01]  /*7020*/  PRMT R0, R0, 0x7710, RZ ;  /* 0x0000771000007816 */ /* 0x000fe200000000ff */
[----:B------:R-:W0:Y:S01]  /*7030*/  F2I.S8.NTZ R44, R44 ;  /* 0x0000002c002c7305 */ /* 0x000e220000202100 */
[----:B------:R-:W-:-:S02]  /*7040*/  LOP3.LUT R5, R5, R4, R3, 0xfe, !PT ;  /* 0x0000000405057212 */ /* 0x000fc400078efe03 */
[----:B---3--:R-:W-:Y:S02]  /*7050*/  PRMT R3, R42, 0x8880, RZ ;  /* 0x000088802a037816 */ /* 0x008fe400000000ff */
[----:B------:R-:W-:Y:S02]  /*7060*/  LOP3.LUT R0, R0, 0xff, RZ, 0xc0, !PT ;  /* 0x000000ff00007812 */ /* 0x000fe400078ec0ff */
[----:B------:R-:W-:Y:S01]  /*7070*/  PRMT R3, R3, 0x7710, RZ ;  /* 0x0000771003037816 */ /* 0x000fe200000000ff */
[----:B------:R-:W3:Y:S01]  /*7080*/  F2I.S8.NTZ R2, R2 ;  /* 0x0000000200027305 */ /* 0x000ee20000202100 */
[----:B----4-:R-:W-:Y:S02]  /*7090*/  PRMT R40, R40, 0x8880, RZ ;  /* 0x0000888028287816 */ /* 0x010fe400000000ff */
        /* <DEDUP_REMOVED lines=9> */
[----:B---3--:R-:W-:Y:S02]  /*7130*/  PRMT R2, R2, 0x8880, RZ ;  /* 0x0000888002027816 */ /* 0x008fe400000000ff */
        /* <DEDUP_REMOVED lines=9> */
.L_x_3532:
[----:B------:R-:W-:Y:S01]  /*71d0*/  IMAD.MOV.U32 R29, RZ, RZ, R3 ;  /* 0x000000ffff1d7224 */ /* 0x000fe200078e0003 */
[----:B------:R-:W-:Y:S01]  /*71e0*/  MOV R150, 0x7230 ;  /* 0x0000723000967802 */ /* 0x000fe20000000f00 */
[----:B------:R-:W-:Y:S02]  /*71f0*/  IMAD.MOV.U32 R152, RZ, RZ, 0x10 ;  /* 0x00000010ff987424 */ /* 0x000fe400078e00ff */
[----:B------:R-:W-:Y:S02]  /*7200*/  IMAD.MOV.U32 R153, RZ, RZ, 0x1f ;  /* 0x0000001fff997424 */ /* 0x000fe400078e00ff */
[----:B------:R-:W-:Y:S02]  /*7210*/  IMAD.MOV.U32 R154, RZ, RZ, -0x1 ;  /* 0xffffffffff9a7424 */ /* 0x000fe400078e00ff */
[----:B0----5:R-:W-:Y:S05]  /*7220*/  CALL.REL.NOINC `($__internal_14_$__cuda_sm70_shflsync_bfly_p) ;  /* 0x0000044000007944 */ /* 0x021fea0003c00000 */
[----:B-1----:R-:W-:Y:S01]  /*7230*/  IMAD.MOV.U32 R0, RZ, RZ, R29 ;  /* 0x000000ffff007224 */ /* 0x002fe200078e001d */
[----:B0-----:R-:W-:Y:S05]  /*7240*/  BRA `(.L_x_3582) ;  /* 0xffffb25000007947 */ /* 0x001fea000383ffff */
.L_x_3533:
[----:B------:R-:W-:Y:S01]  /*7250*/  IMAD.MOV.U32 R29, RZ, RZ, R6 ;  /* 0x000000ffff1d7224 */ /* 0x000fe200078e0006 */
[----:B------:R-:W-:Y:S01]  /*7260*/  MOV R150, 0x72b0 ;  /* 0x000072b000967802 */ /* 0x000fe20000000f00 */
[----:B------:R-:W-:-:S02]  /*7270*/  IMAD.MOV.U32 R152, RZ, RZ, 0x8 ;  /* 0x00000008ff987424 */ /* 0x000fc400078e00ff */
[----:B------:R-:W-:Y:S02]  /*7280*/  IMAD.MOV.U32 R153, RZ, RZ, 0x1f ;  /* 0x0000001fff997424 */ /* 0x000fe400078e00ff */
[----:B------:R-:W-:Y:S02]  /*7290*/  IMAD.MOV.U32 R154, RZ, RZ, -0x1 ;  /* 0xffffffffff9a7424 */ /* 0x000fe400078e00ff */
[----:B01---5:R-:W-:Y:S05]  /*72a0*/  CALL.REL.NOINC `($__internal_14_$__cuda_sm70_shflsync_bfly_p) ;  /* 0x000003c000007944 */ /* 0x023fea0003c00000 */
[----:B-1----:R-:W-:Y:S01]  /*72b0*/  FADD.FTZ R6, R6, R29 ;  /* 0x0000001d06067221 */ /* 0x002fe20000010000 */
[----:B------:R-:W-:Y:S01]  /*72c0*/  MOV R150, 0x7320 ;  /* 0x0000732000967802 */ /* 0x000fe20000000f00 */
[----:B0-----:R-:W-:Y:S02]  /*72d0*/  IMAD.MOV.U32 R152, RZ, RZ, 0x4 ;  /* 0x00000004ff987424 */ /* 0x001fe400078e00ff */
[----:B------:R-:W-:Y:S02]  /*72e0*/  IMAD.MOV.U32 R153, RZ, RZ, 0x1f ;  /* 0x0000001fff997424 */ /* 0x000fe400078e00ff */
[----:B------:R-:W-:Y:S02]  /*72f0*/  IMAD.MOV.U32 R154, RZ, RZ, -0x1 ;  /* 0xffffffffff9a7424 */ /* 0x000fe400078e00ff */
[----:B------:R-:W-:-:S02]  /*7300*/  IMAD.MOV.U32 R29, RZ, RZ, R6 ;  /* 0x000000ffff1d7224 */ /* 0x000fc400078e0006 */
[----:B------:R-:W-:Y:S05]  /*7310*/  CALL.REL.NOINC `($__internal_14_$__cuda_sm70_shflsync_bfly_p) ;  /* 0x0000035000007944 */ /* 0x000fea0003c00000 */
[----:B-1----:R-:W-:Y:S01]  /*7320*/  FADD.FTZ R4, R6, R29 ;  /* 0x0000001d06047221 */ /* 0x002fe20000010000 */
[----:B------:R-:W-:Y:S01]  /*7330*/  MOV R150, 0x7390 ;  /* 0x0000739000967802 */ /* 0x000fe20000000f00 */
[----:B0-----:R-:W-:-:S02]  /*7340*/  IMAD.MOV.U32 R152, RZ, RZ, 0x2 ;  /* 0x00000002ff987424 */ /* 0x001fc400078e00ff */
[----:B------:R-:W-:Y:S02]  /*7350*/  IMAD.MOV.U32 R153, RZ, RZ, 0x1f ;  /* 0x0000001fff997424 */ /* 0x000fe400078e00ff */
[----:B------:R-:W-:Y:S02]  /*7360*/  IMAD.MOV.U32 R154, RZ, RZ, -0x1 ;  /* 0xffffffffff9a7424 */ /* 0x000fe400078e00ff */
[----:B------:R-:W-:Y:S02]  /*7370*/  IMAD.MOV.U32 R29, RZ, RZ, R4 ;  /* 0x000000ffff1d7224 */ /* 0x000fe400078e0004 */
[----:B------:R-:W-:Y:S05]  /*7380*/  CALL.REL.NOINC `($__internal_14_$__cuda_sm70_shflsync_bfly_p) ;  /* 0x000002e000007944 */ /* 0x000fea0003c00000 */
[----:B-1----:R-:W-:Y:S01]  /*7390*/  FADD.FTZ R4, R4, R29 ;  /* 0x0000001d04047221 */ /* 0x002fe20000010000 */
[----:B------:R-:W-:Y:S01]  /*73a0*/  MOV R150, 0x7400 ;  /* 0x0000740000967802 */ /* 0x000fe20000000f00 */
[----:B0-----:R-:W-:Y:S02]  /*73b0*/  IMAD.MOV.U32 R152, RZ, RZ, 0x1 ;  /* 0x00000001ff987424 */ /* 0x001fe400078e00ff */
[----:B------:R-:W-:Y:S02]  /*73c0*/  IMAD.MOV.U32 R153, RZ, RZ, 0x1f ;  /* 0x0000001fff997424 */ /* 0x000fe400078e00ff */
[----:B------:R-:W-:-:S02]  /*73d0*/  IMAD.MOV.U32 R154, RZ, RZ, -0x1 ;  /* 0xffffffffff9a7424 */ /* 0x000fc400078e00ff */
[----:B------:R-:W-:Y:S02]  /*73e0*/  IMAD.MOV.U32 R29, RZ, RZ, R4 ;  /* 0x000000ffff1d7224 */ /* 0x000fe400078e0004 */
[----:B------:R-:W-:Y:S05]  /*73f0*/  CALL.REL.NOINC `($__internal_14_$__cuda_sm70_shflsync_bfly_p) ;  /* 0x0000027000007944 */ /* 0x000fea0003c00000 */
[----:B-1----:R-:W-:Y:S01]  /*7400*/  IMAD.MOV.U32 R5, RZ, RZ, R29 ;  /* 0x000000ffff057224 */ /* 0x002fe200078e001d */
[----:B0-----:R-:W-:Y:S05]  /*7410*/  BRA `(.L_x_3583) ;  /* 0xffffb11000007947 */ /* 0x001fea000383ffff */
.L_x_3538:
[----:B------:R-:W-:Y:S01]  /*7420*/  IMAD.MOV.U32 R29, RZ, RZ, R156 ;  /* 0x000000ffff1d7224 */ /* 0x000fe200078e009c */
[----:B------:R-:W-:Y:S01]  /*7430*/  MOV R150, 0x7480 ;  /* 0x0000748000967802 */ /* 0x000fe20000000f00 */
[----:B------:R-:W-:Y:S02]  /*7440*/  IMAD.MOV.U32 R152, RZ, RZ, 0x1 ;  /* 0x00000001ff987424 */ /* 0x000fe400078e00ff */
[----:B------:R-:W-:Y:S02]  /*7450*/  IMAD.MOV.U32 R153, RZ, RZ, 0x1f ;  /* 0x0000001fff997424 */ /* 0x000fe400078e00ff */
[----:B------:R-:W-:Y:S02]  /*7460*/  IMAD.MOV.U32 R154, RZ, RZ, -0x1 ;  /* 0xffffffffff9a7424 */ /* 0x000fe400078e00ff */
[----:B-----5:R-:W-:Y:S05]  /*7470*/  CALL.REL.NOINC `($__internal_14_$__cuda_sm70_shflsync_bfly_p) ;  /* 0x000001f000007944 */ /* 0x020fea0003c00000 */
[----:B01----:R-:W-:Y:S05]  /*7480*/  BRA `(.L_x_3584) ;  /* 0xffffcfb000007947 */ /* 0x003fea000383ffff */
.L_x_3542:
[----:B------:R-:W-:Y:S01]  /*7490*/  IMAD.MOV.U32 R29, RZ, RZ, R0 ;  /* 0x000000ffff1d7224 */ /* 0x000fe200078e0000 */
[----:B------:R-:W-:Y:S01]  /*74a0*/  MOV R150, 0x74f0 ;  /* 0x000074f000967802 */ /* 0x000fe20000000f00 */
[----:B------:R-:W-:Y:S02]  /*74b0*/  IMAD.MOV.U32 R152, RZ, RZ, 0x10 ;  /* 0x00000010ff987424 */ /* 0x000fe400078e00ff */
[----:B------:R-:W-:-:S02]  /*74c0*/  IMAD.MOV.U32 R153, RZ, RZ, 0x1f ;  /* 0x0000001fff997424 */ /* 0x000fc400078e00ff */
[----:B------:R-:W-:Y:S02]  /*74d0*/  IMAD.MOV.U32 R154, RZ, RZ, -0x1 ;  /* 0xffffffffff9a7424 */ /* 0x000fe400078e00ff */
[----:B-123-5:R-:W-:Y:S05]  /*74e0*/  CALL.REL.NOINC `($__internal_14_$__cuda_sm70_shflsync_bfly_p) ;  /* 0x0000018000007944 */ /* 0x02efea0003c00000 */
[----:B-1----:R-:W-:Y:S01]  /*74f0*/  IMAD.MOV.U32 R3, RZ, RZ, R29 ;  /* 0x000000ffff037224 */ /* 0x002fe200078e001d */
[----:B0-----:R-:W-:Y:S05]  /*7500*/  BRA `(.L_x_3585) ;  /* 0xffffd17000007947 */ /* 0x001fea000383ffff */
.L_x_3543:
[----:B------:R-:W-:Y:S01]  /*7510*/  IMAD.MOV.U32 R29, RZ, RZ, R5 ;  /* 0x000000ffff1d7224 */ /* 0x000fe200078e0005 */
[----:B------:R-:W-:Y:S01]  /*7520*/  MOV R150, 0x7570 ;  /* 0x0000757000967802 */ /* 0x000fe20000000f00 */
[----:B------:R-:W-:Y:S02]  /*7530*/  IMAD.MOV.U32 R152, RZ, RZ, 0x8 ;  /* 0x00000008ff987424 */ /* 0x000fe400078e00ff */
[----:B------:R-:W-:Y:S02]  /*7540*/  IMAD.MOV.U32 R153, RZ, RZ, 0x1f ;  /* 0x0000001fff997424 */ /* 0x000fe400078e00ff */
[----:B------:R-:W-:Y:S02]  /*7550*/  IMAD.MOV.U32 R154, RZ, RZ, -0x1 ;  /* 0xffffffffff9a7424 */ /* 0x000fe400078e00ff */
[----:B0123-5:R-:W-:Y:S05]  /*7560*/  CALL.REL.NOINC `($__internal_14_$__cuda_sm70_shflsync_bfly_p) ;  /* 0x0000010000007944 */ /* 0x02ffea0003c00000 */
[----:B-1----:R-:W-:Y:S01]  /*7570*/  FMNMX.FTZ R0, R5, R29, !PT ;  /* 0x0000001d05007209 */ /* 0x002fe20007810000 */
[----:B0-----:R-:W-:Y:S01]  /*7580*/  IMAD.MOV.U32 R152, RZ, RZ, 0x4 ;  /* 0x00000004ff987424 */ /* 0x001fe200078e00ff */
[----:B------:R-:W-:Y:S01]  /*7590*/  MOV R150, 0x75e0 ;  /* 0x000075e000967802 */ /* 0x000fe20000000f00 */
[----:B------:R-:W-:-:S02]  /*75a0*/  IMAD.MOV.U32 R153, RZ, RZ, 0x1f ;  /* 0x0000001fff997424 */ /* 0x000fc400078e00ff */
[----:B------:R-:W-:Y:S02]  /*75b0*/  IMAD.MOV.U32 R154, RZ, RZ, -0x1 ;  /* 0xffffffffff9a7424 */ /* 0x000fe400078e00ff */
[----:B------:R-:W-:Y:S02]  /*75c0*/  IMAD.MOV.U32 R29, RZ, RZ, R0 ;  /* 0x000000ffff1d7224 */ /* 0x000fe400078e0000 */
[----:B------:R-:W-:Y:S05]  /*75d0*/  CALL.REL.NOINC `($__internal_14_$__cuda_sm70_shflsync_bfly_p) ;  /* 0x0000009000007944 */ /* 0x000fea0003c00000 */
[----:B-1----:R-:W-:Y:S01]  /*75e0*/  FMNMX.FTZ R3, R0, R29, !PT ;  /* 0x0000001d00037209 */ /* 0x002fe20007810000 */
[----:B0-----:R-:W-:Y:S01]  /*75f0*/  IMAD.MOV.U32 R152, RZ, RZ, 0x2 ;  /* 0x00000002ff987424 */ /* 0x001fe200078e00ff */
[----:B------:R-:W-:Y:S01]  /*7600*/  MOV R150, 0x7650 ;  /* 0x0000765000967802 */ /* 0x000fe20000000f00 */
[----:B------:R-:W-:Y:S02]  /*7610*/  IMAD.MOV.U32 R153, RZ, RZ, 0x1f ;  /* 0x0000001fff997424 */ /* 0x000fe400078e00ff */
[----:B------:R-:W-:Y:S02]  /*7620*/  IMAD.MOV.U32 R154, RZ, RZ, -0x1 ;  /* 0xffffffffff9a7424 */ /* 0x000fe400078e00ff */
[----:B------:R-:W-:Y:S02]  /*7630*/  IMAD.MOV.U32 R29, RZ, RZ, R3 ;  /* 0x000000ffff1d7224 */ /* 0x000fe400078e0003 */
[----:B------:R-:W-:Y:S05]  /*7640*/  CALL.REL.NOINC `($__internal_14_$__cuda_sm70_shflsync_bfly_p) ;  /* 0x0000002000007944 */ /* 0x000fea0003c00000 */
[----:B-1----:R-:W-:Y:S01]  /*7650*/  IMAD.MOV.U32 R6, RZ, RZ, R29 ;  /* 0x000000ffff067224 */ /* 0x002fe200078e001d */
[----:B0-----:R-:W-:Y:S05]  /*7660*/  BRA `(.L_x_3586) ;  /* 0xffffd08000007947 */ /* 0x001fea000383ffff */
        .weak           $__internal_14_$__cuda_sm70_shflsync_bfly_p
        .type           $__internal_14_$__cuda_sm70_shflsync_bfly_p,@function
        .size           $__internal_14_$__cuda_sm70_shflsync_bfly_p,(.L_x_4320 - $__internal_14_$__cuda_sm70_shflsync_bfly_p)
$__internal_14_$__cuda_sm70_shflsync_bfly_p:
[----:B------:R-:W-:Y:S01]  /*7670*/  IMAD.MOV.U32 R151, RZ, RZ, 0x0 ;  /* 0x00000000ff977424 */ /* 0x000fe200078e00ff */
[----:B------:R-:W-:Y:S04]  /*7680*/  WARPSYNC R154 ;  /* 0x0000009a00007348 */ /* 0x000fe80003800000 */
[----:B------:R0:W1:Y:S01]  /*7690*/  SHFL.BFLY PT, R29, R29, R152, R153 ;  /* 0x0c0000981d1d7389 */ /* 0x00006200000e0099 */
[----:B------:R-:W-:Y:S05]  /*76a0*/  RET.REL.NODEC R150 `(_ZN4mmha33masked_multihead_attention_kernelItLi192ELi256ELi2ELi32ELi128ELb0ELb0EEEv26Multihead_attention_paramsIT_XT5_EE) ;  /* 0xffff895096007950 */ /* 0x000fea0003c3ffff */
.L_x_3587:
        /* <DEDUP_REMOVED lines=13> */
.L_x_4320:


//--------------------- .text._ZN4mmha33masked_multihead_attention_kernelItLi192ELi256ELi4ELi32ELi64ELb0ELb0EEEv26Multihead_attention_paramsIT_XT5_EE --------------------------
	.section	.text._ZN4mmha33masked_multihead_attention_kernelItLi192ELi256ELi4ELi32ELi64ELb0ELb0EEEv26Multihead_attention_paramsIT_XT5_EE,"ax",@progbits
	.sectioninfo	@"SHI_REGISTERS=96"
	.align	128
        .global         _ZN4mmha33masked_multihead_attention_kernelItLi192ELi256ELi4ELi32ELi64ELb0ELb0EEEv26Multihead_attention_paramsIT_XT5_EE
        .type           _ZN4mmha33masked_multihead_attention_kernelItLi192ELi256ELi4ELi32ELi64ELb0ELb0EEEv26Multihead_attention_paramsIT_XT5_EE,@function
        .size           _ZN4mmha33masked_multihead_attention_kernelItLi192ELi256ELi4ELi32ELi64ELb0ELb0EEEv26Multihead_attention_paramsIT_XT5_EE,(.L_x_4321 - _ZN4mmha33masked_multihead_attention_kernelItLi192ELi256ELi4ELi32ELi64ELb0ELb0EEEv26Multihead_attention_paramsIT_XT5_EE)
        .other          _ZN4mmha33masked_multihead_attention_kernelItLi192ELi256ELi4ELi32ELi64ELb0ELb0EEEv26Multihead_attention_paramsIT_XT5_EE,@"STO_CUDA_ENTRY STV_DEFAULT"
_ZN4mmha33masked_multihead_attention_kernelItLi192ELi256ELi4ELi32ELi64ELb0ELb0EEEv26Multihead_attention_paramsIT_XT5_EE:
.text._ZN4mmha33masked_multihead_attention_kernelItLi192ELi256ELi4ELi32ELi64ELb0ELb0EEEv26Multihead_attention_paramsIT_XT5_EE:
        /* <DEDUP_REMOVED lines=11> */
.L_x_3588:
        /* <DEDUP_REMOVED lines=53> */
[----:B-1----:R-:W-:-:S04]  /*0400*/  IMAD R19, R29, c[0x0][0x1d8], R22 ;  /* 0x000076001d137a24 */ /* 0x002fc800078e0216 */
[----:B------:R-:W-:Y:S02]  /*0410*/  IMAD R43, R19, 0xc0, RZ ;  /* 0x000000c0132b7824 */ /* 0x000fe400078e02ff */
[----:B------:R-:W-:Y:S02]  /*0420*/  IMAD.SHL.U32 R26, R23, 0x8, RZ ;  /* 0x00000008171a7824 */ /* 0x000fe400078e00ff */
[----:B------:R-:W-:Y:S01]  /*0430*/  IMAD R31, R20, c[0x0][0x24c], RZ ;  /* 0x00009300141f7a24 */ /* 0x000fe200078e02ff */
[----:B------:R-:W-:Y:S01]  /*0440*/  ISETP.NE.AND P1, PT, R0, c[0x0][0x258], PT ;  /* 0x0000960000007a0c */ /* 0x000fe20003f25270 */
        /* <DEDUP_REMOVED lines=9> */
[----:B------:R-:W-:Y:S01]  /*04e0*/  ISETP.GT.U32.AND P0, PT, R7, R18, PT ;  /* 0x000000120700720c */ /* 0x000fe20003f04070 */
[----:B------:R-:W-:Y:S01]  /*04f0*/  IMAD R5, R22, 0xc0, RZ ;  /* 0x000000c016057824 */ /* 0x000fe200078e02ff */
[----:B------:R-:W-:-:S11]  /*0500*/  ISETP.GE.AND P2, PT, R25, RZ, PT ;  /* 0x000000ff1900720c */ /* 0x000fd60003f46270 */
[----:B------:R-:W-:-:S05]  /*0510*/  @!P0 IMAD.IADD R18, R18, 0x1, -R7 ;  /* 0x0000000112128824 */ /* 0x000fca00078e0a07 */
[----:B------:R-:W-:Y:S01]  /*0520*/  ISETP.GT.U32.AND P0, PT, R7, R18, PT ;  /* 0x000000120700720c */ /* 0x000fe20003f04070 */
[----:B------:R-:W-:-:S05]  /*0530*/  IMAD R4, R29, c[0x0][0x1c8], R5 ;  /* 0x000072001d047a24 */ /* 0x000fca00078e0205 */
[----:B------:R-:W-:Y:S01]  /*0540*/  SEL R17, R43, R4, !P3 ;  /* 0x000000042b117207 */ /* 0x000fe20005800000 */
[----:B------:R-:W-:Y:S01]  /*0550*/  IMAD.IADD R5, R5, 0x1, R26 ;  /* 0x0000000105057824 */ /* 0x000fe200078e021a */
[----:B------:R-:W-:-:S05]  /*0560*/  IADD3 R16, R25, -c[0x0][0x1d4], R20 ;  /* 0x8000750019107a10 */ /* 0x000fca0007ffe014 */
[----:B------:R-:W-:Y:S01]  /*0570*/  @!P0 IMAD.IADD R18, R18, 0x1, -R7 ;  /* 0x0000000112128824 */ /* 0x000fe200078e0a07 */
[----:B------:R-:W-:Y:S01]  /*0580*/  ISETP.NE.AND P0, PT, RZ, c[0x0][0x1d4], PT ;  /* 0x00007500ff007a0c */ /* 0x000fe20003f05270 */
[----:B------:R-:W-:Y:S02]  /*0590*/  IMAD.IADD R11, R26, 0x1, R17 ;  /* 0x000000011a0b7824 */ /* 0x000fe400078e0211 */
        /* <DEDUP_REMOVED lines=42> */
.L_x_3590:
[----:B------:R-:W-:Y:S05]  /*0840*/  BSYNC B0 ;  /* 0x0000000000007941 */ /* 0x000fea0003800000 */
.L_x_3589:
        /* <DEDUP_REMOVED lines=13> */
.L_x_3592:
[----:B------:R-:W-:-:S04]  /*0920*/  IADD3 R2, P0, R11, c[0x0][0x178], RZ ;  /* 0x00005e000b027a10 */ /* 0x000fc80007f1e0ff */
[----:B------:R-:W-:Y:S02]  /*0930*/  LEA.HI.X.SX32 R3, R11, c[0x0][0x17c], 0x1, P0 ;  /* 0x00005f000b037a11 */ /* 0x000fe400000f0eff */
[----:B------:R-:W2:Y:S04]  /*0940*/  LDG.E R11, [R30.64] ;  /* 0x000000241e0b7981 */ /* 0x000ea8000c1e1900 */
[----:B------:R-:W3:Y:S02]  /*0950*/  LDG.E.64 R2, [R2.64] ;  /* 0x0000002402027981 */ /* 0x000ee4000c1e1b00 */
[C---:B---3--:R-:W-:Y:S02]  /*0960*/  PRMT R7, R2.reuse, 0x9910, RZ ;  /* 0x0000991002077816 */ /* 0x048fe400000000ff */
[----:B------:R-:W-:Y:S01]  /*0970*/  PRMT R13, R3, 0x9910, RZ ;  /* 0x00009910030d7816 */ /* 0x000fe200000000ff */
[----:B------:R0:W-:Y:S01]  /*0980*/  I2F.S8 R4, R2 ;  /* 0x0000000200047306 */ /* 0x0001e20000001400 */
[----:B------:R-:W-:-:S02]  /*0990*/  SHF.R.U64 R12, R2, 0x10, R3 ;  /* 0x00000010020c7819 */ /* 0x000fc40000001203 */
        /* <DEDUP_REMOVED lines=26> */
.L_x_3593:
[----:B------:R-:W-:Y:S05]  /*0b40*/  BSYNC B0 ;  /* 0x0000000000007941 */ /* 0x000fea0003800000 */
.L_x_3591:
[C---:B------:R-:W-:Y:S02]  /*0b50*/  ISETP.GT.AND P4, PT, R23.reuse, 0x1f, PT ;  /* 0x0000001f1700780c */ /* 0x040fe40003f84270 */
[----:B------:R-:W-:Y:S01]  /*0b60*/  ISETP.EQ.U32.AND P0, PT, RZ, c[0x0][0x240], PT ;  /* 0x00009000ff007a0c */ /* 0x000fe20003f02070 */
[----:B------:R-:W-:Y:S01]  /*0b70*/  CS2R R12, SRZ ;  /* 0x00000000000c7805 */ /* 0x000fe2000001ff00 */
[----:B------:R-:W-:Y:S01]  /*0b80*/  ISETP.GT.AND P3, PT, R23, 0x17, PT ;  /* 0x000000171700780c */ /* 0x000fe20003f64270 */
[----:B------:R-:W-:Y:S01]  /*0b90*/  CS2R R14, SRZ ;  /* 0x00000000000e7805 */ /* 0x000fe2000001ff00 */
[----:B------:R-:W-:-:S02]  /*0ba0*/  ISETP.EQ.U32.AND P2, PT, RZ, c[0x0][0x180], PT ;  /* 0x00006000ff007a0c */ /* 0x000fc40003f42070 */
[----:B------:R-:W-:Y:S02]  /*0bb0*/  ISETP.EQ.U32.AND P1, PT, RZ, c[0x0][0x170], PT ;  /* 0x00005c00ff007a0c */ /* 0x000fe40003f22070 */
        /* <DEDUP_REMOVED lines=9> */
[-C--:B------:R-:W-:Y:S01]  /*0c50*/  @!P1 IMAD.WIDE R2, R5, R0.reuse, c[0x0][0x170] ;  /* 0x00005c0005029625 */ /* 0x080fe200078e0200 */
[----:B------:R-:W2:Y:S03]  /*0c60*/  @!P2 LDG.E.128 R8, [R44.64] ;  /* 0x000000242c08a981 */ /* 0x000ea6000c1e1d00 */
[----:B------:R-:W-:Y:S01]  /*0c70*/  @!P0 IMAD R5, R7, 0xc0, R26 ;  /* 0x000000c007058824 */ /* 0x000fe200078e021a */
[----:B------:R0:W3:Y:S01]  /*0c80*/  @!P1 LDG.E.128 R12, [R2.64] ;  /* 0x00000024020c9981 */ /* 0x0000e2000c1e1d00 */
[----:B------:R-:W-:Y:S02]  /*0c90*/  ISETP.NE.U32.AND P1, PT, RZ, c[0x0][0x1f8], PT ;  /* 0x00007e00ff007a0c */ /* 0x000fe40003f25070 */
[----:B------:R-:W-:Y:S02]  /*0ca0*/  @!P0 IMAD.WIDE R4, R5, R0, c[0x0][0x230] ;  /* 0x00008c0005048625 */ /* 0x000fe400078e0200 */
[----:B------:R-:W-:-:S04]  /*0cb0*/  ISETP.NE.AND.EX P1, PT, RZ, c[0x0][0x1fc], PT, P1 ;  /* 0x00007f00ff007a0c */ /* 0x000fc80003f25310 */
[----:B------:R-:W4:Y:S01]  /*0cc0*/  @!P0 LDG.E.128 R4, [R4.64] ;  /* 0x0000002404048981 */ /* 0x000f22000c1e1d00 */
[----:B0-----:R-:W0:Y:S01]  /*0cd0*/  LDC.U8 R3, c[0x0][0x1e4] ;  /* 0x00007900ff037b82 */ /* 0x001e220000000000 */
[----:B------:R-:W-:Y:S01]  /*0ce0*/  ISETP.LT.AND P3, PT, RZ, c[0x0][0x1e0], PT ;  /* 0x00007800ff007a0c */ /* 0x000fe20003f61270 */
[----:B------:R-:W-:-:S06]  /*0cf0*/  IMAD.MOV.U32 R2, RZ, RZ, RZ ;  /* 0x000000ffff027224 */ /* 0x000fcc00078e00ff */
        /* <DEDUP_REMOVED lines=76> */
.L_x_3596:
        /* <DEDUP_REMOVED lines=145> */
.L_x_3600:
[----:B------:R-:W-:Y:S05]  /*1ad0*/  BSYNC B1 ;  /* 0x0000000000017941 */ /* 0x000fea0003800000 */
.L_x_3599:
[----:B------:R-:W-:Y:S02]  /*1ae0*/  LOP3.LUT R10, R33, 0xffff, RZ, 0xc0, !PT ;  /* 0x0000ffff210a7812 */ /* 0x000fe400078ec0ff */
[----:B------:R-:W-:Y:S02]  /*1af0*/  LOP3.LUT R8, R37, 0xffff, RZ, 0xc0, !PT ;  /* 0x0000ffff25087812 */ /* 0x000fe400078ec0ff */
[----:B------:R-:W-:Y:S01]  /*1b00*/  PRMT R12, R39, 0x7732, RZ ;  /* 0x00007732270c7816 */ /* 0x000fe200000000ff */
[----:B------:R-:W-:Y:S01]  /*1b10*/  IMAD.WIDE.U32 R10, R10, 0x10000, RZ ;  /* 0x000100000a0a7825 */ /* 0x000fe200078e00ff */
[C---:B------:R-:W-:Y:S02]  /*1b20*/  PRMT R13, R38.reuse, 0x7732, RZ ;  /* 0x00007732260d7816 */ /* 0x040fe400000000ff */
[----:B------:R-:W-:Y:S01]  /*1b30*/  PRMT R21, R38, 0x5410, R39 ;  /* 0x0000541026157816 */ /* 0x000fe20000000027 */
[----:B------:R-:W-:Y:S01]  /*1b40*/  IMAD.WIDE.U32 R8, R8, 0x10000, RZ ;  /* 0x0001000008087825 */ /* 0x000fe200078e00ff */
[----:B------:R-:W-:-:S02]  /*1b50*/  LOP3.LUT R14, R10, 0xffff, R32, 0xf8, !PT ;  /* 0x0000ffff0a0e7812 */ /* 0x000fc400078ef820 */
[----:B------:R-:W-:Y:S02]  /*1b60*/  PRMT R15, R34, 0x5410, R35 ;  /* 0x00005410220f7816 */ /* 0x000fe40000000023 */
[----:B------:R-:W-:Y:S02]  /*1b70*/  PRMT R10, R37, 0x7732, RZ ;  /* 0x00007732250a7816 */ /* 0x000fe400000000ff */
[----:B------:R-:W-:Y:S02]  /*1b80*/  LOP3.LUT R9, R21, R9, RZ, 0xfc, !PT ;  /* 0x0000000915097212 */ /* 0x000fe400078efcff */
[----:B------:R-:W-:Y:S02]  /*1b90*/  PRMT R49, R13, 0x5410, R12 ;  /* 0x000054100d317816 */ /* 0x000fe4000000000c */
[----:B------:R-:W-:Y:S02]  /*1ba0*/  PRMT R20, R35, 0x7732, RZ ;  /* 0x0000773223147816 */ /* 0x000fe400000000ff */
[----:B------:R-:W-:-:S02]  /*1bb0*/  PRMT R12, R33, 0x7732, RZ ;  /* 0x00007732210c7816 */ /* 0x000fc400000000ff */
[----:B------:R-:W-:Y:S02]  /*1bc0*/  PRMT R21, R34, 0x7732, RZ ;  /* 0x0000773222157816 */ /* 0x000fe400000000ff */
[----:B------:R-:W-:Y:S01]  /*1bd0*/  PRMT R24, R32, 0x7732, RZ ;  /* 0x0000773220187816 */ /* 0x000fe200000000ff */
[----:B------:R-:W-:Y:S01]  /*1be0*/  IMAD.WIDE.U32 R12, R12, 0x10000, RZ ;  /* 0x000100000c0c7825 */ /* 0x000fe200078e00ff */
[----:B------:R-:W-:Y:S02]  /*1bf0*/  LOP3.LUT R15, R15, R11, RZ, 0xfc, !PT ;  /* 0x0000000b0f0f7212 */ /* 0x000fe400078efcff */
[----:B------:R-:W-:Y:S01]  /*1c00*/  PRMT R45, R36, 0x7732, RZ ;  /* 0x00007732242d7816 */ /* 0x000fe200000000ff */
[----:B------:R-:W-:Y:S01]  /*1c10*/  IMAD.WIDE.U32 R10, R10, 0x10000, RZ ;  /* 0x000100000a0a7825 */ /* 0x000fe200078e00ff */
[----:B------:R-:W-:Y:S02]  /*1c20*/  PRMT R47, R21, 0x5410, R20 ;  /* 0x00005410152f7816 */ /* 0x000fe40000000014 */
[----:B------:R-:W-:Y:S01]  /*1c30*/  LOP3.LUT R8, R8, 0xffff, R36, 0xf8, !PT ;  /* 0x0000ffff08087812 */ /* 0x000fe200078ef824 */
[----:B------:R-:W-:Y:S01]  /*1c40*/  IMAD.MOV.U32 R21, RZ, RZ, R24 ;  /* 0x000000ffff157224 */ /* 0x000fe200078e0018 */
[----:B------:R-:W-:-:S02]  /*1c50*/  LOP3.LUT R11, R49, R11, RZ, 0xfc, !PT ;  /* 0x0000000b310b7212 */ /* 0x000fc400078efcff */
[----:B------:R-:W-:Y:S01]  /*1c60*/  LOP3.LUT R10, R10, R45, RZ, 0xfc, !PT ;  /* 0x0000002d0a0a7212 */ /* 0x000fe200078efcff */
[----:B------:R0:W-:Y:S01]  /*1c70*/  STS.64 [R7], R8 ;  /* 0x0000000807007388 */ /* 0x0001e20000000a00 */
[----:B------:R-:W-:Y:S02]  /*1c80*/  LOP3.LUT R13, R47, R13, RZ, 0xfc, !PT ;  /* 0x0000000d2f0d7212 */ /* 0x000fe400078efcff */
[----:B------:R-:W-:Y:S01]  /*1c90*/  LOP3.LUT R12, R12, R21, RZ, 0xfc, !PT ;  /* 0x000000150c0c7212 */ /* 0x000fe200078efcff */
[----:B------:R0:W-:Y:S04]  /*1ca0*/  STS.64 [R5], R10 ;  /* 0x0000000a05007388 */ /* 0x0001e80000000a00 */
[----:B------:R0:W-:Y:S04]  /*1cb0*/  STS.64 [R4], R14 ;  /* 0x0000000e04007388 */ /* 0x0001e80000000a00 */
[----:B------:R0:W-:Y:S02]  /*1cc0*/  STS.64 [R6], R12 ;  /* 0x0000000c06007388 */ /* 0x0001e40000000a00 */
.L_x_3598:
[----:B------:R-:W-:Y:S05]  /*1cd0*/  BSYNC B0 ;  /* 0x0000000000007941 */ /* 0x000fea0003800000 */
.L_x_3597:
[----:B------:R-:W-:Y:S06]  /*1ce0*/  BAR.SYNC.DEFER_BLOCKING 0x0 ;  /* 0x0000000000007b1d */ /* 0x000fec0000010000 */
[----:B0-----:R0:W1:Y:S04]  /*1cf0*/  @P6 LDS.128 R32, [R0] ;  /* 0x0000000000206984 */ /* 0x0010680000000c00 */
[----:B------:R0:W2:Y:S04]  /*1d00*/  @P6 LDS.128 R36, [R3] ;  /* 0x0000000003246984 */ /* 0x0000a80000000c00 */
[----:B------:R-:W-:Y:S06]  /*1d10*/  BAR.SYNC.DEFER_BLOCKING 0x0 ;  /* 0x0000000000007b1d */ /* 0x000fec0000010000 */
[----:B------:R-:W-:Y:S05]  /*1d20*/  BRA `(.L_x_3595) ;  /* 0x0000063000007947 */ /* 0x000fea0003800000 */
.L_x_3594:
        /* <DEDUP_REMOVED lines=98> */
.L_x_3601:
[----:B------:R-:W-:Y:S05]  /*2350*/  BSYNC B0 ;  /* 0x0000000000007941 */ /* 0x000fea0003800000 */
.L_x_3595:
        /* <DEDUP_REMOVED lines=21> */
.L_x_3651:
        /* <DEDUP_REMOVED lines=9> */
.L_x_3652:
[----:B-1----:R-:W-:Y:S02]  /*2540*/  FADD.FTZ R0, R51, R4 ;  /* 0x0000000433007221 */ /* 0x002fe40000010000 */
.L_x_3603:
[----:B------:R-:W-:Y:S05]  /*2550*/  BSYNC B0 ;  /* 0x0000000000007941 */ /* 0x000fea0003800000 */
.L_x_3602:
        /* <DEDUP_REMOVED lines=16> */
.L_x_3607:
[----:B------:R3:W-:Y:S02]  /*2660*/  STS [R6.X4+0x210], R3 ;  /* 0x0002100306007388 */ /* 0x0007e40000004800 */
.L_x_3606:
        /* <DEDUP_REMOVED lines=18> */
[----:B------:R-:W-:Y:S01]  /*2790*/  IMAD.IADD R0, R23, 0x1, -R0 ;  /* 0x0000000117007824 */ /* 0x000fe200078e0a00 */
[----:B------:R-:W-:Y:S01]  /*27a0*/  IADD3 R57, R57, c[0x0][0x210], RZ ;  /* 0x0000840039397a10 */ /* 0x000fe20007ffe0ff */
[----:B------:R-:W-:Y:S02]  /*27b0*/  IMAD R55, R55, 0xc0, RZ ;  /* 0x000000c037377824 */ /* 0x000fe400078e02ff */
[----:B------:R-:W-:Y:S01]  /*27c0*/  IMAD.SHL.U32 R48, R0, 0x2, RZ ;  /* 0x0000000200307824 */ /* 0x000fe200078e00ff */
[----:B---3--:R0:W3:Y:S03]  /*27d0*/  LDS R6, [R0.X4+0x10] ;  /* 0x0000100000067984 */ /* 0x0080e60000004800 */
[----:B------:R-:W-:Y:S01]  /*27e0*/  IMAD R53, R5, c[0x0][0x1d4], R48 ;  /* 0x0000750005357a24 */ /* 0x000fe200078e0230 */
[----:B------:R0:W4:Y:S04]  /*27f0*/  LDS R7, [R0.X4+0x20] ;  /* 0x0000200000077984 */ /* 0x0001280000004800 */
        /* <DEDUP_REMOVED lines=31> */
.L_x_3614:
[----:B------:R-:W-:Y:S01]  /*29f0*/  IABS R50, c[0x0][0x1d4] ;  /* 0x0000750000327a13 */ /* 0x000fe20000000000 */
[----:B------:R-:W-:Y:S01]  /*2a00*/  IMAD.MOV.U32 R48, RZ, RZ, RZ ;  /* 0x000000ffff307224 */ /* 0x000fe200078e00ff */
[----:B------:R-:W-:-:S02]  /*2a10*/  ISETP.GE.AND P1, PT, R54, RZ, PT ;  /* 0x000000ff3600720c */ /* 0x000fc40003f26270 */
[----:B------:R-:W2:Y:S01]  /*2a20*/  I2F.RP R51, R50 ;  /* 0x0000003200337306 */ /* 0x000ea20000209400 */
[----:B------:R-:W-:-:S04]  /*2a30*/  ISETP.GE.AND P2, PT, R54, R25, PT ;  /* 0x000000193600720c */ /* 0x000fc80003f46270 */
[----:B------:R-:W-:-:S03]  /*2a40*/  SEL R58, R58, RZ, P2 ;  /* 0x000000ff3a3a7207 */ /* 0x000fc60001000000 */
[----:B--2---:R-:W2:Y:S02]  /*2a50*/  MUFU.RCP R51, R51 ;  /* 0x0000003300337308 */ /* 0x004ea40000001000 */
[----:B--2---:R-:W-:-:S06]  /*2a60*/  IADD3 R80, R51, 0xffffffe, RZ ;  /* 0x0ffffffe33507810 */ /* 0x004fcc0007ffe0ff */
[----:B------:R-:W2:Y:S02]  /*2a70*/  F2I.FTZ.U32.TRUNC.NTZ R49, R80 ;  /* 0x0000005000317305 */ /* 0x000ea4000021f000 */
[----:B--2---:R-:W-:-:S04]  /*2a80*/  IMAD.MOV R86, RZ, RZ, -R49 ;  /* 0x000000ffff567224 */ /* 0x004fc800078e0a31 */
[----:B------:R-:W-:-:S04]  /*2a90*/  IMAD R86, R86, R50, RZ ;  /* 0x0000003256567224 */ /* 0x000fc800078e02ff */
[----:B------:R-:W-:Y:S01]  /*2aa0*/  IMAD.HI.U32 R48, R49, R86, R48 ;  /* 0x0000005631307227 */ /* 0x000fe200078e0030 */
[----:B------:R-:W-:-:S05]  /*2ab0*/  IABS R49, R54 ;  /* 0x0000003600317213 */ /* 0x000fca0000000000 */
        /* <DEDUP_REMOVED lines=11> */
[----:B------:R-:W-:-:S04]  /*2b70*/  IADD3 R48, R86, c[0x0][0x1d4], RZ ;  /* 0x0000750056307a10 */ /* 0x000fc80007ffe0ff */
[C---:B------:R-:W-:Y:S01]  /*2b80*/  IADD3 R51, R48.reuse, c[0x0][0x1d4], RZ ;  /* 0x0000750030337a10 */ /* 0x040fe20007ffe0ff */
[----:B------:R-:W-:-:S04]  /*2b90*/  IMAD.SHL.U32 R50, R48, 0x8, RZ ;  /* 0x0000000830327824 */ /* 0x000fc800078e00ff */
[----:B------:R-:W-:Y:S01]  /*2ba0*/  IMAD.SHL.U32 R80, R51, 0x8, RZ ;  /* 0x0000000833507824 */ /* 0x000fe200078e00ff */
[----:B------:R-:W-:-:S13]  /*2bb0*/  ISETP.GE.OR P3, PT, R50, R55, P0 ;  /* 0x000000373200720c */ /* 0x000fda0000766670 */
[----:B------:R-:W-:-:S04]  /*2bc0*/  @!P3 IADD3 R49, P1, R53, R50, RZ ;  /* 0x000000323531b210 */ /* 0x000fc80007f3e0ff */
[----:B------:R-:W-:Y:S02]  /*2bd0*/  @!P3 LEA.HI.X.SX32 R50, R50, R56, 0x1, P1 ;  /* 0x000000383232b211 */ /* 0x000fe400008f0eff */
[----:B------:R-:W-:-:S04]  /*2be0*/  @!P3 LEA R48, P1, R49, c[0x0][0x198], 0x1 ;  /* 0x000066003130ba11 */ /* 0x000fc800078208ff */
[----:B------:R-:W-:Y:S02]  /*2bf0*/  @!P3 LEA.HI.X R49, R49, c[0x0][0x19c], R50, 0x1, P1 ;  /* 0x000067003131ba11 */ /* 0x000fe400008f0c32 */
[----:B------:R-:W-:Y:S02]  /*2c00*/  ISETP.GE.OR P1, PT, R80, R55, P0 ;  /* 0x000000375000720c */ /* 0x000fe40000726670 */
[----:B------:R-:W-:Y:S01]  /*2c10*/  IADD3 R50, R51, c[0x0][0x1d4], RZ ;  /* 0x0000750033327a10 */ /* 0x000fe20007ffe0ff */
[----:B------:R2:W3:Y:S01]  /*2c20*/  @!P3 LDG.E R58, [R48.64] ;  /* 0x00000024303ab981 */ /* 0x0004e2000c1e1900 */
[----:B------:R-:W-:-:S03]  /*2c30*/  SEL R59, R59, RZ, P2 ;  /* 0x000000ff3b3b7207 */ /* 0x000fc60001000000 */
[----:B------:R-:W-:-:S05]  /*2c40*/  IMAD.SHL.U32 R88, R50, 0x8, RZ ;  /* 0x0000000832587824 */ /* 0x000fca00078e00ff */
[----:B------:R-:W-:Y:S02]  /*2c50*/  ISETP.GE.OR P3, PT, R88, R55, P0 ;  /* 0x000000375800720c */ /* 0x000fe40000766670 */
[----:B------:R-:W-:-:S04]  /*2c60*/  @!P1 IADD3 R51, P4, R53, R80, RZ ;  /* 0x0000005035339210 */ /* 0x000fc80007f9e0ff */
[----:B------:R-:W-:Y:S02]  /*2c70*/  @!P1 LEA.HI.X.SX32 R80, R80, R56, 0x1, P4 ;  /* 0x0000003850509211 */ /* 0x000fe400020f0eff */
[----:B------:R-:W-:-:S04]  /*2c80*/  @!P1 LEA R50, P4, R51, c[0x0][0x198], 0x1 ;  /* 0x0000660033329a11 */ /* 0x000fc800078808ff */
[----:B------:R-:W-:-:S05]  /*2c90*/  @!P1 LEA.HI.X R51, R51, c[0x0][0x19c], R80, 0x1, P4 ;  /* 0x0000670033339a11 */ /* 0x000fca00020f0c50 */
[----:B------:R4:W3:Y:S01]  /*2ca0*/  @!P1 LDG.E R59, [R50.64] ;  /* 0x00000024323b9981 */ /* 0x0008e2000c1e1900 */
[----:B------:R-:W-:Y:S02]  /*2cb0*/  @!P3 IADD3 R80, P1, R53, R88, RZ ;  /* 0x000000583550b210 */ /* 0x000fe40007f3e0ff */
[----:B------:R-:W-:Y:S02]  /*2cc0*/  SEL R60, R60, RZ, P2 ;  /* 0x000000ff3c3c7207 */ /* 0x000fe40001000000 */
[----:B--2---:R-:W-:Y:S02]  /*2cd0*/  @!P3 LEA.HI.X.SX32 R49, R88, R56, 0x1, P1 ;  /* 0x000000385831b211 */ /* 0x004fe400008f0eff */
[----:B------:R-:W-:-:S04]  /*2ce0*/  @!P3 LEA R48, P1, R80, c[0x0][0x198], 0x1 ;  /* 0x000066005030ba11 */ /* 0x000fc800078208ff */
[----:B------:R-:W-:Y:S01]  /*2cf0*/  @!P3 LEA.HI.X R49, R80, c[0x0][0x19c], R49, 0x1, P1 ;  /* 0x000067005031ba11 */ /* 0x000fe200008f0c31 */
[----:B------:R-:W-:-:S04]  /*2d00*/  IMAD.MOV.U32 R80, RZ, RZ, c[0x0][0x1d4] ;  /* 0x00007500ff507624 */ /* 0x000fc800078e00ff */
[----:B------:R-:W-:Y:S01]  /*2d10*/  IMAD R90, R80, 0x4, R86 ;  /* 0x00000004505a7824 */ /* 0x000fe200078e0256 */
[----:B------:R2:W3:Y:S01]  /*2d20*/  @!P3 LDG.E R60, [R48.64] ;  /* 0x00000024303cb981 */ /* 0x0004e2000c1e1900 */
[----:B------:R-:W-:Y:S02]  /*2d30*/  SEL R61, R61, RZ, P2 ;  /* 0x000000ff3d3d7207 */ /* 0x000fe40001000000 */
[----:B------:R-:W-:-:S05]  /*2d40*/  IMAD.SHL.U32 R88, R90, 0x8, RZ ;  /* 0x000000085a587824 */ /* 0x000fca00078e00ff */
[----:B------:R-:W-:Y:S02]  /*2d50*/  ISETP.GE.OR P1, PT, R88, R55, P0 ;  /* 0x000000375800720c */ /* 0x000fe40000726670 */
[----:B--2---:R-:W-:-:S11]  /*2d60*/  IADD3 R48, R90, c[0x0][0x1d4], RZ ;  /* 0x000075005a307a10 */ /* 0x004fd60007ffe0ff */
[----:B----4-:R-:W-:-:S04]  /*2d70*/  @!P1 IADD3 R51, P3, R53, R88, RZ ;  /* 0x0000005835339210 */ /* 0x010fc80007f7e0ff */
[----:B------:R-:W-:Y:S02]  /*2d80*/  @!P1 LEA.HI.X.SX32 R88, R88, R56, 0x1, P3 ;  /* 0x0000003858589211 */ /* 0x000fe400018f0eff */
[----:B------:R-:W-:-:S04]  /*2d90*/  @!P1 LEA R50, P3, R51, c[0x0][0x198], 0x1 ;  /* 0x0000660033329a11 */ /* 0x000fc800078608ff */
[----:B------:R-:W-:Y:S01]  /*2da0*/  @!P1 LEA.HI.X R51, R51, c[0x0][0x19c], R88, 0x1, P3 ;  /* 0x0000670033339a11 */ /* 0x000fe200018f0c58 */
[----:B------:R-:W-:-:S04]  /*2db0*/  IMAD.SHL.U32 R88, R48, 0x8, RZ ;  /* 0x0000000830587824 */ /* 0x000fc800078e00ff */
[----:B------:R2:W4:Y:S01]  /*2dc0*/  @!P1 LDG.E R61, [R50.64] ;  /* 0x00000024323d9981 */ /* 0x000522000c1e1900 */
[----:B------:R-:W-:Y:S02]  /*2dd0*/  ISETP.GE.OR P1, PT, R88, R55, P0 ;  /* 0x000000375800720c */ /* 0x000fe40000726670 */
[----:B------:R-:W-:Y:S02]  /*2de0*/  IADD3 R48, R48, c[0x0][0x1d4], RZ ;  /* 0x0000750030307a10 */ /* 0x000fe40007ffe0ff */
[----:B------:R-:W-:-:S03]  /*2df0*/  SEL R62, R62, RZ, P2 ;  /* 0x000000ff3e3e7207 */ /* 0x000fc60001000000 */
[----:B------:R-:W-:-:S06]  /*2e00*/  IMAD.SHL.U32 R90, R48, 0x8, RZ ;  /* 0x00000008305a7824 */ /* 0x000fcc00078e00ff */
[----:B------:R-:W-:-:S04]  /*2e10*/  @!P1 IADD3 R49, P3, R53, R88, RZ ;  /* 0x0000005835319210 */ /* 0x000fc80007f7e0ff */
[----:B------:R-:W-:Y:S02]  /*2e20*/  @!P1 LEA.HI.X.SX32 R88, R88, R56, 0x1, P3 ;  /* 0x0000003858589211 */ /* 0x000fe400018f0eff */
[----:B------:R-:W-:-:S04]  /*2e30*/  @!P1 LEA R48, P3, R49, c[0x0][0x198], 0x1 ;  /* 0x0000660031309a11 */ /* 0x000fc800078608ff */
[----:B------:R-:W-:Y:S02]  /*2e40*/  @!P1 LEA.HI.X R49, R49, c[0x0][0x19c], R88, 0x1, P3 ;  /* 0x0000670031319a11 */ /* 0x000fe400018f0c58 */
[----:B------:R-:W-:-:S03]  /*2e50*/  ISETP.GE.OR P3, PT, R90, R55, P0 ;  /* 0x000000375a00720c */ /* 0x000fc60000766670 */
[----:B------:R1:W3:Y:S01]  /*2e60*/  @!P1 LDG.E R62, [R48.64] ;  /* 0x00000024303e9981 */ /* 0x0002e2000c1e1900 */
[----:B------:R-:W-:-:S09]  /*2e70*/  SEL R63, R63, RZ, P2 ;  /* 0x000000ff3f3f7207 */ /* 0x000fd20001000000 */
[----:B--2---:R-:W-:-:S04]  /*2e80*/  @!P3 IADD3 R51, P1, R53, R90, RZ ;  /* 0x0000005a3533b210 */ /* 0x004fc80007f3e0ff */
[----:B------:R-:W-:Y:S01]  /*2e90*/  @!P3 LEA.HI.X.SX32 R88, R90, R56, 0x1, P1 ;  /* 0x000000385a58b211 */ /* 0x000fe200008f0eff */
[----:B------:R-:W-:Y:S01]  /*2ea0*/  IMAD R90, R80, 0x7, R86 ;  /* 0x00000007505a7824 */ /* 0x000fe200078e0256 */
[----:B------:R-:W-:-:S03]  /*2eb0*/  @!P3 LEA R50, P1, R51, c[0x0][0x198], 0x1 ;  /* 0x000066003332ba11 */ /* 0x000fc600078208ff */
[----:B------:R-:W-:Y:S01]  /*2ec0*/  IMAD.SHL.U32 R92, R90, 0x8, RZ ;  /* 0x000000085a5c7824 */ /* 0x000fe200078e00ff */
[----:B------:R-:W-:-:S04]  /*2ed0*/  @!P3 LEA.HI.X R51, R51, c[0x0][0x19c], R88, 0x1, P1 ;  /* 0x000067003333ba11 */ /* 0x000fc800008f0c58 */
[----:B------:R-:W-:Y:S01]  /*2ee0*/  ISETP.GE.OR P1, PT, R92, R55, P0 ;  /* 0x000000375c00720c */ /* 0x000fe20000726670 */
[----:B------:R2:W3:Y:S01]  /*2ef0*/  @!P3 LDG.E R63, [R50.64] ;  /* 0x00000024323fb981 */ /* 0x0004e2000c1e1900 */
[----:B------:R-:W-:Y:S02]  /*2f00*/  IADD3 R90, R90, c[0x0][0x1d4], RZ ;  /* 0x000075005a5a7a10 */ /* 0x000fe40007ffe0ff */
[----:B------:R-:W-:-:S09]  /*2f10*/  SEL R64, R64, RZ, P2 ;  /* 0x000000ff40407207 */ /* 0x000fd20001000000 */
[----:B------:R-:W-:-:S04]  /*2f20*/  @!P1 IADD3 R88, P3, R53, R92, RZ ;  /* 0x0000005c35589210 */ /* 0x000fc80007f7e0ff */
[----:B-1----:R-:W-:Y:S02]  /*2f30*/  @!P1 LEA.HI.X.SX32 R49, R92, R56, 0x1, P3 ;  /* 0x000000385c319211 */ /* 0x002fe400018f0eff */
[----:B------:R-:W-:-:S04]  /*2f40*/  @!P1 LEA R48, P3, R88, c[0x0][0x198], 0x1 ;  /* 0x0000660058309a11 */ /* 0x000fc800078608ff */
[----:B------:R-:W-:Y:S01]  /*2f50*/  @!P1 LEA.HI.X R49, R88, c[0x0][0x19c], R49, 0x1, P3 ;  /* 0x0000670058319a11 */ /* 0x000fe200018f0c31 */
[----:B------:R-:W-:-:S04]  /*2f60*/  IMAD.SHL.U32 R88, R90, 0x8, RZ ;  /* 0x000000085a587824 */ /* 0x000fc800078e00ff */
[----:B------:R1:W3:Y:S01]  /*2f70*/  @!P1 LDG.E R64, [R48.64] ;  /* 0x0000002430409981 */ /* 0x0002e2000c1e1900 */
[----:B------:R-:W-:Y:S02]  /*2f80*/  ISETP.GE.OR P1, PT, R88, R55, P0 ;  /* 0x000000375800720c */ /* 0x000fe40000726670 */
[----:B--2---:R-:W-:Y:S02]  /*2f90*/  IADD3 R50, R90, c[0x0][0x1d4], RZ ;  /* 0x000075005a327a10 */ /* 0x004fe40007ffe0ff */
        /* <DEDUP_REMOVED lines=9> */
[----:B-1----:R-:W-:-:S04]  /*3030*/  @!P3 IADD3 R49, P1, R53, R90, RZ ;  /* 0x0000005a3531b210 */ /* 0x002fc80007f3e0ff */
        /* <DEDUP_REMOVED lines=10> */
[----:B--2---:R-:W-:Y:S02]  /*30e0*/  @!P1 LEA.HI.X.SX32 R51, R92, R56, 0x1, P3 ;  /* 0x000000385c339211 */ /* 0x004fe400018f0eff */
[----:B------:R-:W-:-:S04]  /*30f0*/  @!P1 LEA R50, P3, R88, c[0x0][0x198], 0x1 ;  /* 0x0000660058329a11 */ /* 0x000fc800078608ff */
[----:B------:R-:W-:Y:S01]  /*3100*/  @!P1 LEA.HI.X R51, R88, c[0x0][0x19c], R51, 0x1, P3 ;  /* 0x0000670058339a11 */ /* 0x000fe200018f0c33 */
[----:B------:R-:W-:-:S04]  /*3110*/  IMAD.SHL.U32 R88, R90, 0x8, RZ ;  /* 0x000000085a587824 */ /* 0x000fc800078e00ff */
[----:B------:R2:W3:Y:S01]  /*3120*/  @!P1 LDG.E R67, [R50.64] ;  /* 0x0000002432439981 */ /* 0x0004e2000c1e1900 */
[----:B------:R-:W-:Y:S02]  /*3130*/  ISETP.GE.OR P1, PT, R88, R55, P0 ;  /* 0x000000375800720c */ /* 0x000fe40000726670 */
[----:B-1----:R-:W-:Y:S02]  /*3140*/  IADD3 R48, R90, c[0x0][0x1d4], RZ ;  /* 0x000075005a307a10 */ /* 0x002fe40007ffe0ff */
        /* <DEDUP_REMOVED lines=116> */
[----:B0-----:R-:W-:-:S09]  /*3890*/  SEL R0, R0, RZ, P2 ;  /* 0x000000ff00007207 */ /* 0x001fd20001000000 */
[----:B--2---:R-:W-:-:S04]  /*38a0*/  @!P3 IADD3 R51, P1, R53, R90, RZ ;  /* 0x0000005a3533b210 */ /* 0x004fc80007f3e0ff */
[----:B------:R-:W-:Y:S01]  /*38b0*/  @!P3 LEA.HI.X.SX32 R88, R90, R56, 0x1, P1 ;  /* 0x000000385a58b211 */ /* 0x000fe200008f0eff */
[----:B------:R-:W-:Y:S01]  /*38c0*/  IMAD R90, R80, 0x19, R86 ;  /* 0x00000019505a7824 */ /* 0x000fe200078e0256 */
[----:B------:R-:W-:-:S03]  /*38d0*/  @!P3 LEA R50, P1, R51, c[0x0][0x198], 0x1 ;  /* 0x000066003332ba11 */ /* 0x000fc600078208ff */
[----:B------:R-:W-:Y:S01]  /*38e0*/  IMAD.SHL.U32 R92, R90, 0x8, RZ ;  /* 0x000000085a5c7824 */ /* 0x000fe200078e00ff */
[----:B------:R-:W-:-:S04]  /*38f0*/  @!P3 LEA.HI.X R51, R51, c[0x0][0x19c], R88, 0x1, P1 ;  /* 0x000067003333ba11 */ /* 0x000fc800008f0c58 */
[----:B------:R-:W-:Y:S01]  /*3900*/  ISETP.GE.OR P1, PT, R92, R55, P0 ;  /* 0x000000375c00720c */ /* 0x000fe20000726670 */
[----:B------:R0:W2:Y:S01]  /*3910*/  @!P3 LDG.E R0, [R50.64] ;  /* 0x000000243200b981 */ /* 0x0000a2000c1e1900 */
[----:B------:R-:W-:Y:S02]  /*3920*/  IADD3 R90, R90, c[0x0][0x1d4], RZ ;  /* 0x000075005a5a7a10 */ /* 0x000fe40007ffe0ff */
[----:B------:R-:W-:-:S09]  /*3930*/  SEL R85, R85, RZ, P2 ;  /* 0x000000ff55557207 */ /* 0x000fd20001000000 */
[----:B------:R-:W-:-:S04]  /*3940*/  @!P1 IADD3 R88, P3, R53, R92, RZ ;  /* 0x0000005c35589210 */ /* 0x000fc80007f7e0ff */
[----:B-1----:R-:W-:Y:S02]  /*3950*/  @!P1 LEA.HI.X.SX32 R49, R92, R56, 0x1, P3 ;  /* 0x000000385c319211 */ /* 0x002fe400018f0eff */
[----:B------:R-:W-:-:S04]  /*3960*/  @!P1 LEA R48, P3, R88, c[0x0][0x198], 0x1 ;  /* 0x0000660058309a11 */ /* 0x000fc800078608ff */
[----:B------:R-:W-:Y:S01]  /*3970*/  @!P1 LEA.HI.X R49, R88, c[0x0][0x19c], R49, 0x1, P3 ;  /* 0x0000670058319a11 */ /* 0x000fe200018f0c31 */
[C---:B------:R-:W-:Y:S01]  /*3980*/  IMAD.SHL.U32 R88, R90.reuse, 0x8, RZ ;  /* 0x000000085a587824 */ /* 0x040fe200078e00ff */
[----:B0-----:R-:W-:-:S03]  /*3990*/  IADD3 R50, R90, c[0x0][0x1d4], RZ ;  /* 0x000075005a327a10 */ /* 0x001fc60007ffe0ff */
[----:B------:R0:W2:Y:S01]  /*39a0*/  @!P1 LDG.E R85, [R48.64] ;  /* 0x0000002430559981 */ /* 0x0000a2000c1e1900 */
[----:B------:R-:W-:Y:S01]  /*39b0*/  ISETP.GE.OR P3, PT, R88, R55, P0 ;  /* 0x000000375800720c */ /* 0x000fe20000766670 */
[----:B------:R-:W-:Y:S01]  /*39c0*/  IMAD.SHL.U32 R90, R50, 0x8, RZ ;  /* 0x00000008325a7824 */ /* 0x000fe200078e00ff */
[----:B------:R-:W-:-:S11]  /*39d0*/  SEL R78, R78, RZ, P2 ;  /* 0x000000ff4e4e7207 */ /* 0x000fd60001000000 */
[----:B------:R-:W-:-:S04]  /*39e0*/  @!P3 IADD3 R51, P1, R53, R88, RZ ;  /* 0x000000583533b210 */ /* 0x000fc80007f3e0ff */
[----:B------:R-:W-:Y:S02]  /*39f0*/  @!P3 LEA.HI.X.SX32 R88, R88, R56, 0x1, P1 ;  /* 0x000000385858b211 */ /* 0x000fe400008f0eff */
[----:B------:R-:W-:-:S04]  /*3a00*/  @!P3 LEA R50, P1, R51, c[0x0][0x198], 0x1 ;  /* 0x000066003332ba11 */ /* 0x000fc800078208ff */
[----:B------:R-:W-:Y:S02]  /*3a10*/  @!P3 LEA.HI.X R51, R51, c[0x0][0x19c], R88, 0x1, P1 ;  /* 0x000067003333ba11 */ /* 0x000fe400008f0c58 */
[----:B------:R-:W-:-:S03]  /*3a20*/  ISETP.GE.OR P1, PT, R90, R55, P0 ;  /* 0x000000375a00720c */ /* 0x000fc60000726670 */
[----:B------:R1:W2:Y:S01]  /*3a30*/  @!P3 LDG.E R78, [R50.64] ;  /* 0x00000024324eb981 */ /* 0x0002a2000c1e1900 */
[----:B------:R-:W-:-:S09]  /*3a40*/  SEL R89, R89, RZ, P2 ;  /* 0x000000ff59597207 */ /* 0x000fd20001000000 */
[----:B0-----:R-:W-:-:S04]  /*3a50*/  @!P1 IADD3 R49, P3, R53, R90, RZ ;  /* 0x0000005a35319210 */ /* 0x001fc80007f7e0ff */
[----:B------:R-:W-:Y:S01]  /*3a60*/  @!P1 LEA.HI.X.SX32 R88, R90, R56, 0x1, P3 ;  /* 0x000000385a589211 */ /* 0x000fe200018f0eff */
[----:B------:R-:W-:Y:S01]  /*3a70*/  IMAD.SHL.U32 R90, R86, 0x8, RZ ;  /* 0x00000008565a7824 */ /* 0x000fe200078e00ff */
[----:B------:R-:W-:-:S04]  /*3a80*/  @!P1 LEA R48, P3, R49, c[0x0][0x198], 0x1 ;  /* 0x0000660031309a11 */ /* 0x000fc800078608ff */
[----:B------:R-:W-:Y:S02]  /*3a90*/  @!P1 LEA.HI.X R49, R49, c[0x0][0x19c], R88, 0x1, P3 ;  /* 0x0000670031319a11 */ /* 0x000fe400018f0c58 */
[----:B------:R-:W-:-:S03]  /*3aa0*/  ISETP.GE.OR P3, PT, R90, R55, P0 ;  /* 0x000000375a00720c */ /* 0x000fc60000766670 */
[----:B------:R0:W2:Y:S01]  /*3ab0*/  @!P1 LDG.E R89, [R48.64] ;  /* 0x0000002430599981 */ /* 0x0000a2000c1e1900 */
[----:B------:R-:W-:-:S09]  /*3ac0*/  SEL R87, R87, RZ, P2 ;  /* 0x000000ff57577207 */ /* 0x000fd20001000000 */
[----:B------:R-:W-:-:S04]  /*3ad0*/  @!P3 IADD3 R88, P1, R53, R90, RZ ;  /* 0x0000005a3558b210 */ /* 0x000fc80007f3e0ff */
[----:B------:R-:W-:Y:S02]  /*3ae0*/  @!P3 LEA.HI.X.SX32 R90, R90, R56, 0x1, P1 ;  /* 0x000000385a5ab211 */ /* 0x000fe400008f0eff */
[----:B-1----:R-:W-:-:S04]  /*3af0*/  @!P3 LEA R50, P1, R88, c[0x0][0x198], 0x1 ;  /* 0x000066005832ba11 */ /* 0x002fc800078208ff */
[----:B------:R-:W-:-:S05]  /*3b00*/  @!P3 LEA.HI.X R51, R88, c[0x0][0x19c], R90, 0x1, P1 ;  /* 0x000067005833ba11 */ /* 0x000fca00008f0c5a */
[----:B------:R1:W2:Y:S01]  /*3b10*/  @!P3 LDG.E R87, [R50.64] ;  /* 0x000000243257b981 */ /* 0x0002a2000c1e1900 */
[--C-:B------:R-:W-:Y:S01]  /*3b20*/  IMAD R88, R80, 0x1c, R86.reuse ;  /* 0x0000001c50587824 */ /* 0x100fe200078e0256 */
[----:B------:R-:W-:Y:S01]  /*3b30*/  SEL R82, R82, RZ, P2 ;  /* 0x000000ff52527207 */ /* 0x000fe20001000000 */
[----:B------:R-:W-:Y:S02]  /*3b40*/  IMAD R80, R80, 0x1f, R86 ;  /* 0x0000001f50507824 */ /* 0x000fe400078e0256 */
[C---:B------:R-:W-:Y:S01]  /*3b50*/  IMAD.SHL.U32 R90, R88.reuse, 0x8, RZ ;  /* 0x00000008585a7824 */ /* 0x040fe200078e00ff */
[----:B------:R-:W-:-:S04]  /*3b60*/  IADD3 R88, R88, c[0x0][0x1d4], RZ ;  /* 0x0000750058587a10 */ /* 0x000fc80007ffe0ff */
[----:B------:R-:W-:-:S13]  /*3b70*/  ISETP.GE.OR P3, PT, R90, R55, P0 ;  /* 0x000000375a00720c */ /* 0x000fda0000766670 */
[----:B0-----:R-:W-:-:S04]  /*3b80*/  @!P3 IADD3 R49, P1, R53, R90, RZ ;  /* 0x0000005a3531b210 */ /* 0x001fc80007f3e0ff */
[----:B------:R-:W-:Y:S02]  /*3b90*/  @!P3 LEA.HI.X.SX32 R86, R90, R56, 0x1, P1 ;  /* 0x000000385a56b211 */ /* 0x000fe400008f0eff */
[----:B------:R-:W-:-:S04]  /*3ba0*/  @!P3 LEA R48, P1, R49, c[0x0][0x198], 0x1 ;  /* 0x000066003130ba11 */ /* 0x000fc800078208ff */
[----:B------:R-:W-:Y:S01]  /*3bb0*/  @!P3 LEA.HI.X R49, R49, c[0x0][0x19c], R86, 0x1, P1 ;  /* 0x000067003131ba11 */ /* 0x000fe200008f0c56 */
[C---:B------:R-:W-:Y:S01]  /*3bc0*/  IMAD.SHL.U32 R86, R88.reuse, 0x8, RZ ;  /* 0x0000000858567824 */ /* 0x040fe200078e00ff */
[----:B-1----:R-:W-:-:S03]  /*3bd0*/  IADD3 R50, R88, c[0x0][0x1d4], RZ ;  /* 0x0000750058327a10 */ /* 0x002fc60007ffe0ff */
[----:B------:R0:W4:Y:S01]  /*3be0*/  @!P3 LDG.E R82, [R48.64] ;  /* 0x000000243052b981 */ /* 0x000122000c1e1900 */
[----:B------:R-:W-:Y:S01]  /*3bf0*/  ISETP.GE.OR P1, PT, R86, R55, P0 ;  /* 0x000000375600720c */ /* 0x000fe20000726670 */
[----:B------:R-:W-:-:S05]  /*3c00*/  IMAD.SHL.U32 R88, R50, 0x8, RZ ;  /* 0x0000000832587824 */ /* 0x000fca00078e00ff */
[----:B------:R-:W-:-:S07]  /*3c10*/  ISETP.GE.OR P3, PT, R88, R55, P0 ;  /* 0x000000375800720c */ /* 0x000fce0000766670 */
[----:B------:R-:W-:-:S04]  /*3c20*/  @!P1 IADD3 R51, P4, R53, R86, RZ ;  /* 0x0000005635339210 */ /* 0x000fc80007f9e0ff */
[----:B------:R-:W-:Y:S02]  /*3c30*/  @!P1 LEA.HI.X.SX32 R86, R86, R56, 0x1, P4 ;  /* 0x0000003856569211 */ /* 0x000fe400020f0eff */
[----:B------:R-:W-:-:S04]  /*3c40*/  @!P1 LEA R50, P4, R51, c[0x0][0x198], 0x1 ;  /* 0x0000660033329a11 */ /* 0x000fc800078808ff */
[----:B------:R-:W-:Y:S01]  /*3c50*/  @!P1 LEA.HI.X R51, R51, c[0x0][0x19c], R86, 0x1, P4 ;  /* 0x0000670033339a11 */ /* 0x000fe200020f0c56 */
[----:B------:R-:W-:Y:S01]  /*3c60*/  IMAD.SHL.U32 R86, R80, 0x8, RZ ;  /* 0x0000000850567824 */ /* 0x000fe200078e00ff */
[----:B------:R-:W-:Y:S02]  /*3c70*/  SEL R91, R91, RZ, P2 ;  /* 0x000000ff5b5b7207 */ /* 0x000fe40001000000 */
[----:B0-----:R-:W-:Y:S02]  /*3c80*/  @!P3 IADD3 R49, P4, R53, R88, RZ ;  /* 0x000000583531b210 */ /* 0x001fe40007f9e0ff */
[----:B------:R-:W-:Y:S02]  /*3c90*/  ISETP.GE.OR P0, PT, R86, R55, P0 ;  /* 0x000000375600720c */ /* 0x000fe40000706670 */
[----:B------:R-:W-:Y:S01]  /*3ca0*/  @!P3 LEA.HI.X.SX32 R80, R88, R56, 0x1, P4 ;  /* 0x000000385850b211 */ /* 0x000fe200020f0eff */
[----:B------:R0:W4:Y:S01]  /*3cb0*/  @!P1 LDG.E R91, [R50.64] ;  /* 0x00000024325b9981 */ /* 0x000122000c1e1900 */
[----:B------:R-:W-:-:S02]  /*3cc0*/  @!P3 LEA R48, P4, R49, c[0x0][0x198], 0x1 ;  /* 0x000066003130ba11 */ /* 0x000fc400078808ff */
[----:B------:R-:W-:Y:S02]  /*3cd0*/  ISETP.NE.U32.AND P1, PT, RZ, c[0x0][0x200], PT ;  /* 0x00008000ff007a0c */ /* 0x000fe40003f25070 */
[----:B------:R-:W-:Y:S02]  /*3ce0*/  SEL R84, R84, RZ, P2 ;  /* 0x000000ff54547207 */ /* 0x000fe40001000000 */
[----:B------:R-:W-:Y:S02]  /*3cf0*/  @!P3 LEA.HI.X R49, R49, c[0x0][0x19c], R80, 0x1, P4 ;  /* 0x000067003131ba11 */ /* 0x000fe400020f0c50 */
[----:B------:R-:W-:-:S03]  /*3d00*/  ISETP.NE.AND.EX P1, PT, RZ, c[0x0][0x204], PT, P1 ;  /* 0x00008100ff007a0c */ /* 0x000fc60003f25310 */
[----:B------:R1:W4:Y:S01]  /*3d10*/  @!P3 LDG.E R84, [R48.64] ;  /* 0x000000243054b981 */ /* 0x000322000c1e1900 */
[----:B0-----:R-:W-:-:S04]  /*3d20*/  @!P0 IADD3 R50, P3, R53, R86, RZ ;  /* 0x0000005635328210 */ /* 0x001fc80007f7e0ff */
[----:B------:R-:W-:Y:S02]  /*3d30*/  @!P0 LEA.HI.X.SX32 R80, R86, R56, 0x1, P3 ;  /* 0x0000003856508211 */ /* 0x000fe400018f0eff */
[----:B------:R-:W-:Y:S02]  /*3d40*/  SEL R93, R93, RZ, P2 ;  /* 0x000000ff5d5d7207 */ /* 0x000fe40001000000 */
[----:B-1----:R-:W-:Y:S01]  /*3d50*/  @!P0 LEA R48, P3, R50, c[0x0][0x198], 0x1 ;  /* 0x0000660032308a11 */ /* 0x002fe200078608ff */
[----:B------:R-:W-:-:S03]  /*3d60*/  @P1 IMAD R51, R29, c[0x0][0x1d4], RZ ;  /* 0x000075001d331a24 */ /* 0x000fc600078e02ff */
[----:B------:R-:W-:Y:S02]  /*3d70*/  @!P0 LEA.HI.X R49, R50, c[0x0][0x19c], R80, 0x1, P3 ;  /* 0x0000670032318a11 */ /* 0x000fe400018f0c50 */
[--C-:B------:R-:W-:Y:S02]  /*3d80*/  @P1 SHF.R.S32.HI R80, RZ, 0x1f, R51.reuse ;  /* 0x0000001fff501819 */ /* 0x100fe40000011433 */
[----:B------:R-:W-:Y:S01]  /*3d90*/  @P1 IADD3 R50, P3, P4, R54, c[0x0][0x200], R51 ;  /* 0x0000800036321a10 */ /* 0x000fe20007c7e033 */
[----:B------:R2:W4:Y:S01]  /*3da0*/  @!P0 LDG.E R93, [R48.64] ;  /* 0x00000024305d8981 */ /* 0x000522000c1e1900 */
[----:B------:R-:W-:-:S04]  /*3db0*/  @P1 SHF.R.S32.HI R51, RZ, 0x1f, R54 ;  /* 0x0000001fff331819 */ /* 0x000fc80000011436 */
[----:B------:R-:W-:-:S05]  /*3dc0*/  @P1 IADD3.X R51, R51, c[0x0][0x204], R80, P3, P4 ;  /* 0x0000810033331a10 */ /* 0x000fca0001fe8450 */
[----:B------:R-:W4:Y:S01]  /*3dd0*/  @P1 LDG.E.U8 R50, [R50.64] ;  /* 0x0000002432321981 */ /* 0x000f22000c1e1100 */
[----:B--2---:R-:W-:-:S04]  /*3de0*/  HMUL2 R49, R6, R87 ;  /* 0x0000005706317232 */ /* 0x004fc80000000000 */
[----:B---3--:R-:W-:-:S06]  /*3df0*/  HFMA2 R49, R7, R58, R49 ;  /* 0x0000003a07317231 */ /* 0x008fcc0000000031 */
[----:B------:R-:W-:-:S10]  /*3e00*/  HFMA2.MMA R49, R8, R59, R49 ;  /* 0x0000003b08317235 */ /* 0x000fd40000000031 */
[----:B------:R-:W-:-:S06]  /*3e10*/  HFMA2 R49, R9, R60, R49 ;  /* 0x0000003c09317231 */ /* 0x000fcc0000000031 */
        /* <DEDUP_REMOVED lines=27> */
[----:B------:R-:W-:-:S05]  /*3fd0*/  HFMA2 R49, R52, R93, R49 ;  /* 0x0000005d34317231 */ /* 0x000fca0000000031 */
[--C-:B------:R-:W-:Y:S02]  /*3fe0*/  HADD2.F32 R48, -RZ, R49.reuse.H0_H0 ;  /* 0x20000031ff307230 */ /* 0x100fe40000004100 */
[----:B------:R-:W-:Y:S01]  /*3ff0*/  HADD2.F32 R49, -RZ, R49.H1_H1 ;  /* 0x30000031ff317230 */ /* 0x000fe20000004100 */
[----:B------:R-:W-:Y:S02]  /*4000*/  ISETP.NE.AND P0, PT, R50, RZ, P1 ;  /* 0x000000ff3200720c */ /* 0x000fe40000f05270 */
[----:B------:R-:W-:Y:S02]  /*4010*/  LOP3.LUT P1, RZ, R23, 0x3, RZ, 0xc0, !PT ;  /* 0x0000000317ff7812 */ /* 0x000fe4000782c0ff */
[----:B------:R-:W-:Y:S01]  /*4020*/  FADD.FTZ R86, R48, R49 ;  /* 0x0000003130567221 */ /* 0x000fe20000010000 */
[----:B------:R-:W-:Y:S08]  /*4030*/  BRA.DIV ~URZ, `(.L_x_3610) ;  /* 0x00002db27f007947 */ /* 0x000ff0000b800000 */
[----:B------:R0:W1:Y:S02]  /*4040*/  SHFL.BFLY PT, R51, R86, 0x2, 0x1f ;  /* 0x0c401f0056337f89 */ /* 0x00006400000e0000 */
.L_x_3653:
[----:B01----:R-:W-:Y:S01]  /*4050*/  FADD.FTZ R86, R86, R51 ;  /* 0x0000003356567221 */ /* 0x003fe20000010000 */
[----:B------:R-:W-:Y:S05]  /*4060*/  BRA.DIV ~URZ, `(.L_x_3611) ;  /* 0x00002de27f007947 */ /* 0x000fea000b800000 */
[----:B------:R0:W1:Y:S02]  /*4070*/  SHFL.BFLY PT, R51, R86, 0x1, 0x1f ;  /* 0x0c201f0056337f89 */ /* 0x00006400000e0000 */
.L_x_3654:
        /* <DEDUP_REMOVED lines=10> */
[----:B------:R-:W-:-:S04]  /*4120*/  @P2 IMAD R49, R49, c[0x0][0x220], R54 ;  /* 0x0000880031312a24 */ /* 0x000fc800078e0236 */
[----:B------:R-:W-:-:S04]  /*4130*/  @P2 IMAD.WIDE R50, R49, R50, c[0x0][0x218] ;  /* 0x0000860031322625 */ /* 0x000fc800078e0232 */
[----:B------:R-:W-:Y:S02]  /*4140*/  @P1 IMAD.MOV.U32 R49, RZ, RZ, 0x2 ;  /* 0x00000002ff311424 */ /* 0x000fe400078e00ff */
[----:B------:R-:W2:Y:S02]  /*4150*/  @P2 LDG.E.U16 R50, [R50.64] ;  /* 0x0000002432322981 */ /* 0x000ea4000c1e1500 */
[----:B------:R-:W-:-:S06]  /*4160*/  @P1 IMAD.WIDE R48, R22, R49, c[0x0][0x228] ;  /* 0x00008a0016301625 */ /* 0x000fcc00078e0231 */
[----:B------:R-:W3:Y:S01]  /*4170*/  @P1 LDG.E.U16 R48, [R48.64] ;  /* 0x0000002430301981 */ /* 0x000ee2000c1e1500 */
[----:B------:R-:W-:Y:S01]  /*4180*/  @P1 ISETP.GE.AND P3, PT, R54, R57, PT ;  /* 0x000000393600120c */ /* 0x000fe20003f66270 */
[----:B------:R-:W-:-:S03]  /*4190*/  FMUL.FTZ R80, R80, c[0x0][0x1f0] ;  /* 0x00007c0050507a20 */ /* 0x000fc60000410000 */
[----:B0----5:R-:W-:-:S04]  /*41a0*/  @P1 SEL R86, R2, RZ, !P3 ;  /* 0x000000ff02561207 */ /* 0x021fc80005800000 */
[----:B------:R-:W-:-:S06]  /*41b0*/  @P1 IADD3 R88, R86, R54, -R25 ;  /* 0x0000003656581210 */ /* 0x000fcc0007ffe819 */
[----:B------:R-:W0:Y:S01]  /*41c0*/  @P1 I2F R88, R88 ;  /* 0x0000005800581306 */ /* 0x000e220000201400 */
[----:B--2---:R-:W-:-:S05]  /*41d0*/  @P2 HADD2.F32 R86, -RZ, R50.H0_H0 ;  /* 0x20000032ff562230 */ /* 0x004fca0000004100 */
[----:B------:R-:W-:Y:S01]  /*41e0*/  @P2 FADD.FTZ R80, R80, R86 ;  /* 0x0000005650502221 */ /* 0x000fe20000010000 */
[----:B---3--:R-:W-:-:S05]  /*41f0*/  @P1 HADD2.F32 R51, -RZ, R48.H0_H0 ;  /* 0x20000030ff331230 */ /* 0x008fca0000004100 */
[----:B0-----:R-:W-:Y:S02]  /*4200*/  @P1 FFMA.FTZ R80, R88, R51, R80 ;  /* 0x0000003358501223 */ /* 0x001fe40000010050 */
[----:B------:R-:W-:-:S03]  /*4210*/  IMAD.IADD R51, R54, 0x1, -R16 ;  /* 0x0000000136337824 */ /* 0x000fc600078e0a10 */
[----:B------:R-:W-:Y:S02]  /*4220*/  @!P0 FMNMX.FTZ R3, R3, R80, !PT ;  /* 0x0000005003038209 */ /* 0x000fe40007810000 */
[----:B------:R0:W-:Y:S04]  /*4230*/  STS [R51.X4+0x210], R80 ;  /* 0x0002105033007388 */ /* 0x0001e80000004800 */
.L_x_3613:
[----:B------:R-:W-:Y:S05]  /*4240*/  BSYNC B1 ;  /* 0x0000000000017941 */ /* 0x000fea0003800000 */
.L_x_3612:
[----:B------:R-:W-:-:S04]  /*4250*/  IADD3 R54, R54, 0x10, RZ ;  /* 0x0000001036367810 */ /* 0x000fc80007ffe0ff */
[----:B------:R-:W-:-:S13]  /*4260*/  ISETP.GE.AND P0, PT, R54, R4, PT ;  /* 0x000000043600720c */ /* 0x000fda0003f06270 */
[----:B0----5:R-:W-:Y:S01]  /*4270*/  @P0 CALL.REL.NOINC `(.L_x_3609) ;  /* 0x0000001000000944 */ /* 0x021fe20003c00000 */
[----:B------:R-:W-:Y:S05]  /*4280*/  BRA `(.L_x_3614) ;  /* 0xffffe76000007947 */ /* 0x000fea000383ffff */
.L_x_3609:
[----:B------:R-:W-:Y:S05]  /*4290*/  BSYNC B0 ;  /* 0x0000000000007941 */ /* 0x000fea0003800000 */
.L_x_3608:
[----:B------:R-:W-:Y:S01]  /*42a0*/  SHF.R.S32.HI R4, RZ, 0x1f, R23 ;  /* 0x0000001fff047819 */ /* 0x000fe20000011417 */
[----:B------:R-:W-:Y:S05]  /*42b0*/  BRA.DIV ~URZ, `(.L_x_3615) ;  /* 0x00002bf27f007947 */ /* 0x000fea000b800000 */
[----:B------:R0:W4:Y:S02]  /*42c0*/  SHFL.BFLY PT, R51, R3, 0x10, 0x1f ;  /* 0x0e001f0003337f89 */ /* 0x00012400000e0000 */
.L_x_3655:
[----:B----4-:R-:W-:Y:S01]  /*42d0*/  FMNMX.FTZ R86, R51, R3, !PT ;  /* 0x0000000333567209 */ /* 0x010fe20007810000 */
[----:B------:R-:W-:Y:S05]  /*42e0*/  BRA.DIV ~URZ, `(.L_x_3616) ;  /* 0x00002c327f007947 */ /* 0x000fea000b800000 */
[----:B------:R-:W4:Y:S02]  /*42f0*/  SHFL.BFLY PT, R0, R86, 0x8, 0x1f ;  /* 0x0d001f0056007f89 */ /* 0x000f2400000e0000 */
[----:B----4-:R-:W-:-:S05]  /*4300*/  FMNMX.FTZ R0, R86, R0, !PT ;  /* 0x0000000056007209 */ /* 0x010fca0007810000 */
[----:B------:R4:W0:Y:S02]  /*4310*/  SHFL.BFLY PT, R51, R0, 0x4, 0x1f ;  /* 0x0c801f0000337f89 */ /* 0x00082400000e0000 */
.L_x_3656:
[----:B------:R-:W-:Y:S01]  /*4320*/  LEA.HI R4, R4, R23, RZ, 0x5 ;  /* 0x0000001704047211 */ /* 0x000fe200078f28ff */
[----:B------:R-:W-:Y:S03]  /*4330*/  WARPSYNC 0xffffffff ;  /* 0xffffffff00007948 */ /* 0x000fe60003800000 */
[----:B-----5:R-:W-:-:S05]  /*4340*/  LOP3.LUT R2, R4, 0xffffffe0, RZ, 0xc0, !PT ;  /* 0xffffffe004027812 */ /* 0x020fca00078ec0ff */
[----:B---3--:R-:W-:-:S05]  /*4350*/  IMAD.IADD R6, R23, 0x1, -R2 ;  /* 0x0000000117067824 */ /* 0x008fca00078e0a02 */
[----:B------:R-:W-:-:S13]  /*4360*/  ISETP.NE.AND P0, PT, R6, RZ, PT ;  /* 0x000000ff0600720c */ /* 0x000fda0003f05270 */
[----:B0-----:R-:W-:Y:S02]  /*4370*/  @!P0 FMNMX.FTZ R51, R51, R0, !PT ;  /* 0x0000000033338209 */ /* 0x001fe40007810000 */
[----:B----4-:R-:W-:-:S05]  /*4380*/  @!P0 SHF.R.S32.HI R0, RZ, 0x5, R4 ;  /* 0x00000005ff008819 */ /* 0x010fca0000011404 */
        /* <DEDUP_REMOVED lines=17> */
.L_x_3622:
        /* <DEDUP_REMOVED lines=13> */
.L_x_3620:
[----:B------:R-:W4:Y:S02]  /*4570*/  LDS R2, [R11] ;  /* 0x000000000b027984 */ /* 0x000f240000000800 */
[----:B---34-:R-:W-:-:S04]  /*4580*/  FADD.FTZ R2, -R9, R2 ;  /* 0x0000000209027221 */ /* 0x018fc80000010100 */
[----:B------:R-:W-:-:S04]  /*4590*/  FMUL.FTZ R2, R2, 1.4426950216293334961 ;  /* 0x3fb8aa3b02027820 */ /* 0x000fc80000410000 */
[----:B------:R3:W4:Y:S03]  /*45a0*/  MUFU.EX2 R8, R2 ;  /* 0x0000000200087308 */ /* 0x0007260000000800 */
.L_x_3621:
[----:B------:R-:W-:Y:S05]  /*45b0*/  BSYNC B1 ;  /* 0x0000000000017941 */ /* 0x000fea0003800000 */
.L_x_3619:
[----:B----4-:R4:W-:Y:S01]  /*45c0*/  STS [R11], R8 ;  /* 0x000000080b007388 */ /* 0x0109e20000000800 */
[----:B------:R-:W-:Y:S01]  /*45d0*/  IADD3 R0, R0, 0x40, RZ ;  /* 0x0000004000007810 */ /* 0x000fe20007ffe0ff */
[----:B------:R-:W-:-:S03]  /*45e0*/  FADD.FTZ R7, R8, R7 ;  /* 0x0000000708077221 */ /* 0x000fc60000010000 */
[----:B------:R-:W-:-:S13]  /*45f0*/  ISETP.GT.AND P1, PT, R0, R25, PT ;  /* 0x000000190000720c */ /* 0x000fda0003f24270 */
[----:B----4-:R-:W-:Y:S05]  /*4600*/  @!P1 BRA `(.L_x_3622) ;  /* 0xfffffe9000009947 */ /* 0x010fea000383ffff */
.L_x_3618:
[----:B------:R-:W-:Y:S05]  /*4610*/  BSYNC B0 ;  /* 0x0000000000007941 */ /* 0x000fea0003800000 */
.L_x_3617:
[----:B------:R-:W4:Y:S01]  /*4620*/  SHFL.BFLY PT, R0, R7, 0x10, 0x1f ;  /* 0x0e001f0007007f89 */ /* 0x000f2200000e0000 */
[----:B------:R-:W-:Y:S01]  /*4630*/  LOP3.LUT P0, R10, R23, 0x1f, RZ, 0xc0, !PT ;  /* 0x0000001f170a7812 */ /* 0x000fe2000780c0ff */
[----:B------:R-:W5:Y:S01]  /*4640*/  LDC.U8 R12, c[0x0][0x26c] ;  /* 0x00009b00ff0c7b82 */ /* 0x000f620000000000 */
[----:B------:R-:W-:Y:S01]  /*4650*/  IMAD.MOV.U32 R14, RZ, RZ, c[0x0][0x1ec] ;  /* 0x00007b00ff0e7624 */ /* 0x000fe200078e00ff */
[----:B------:R-:W-:Y:S01]  /*4660*/  BSSY B0, `(.L_x_3623) ;  /* 0x000003f000007945 */ /* 0x000fe20003800000 */
[----:B------:R-:W-:Y:S01]  /*4670*/  ISETP.GT.U32.AND P1, PT, R10, 0x1, PT ;  /* 0x000000010a00780c */ /* 0x000fe20003f24070 */
[----:B----4-:R-:W-:-:S08]  /*4680*/  FADD.FTZ R0, R0, R7 ;  /* 0x0000000700007221 */ /* 0x010fd00000010000 */
[----:B------:R-:W-:Y:S02]  /*4690*/  @!P0 SHF.R.U32.HI R7, RZ, 0x3, R23 ;  /* 0x00000003ff078819 */ /* 0x000fe40000011617 */
[----:B-----5:R-:W-:Y:S01]  /*46a0*/  ISETP.NE.AND P4, PT, R12, RZ, PT ;  /* 0x000000ff0c00720c */ /* 0x020fe20003f85270 */
[----:B0-----:R-:W0:Y:S01]  /*46b0*/  SHFL.BFLY PT, R3, R0, 0x8, 0x1f ;  /* 0x0d001f0000037f89 */ /* 0x001e2200000e0000 */
[----:B------:R-:W-:Y:S01]  /*46c0*/  @!P0 LOP3.LUT R7, R7, 0x1ffffffc, RZ, 0xc0, !PT ;  /* 0x1ffffffc07078812 */ /* 0x000fe200078ec0ff */
[----:B0-----:R-:W-:Y:S01]  /*46d0*/  FADD.FTZ R3, R0, R3 ;  /* 0x0000000300037221 */ /* 0x001fe20000010000 */
[----:B------:R-:W-:-:S04]  /*46e0*/  LEA.HI R0, R25, R25, RZ, 0x1 ;  /* 0x0000001919007211 */ /* 0x000fc800078f08ff */
[----:B---3--:R-:W0:Y:S01]  /*46f0*/  SHFL.BFLY PT, R2, R3, 0x4, 0x1f ;  /* 0x0c801f0003027f89 */ /* 0x008e2200000e0000 */
[----:B------:R-:W-:-:S05]  /*4700*/  LOP3.LUT R0, R0, 0xfffffffe, RZ, 0xc0, !PT ;  /* 0xfffffffe00007812 */ /* 0x000fca00078ec0ff */
[----:B------:R-:W-:Y:S02]  /*4710*/  IMAD.IADD R0, R25, 0x1, -R0 ;  /* 0x0000000119007824 */ /* 0x000fe400078e0a00 */
[----:B0-----:R-:W-:Y:S01]  /*4720*/  FADD.FTZ R2, R3, R2 ;  /* 0x0000000203027221 */ /* 0x001fe20000010000 */
[----:B------:R-:W-:-:S04]  /*4730*/  SHF.R.S32.HI R3, RZ, 0x5, R4 ;  /* 0x00000005ff037819 */ /* 0x000fc80000011404 */
[----:B------:R-:W0:Y:S02]  /*4740*/  SHFL.BFLY PT, R9, R2, 0x2, 0x1f ;  /* 0x0c401f0002097f89 */ /* 0x000e2400000e0000 */
[----:B0-----:R-:W-:Y:S01]  /*4750*/  FADD.FTZ R9, R2, R9 ;  /* 0x0000000902097221 */ /* 0x001fe20000010000 */
[----:B------:R-:W-:-:S04]  /*4760*/  IMNMX R2, R14, c[0x0][0x1d4], PT ;  /* 0x000075000e027a17 */ /* 0x000fc80003800200 */
[----:B------:R-:W0:Y:S01]  /*4770*/  SHFL.BFLY PT, R8, R9, 0x1, 0x1f ;  /* 0x0c201f0009087f89 */ /* 0x000e2200000e0000 */
[----:B------:R-:W-:Y:S01]  /*4780*/  IADD3 R2, R2, 0x4, RZ ;  /* 0x0000000402027810 */ /* 0x000fe20007ffe0ff */
[----:B0-----:R-:W-:-:S05]  /*4790*/  FADD.FTZ R8, R9, R8 ;  /* 0x0000000809087221 */ /* 0x001fca0000010000 */
[----:B------:R0:W-:Y:S04]  /*47a0*/  @!P0 STS [R7+0x8], R8 ;  /* 0x0000080807008388 */ /* 0x0001e80000000800 */
[----:B------:R-:W-:Y:S01]  /*47b0*/  BAR.SYNC.DEFER_BLOCKING 0x0 ;  /* 0x0000000000007b1d */ /* 0x000fe20000010000 */
[----:B------:R-:W-:-:S04]  /*47c0*/  ISETP.GT.AND P0, PT, R6, 0x17, PT ;  /* 0x000000170600780c */ /* 0x000fc80003f04270 */
[----:B------:R-:W-:Y:S01]  /*47d0*/  ISETP.NE.OR P3, PT, R3, R0, P0 ;  /* 0x000000000300720c */ /* 0x000fe20000765670 */
[----:B------:R-:W-:Y:S01]  /*47e0*/  IMAD.SHL.U32 R0, R6, 0x8, RZ ;  /* 0x0000000806007824 */ /* 0x000fe200078e00ff */
[----:B0-----:R-:W-:-:S04]  /*47f0*/  SHF.R.S32.HI R7, RZ, 0x1f, R2 ;  /* 0x0000001fff077819 */ /* 0x001fc80000011402 */
[----:B------:R-:W-:Y:S02]  /*4800*/  LEA.HI R4, R7, R2, RZ, 0x2 ;  /* 0x0000000207047211 */ /* 0x000fe400078f10ff */
[----:B------:R-:W-:-:S03]  /*4810*/  CS2R R6, SRZ ;  /* 0x0000000000067805 */ /* 0x000fc6000001ff00 */
[----:B------:R-:W-:-:S05]  /*4820*/  IMAD.SHL.U32 R4, R4, 0x4, RZ ;  /* 0x0000000404047824 */ /* 0x000fca00078e00ff */
[----:B------:R-:W-:Y:S01]  /*4830*/  LOP3.LUT R28, R4, 0xfffffff0, RZ, 0xc0, !PT ;  /* 0xfffffff0041c7812 */ /* 0x000fe200078ec0ff */
        /* <DEDUP_REMOVED lines=8> */
[----:B------:R-:W-:Y:S01]  /*48c0*/  CS2R R10, SRZ ;  /* 0x00000000000a7805 */ /* 0x000fe2000001ff00 */
[----:B------:R-:W-:-:S03]  /*48d0*/  CS2R R8, SRZ ;  /* 0x0000000000087805 */ /* 0x000fc6000001ff00 */
[----:B------:R-:W0:Y:S01]  /*48e0*/  SHFL.IDX PT, R2, R2, RZ, 0x1f ;  /* 0x00001fff02027589 */ /* 0x000e2200000e0000 */
[----:B------:R-:W-:Y:S05]  /*48f0*/  @P2 BRA `(.L_x_3624) ;  /* 0x0000015000002947 */ /* 0x000fea0003800000 */
[----:B0-----:R-:W-:Y:S02]  /*4900*/  FADD.FTZ R4, R2, 9.9999999747524270788e-07 ;  /* 0x358637bd02047421 */ /* 0x001fe40000010000 */
[----:B------:R-:W-:Y:S02]  /*4910*/  @P4 IMAD R2, R19, c[0x0][0x268], R14 ;  /* 0x00009a0013024a24 */ /* 0x000fe400078e020e */
[----:B------:R0:W3:Y:S02]  /*4920*/  MUFU.RCP R29, R4 ;  /* 0x00000004001d7308 */ /* 0x0000e40000001000 */
[----:B------:R-:W-:Y:S01]  /*4930*/  @P4 IMAD R15, R2, c[0x0][0x1d4], RZ ;  /* 0x00007500020f4a24 */ /* 0x000fe200078e02ff */
[----:B------:R-:W-:-:S03]  /*4940*/  IADD3 R2, R28, 0x210, RZ ;  /* 0x000002101c027810 */ /* 0x000fc60007ffe0ff */
[--C-:B------:R-:W-:Y:S01]  /*4950*/  @P4 IMAD.MOV.U32 R6, RZ, RZ, R15.reuse ;  /* 0x000000ffff064224 */ /* 0x100fe200078e000f */
[----:B------:R-:W-:-:S03]  /*4960*/  @P4 SHF.R.S32.HI R7, RZ, 0x1f, R15 ;  /* 0x0000001fff074819 */ /* 0x000fc6000001140f */
.L_x_3625:
[C---:B-1----:R-:W-:Y:S01]  /*4970*/  IMAD.IADD R33, R21.reuse, 0x1, -R16 ;  /* 0x0000000115217824 */ /* 0x042fe200078e0a10 */
[----:B------:R-:W-:-:S04]  /*4980*/  @P4 IADD3 R15, P2, R21, R6, RZ ;  /* 0x00000006150f4210 */ /* 0x000fc80007f5e0ff */
[----:B0-----:R-:W0:Y:S02]  /*4990*/  LDS R4, [R33.X4+0x210] ;  /* 0x0002100021047984 */ /* 0x001e240000004800 */
[----:B0--3--:R-:W-:Y:S01]  /*49a0*/  FMUL.FTZ R35, R4, R29 ;  /* 0x0000001d04237220 */ /* 0x009fe20000410000 */
        /* <DEDUP_REMOVED lines=10> */
.L_x_3624:
[----:B------:R-:W-:Y:S05]  /*4a50*/  BSYNC B0 ;  /* 0x0000000000007941 */ /* 0x000fea0003800000 */
.L_x_3623:
[----:B------:R3:W5:Y:S01]  /*4a60*/  @!P1 LDG.E.128 R8, [R12.64] ;  /* 0x000000240c089981 */ /* 0x000762000c1e1d00 */
[----:B------:R-:W-:Y:S01]  /*4a70*/  BSSY B0, `(.L_x_3626) ;  /* 0x0000154000007945 */ /* 0x000fe20003800000 */
[----:B------:R-:W-:Y:S01]  /*4a80*/  IMAD R45, R19, c[0x0][0x1d4], RZ ;  /* 0x00007500132d7a24 */ /* 0x000fe200078e02ff */
[----:B------:R-:W-:Y:S01]  /*4a90*/  CS2R R20, SRZ ;  /* 0x0000000000147805 */ /* 0x000fe2000001ff00 */
[----:B0-----:R-:W-:-:S02]  /*4aa0*/  IMAD.MOV.U32 R2, RZ, RZ, RZ ;  /* 0x000000ffff027224 */ /* 0x001fc400078e00ff */
[----:B------:R-:W-:Y:S02]  /*4ab0*/  IMAD.MOV.U32 R29, RZ, RZ, RZ ;  /* 0x000000ffff1d7224 */ /* 0x000fe400078e00ff */
[----:B------:R-:W-:Y:S02]  /*4ac0*/  IMAD.MOV.U32 R24, RZ, RZ, RZ ;  /* 0x000000ffff187224 */ /* 0x000fe400078e00ff */
[----:B------:R-:W-:Y:S02]  /*4ad0*/  IMAD.MOV.U32 R41, RZ, RZ, RZ ;  /* 0x000000ffff297224 */ /* 0x000fe400078e00ff */
[----:B------:R-:W-:Y:S02]  /*4ae0*/  IMAD.MOV.U32 R26, RZ, RZ, RZ ;  /* 0x000000ffff1a7224 */ /* 0x000fe400078e00ff */
[----:B------:R-:W-:Y:S01]  /*4af0*/  IMAD.MOV.U32 R43, RZ, RZ, RZ ;  /* 0x000000ffff2b7224 */ /* 0x000fe200078e00ff */
        /* <DEDUP_REMOVED lines=19> */
[C---:B------:R-:W-:Y:S01]  /*4c30*/  LEA.HI R2, R5.reuse, 0x1, RZ, 0x1f ;  /* 0x0000000105027811 */ /* 0x040fe200078ff8ff */
[----:B------:R-:W-:Y:S01]  /*4c40*/  IMAD.MOV.U32 R24, RZ, RZ, RZ ;  /* 0x000000ffff187224 */ /* 0x000fe200078e00ff */
[----:B------:R-:W-:Y:S01]  /*4c50*/  ISETP.GE.U32.AND P1, PT, R5, 0x6, PT ;  /* 0x000000060500780c */ /* 0x000fe20003f26070 */
[----:B------:R-:W-:Y:S01]  /*4c60*/  IMAD.MOV.U32 R29, RZ, RZ, RZ ;  /* 0x000000ffff1d7224 */ /* 0x000fe200078e00ff */
[----:B------:R-:W-:Y:S01]  /*4c70*/  LOP3.LUT P2, R4, R2, 0x3, RZ, 0xc0, !PT ;  /* 0x0000000302047812 */ /* 0x000fe2000784c0ff */
[----:B------:R-:W-:-:S12]  /*4c80*/  IMAD.MOV.U32 R2, RZ, RZ, RZ ;  /* 0x000000ffff027224 */ /* 0x000fd800078e00ff */
[----:B------:R-:W-:Y:S05]  /*4c90*/  @!P2 BRA `(.L_x_3631) ;  /* 0x000002600000a947 */ /* 0x000fea0003800000 */
[----:B------:R-:W-:Y:S02]  /*4ca0*/  IMAD R5, R40, 0xc0, RZ ;  /* 0x000000c028057824 */ /* 0x000fe400078e02ff */
[----:B------:R-:W-:Y:S02]  /*4cb0*/  IMAD.MOV.U32 R12, RZ, RZ, R4 ;  /* 0x000000ffff0c7224 */ /* 0x000fe400078e0004 */
[----:B------:R-:W-:Y:S01]  /*4cc0*/  IMAD R4, R3, 0x2, R28 ;  /* 0x0000000203047824 */ /* 0x000fe200078e021c */
[----:B--2---:R-:W-:Y:S01]  /*4cd0*/  IADD3 R39, P2, R44, R5, RZ ;  /* 0x000000052c277210 */ /* 0x004fe20007f5e0ff */
[----:B------:R-:W-:Y:S02]  /*4ce0*/  IMAD.MOV.U32 R43, RZ, RZ, RZ ;  /* 0x000000ffff2b7224 */ /* 0x000fe400078e00ff */
[----:B------:R-:W-:Y:S01]  /*4cf0*/  IMAD.MOV.U32 R46, RZ, RZ, R40 ;  /* 0x000000ffff2e7224 */ /* 0x000fe200078e0028 */
[----:B------:R-:W-:Y:S02]  /*4d00*/  LEA.HI.X.SX32 R6, R5, R42, 0x1, P2 ;  /* 0x0000002a05067211 */ /* 0x000fe400010f0eff */
[----:B------:R-:W-:-:S02]  /*4d10*/  LEA R36, P2, R39, c[0x0][0x1a0], 0x1 ;  /* 0x0000680027247a11 */ /* 0x000fc400078408ff */
[----:B------:R-:W-:Y:S02]  /*4d20*/  IADD3 R13, R4, 0x210, RZ ;  /* 0x00000210040d7810 */ /* 0x000fe40007ffe0ff */
[----:B------:R-:W-:-:S03]  /*4d30*/  LEA.HI.X R39, R39, c[0x0][0x1a4], R6, 0x1, P2 ;  /* 0x0000690027277a11 */ /* 0x000fc600010f0c06 */
.L_x_3632:
        /* <DEDUP_REMOVED lines=12> */
[----:B-1----:R-:W-:Y:S02]  /*4e00*/  HADD2.F32 R34, -RZ, R7.H0_H0 ;  /* 0x20000007ff227230 */ /* 0x002fe40000004100 */
        /* <DEDUP_REMOVED lines=15> */
.L_x_3631:
[----:B------:R-:W-:Y:S05]  /*4f00*/  BSYNC B2 ;  /* 0x0000000000027941 */ /* 0x000fea0003800000 */
.L_x_3630:
        /* <DEDUP_REMOVED lines=10> */
.L_x_3633:
[----:B------:R-:W-:Y:S01]  /*4fb0*/  IMAD.MOV.U32 R52, RZ, RZ, R48 ;  /* 0x000000ffff347224 */ /* 0x000fe200078e0030 */
[----:B------:R-:W0:Y:S01]  /*4fc0*/  LDS.U16 R50, [R49+-0x8] ;  /* 0xfffff80031327984 */ /* 0x000e220000000400 */
[----:B------:R-:W-:-:S03]  /*4fd0*/  IMAD.MOV.U32 R53, RZ, RZ, R51 ;  /* 0x000000ffff357224 */ /* 0x000fc600078e0033 */
[----:B------:R-:W3:Y:S04]  /*4fe0*/  LDS.U16 R56, [R49+-0x4] ;  /* 0xfffffc0031387984 */ /* 0x000ee80000000400 */
[----:B------:R-:W4:Y:S04]  /*4ff0*/  LDG.E.128 R4, [R52.64] ;  /* 0x0000002434047981 */ /* 0x000f28000c1e1d00 */
[----:B------:R2:W2:Y:S04]  /*5000*/  LDG.E.128 R12, [R52.64+0x300] ;  /* 0x00030024340c7981 */ /* 0x0004a8000c1e1d00 */
[----:B-1----:R2:W2:Y:S04]  /*5010*/  LDG.E.128 R32, [R52.64+0x600] ;  /* 0x0006002434207981 */ /* 0x0024a8000c1e1d00 */
[----:B--2---:R1:W2:Y:S01]  /*5020*/  LDG.E.128 R36, [R52.64+0x900] ;  /* 0x0009002434247981 */ /* 0x0042a2000c1e1d00 */
[----:B------:R-:W-:-:S02]  /*5030*/  IADD3 R48, P1, R52, 0xc00, RZ ;  /* 0x00000c0034307810 */ /* 0x000fc40007f3e0ff */
[----:B------:R-:W-:Y:S01]  /*5040*/  IADD3 R46, R46, 0x8, RZ ;  /* 0x000000082e2e7810 */ /* 0x000fe20007ffe0ff */
[----:B------:R-:W1:Y:S02]  /*5050*/  LDS.U16 R57, [R49] ;  /* 0x0000000031397984 */ /* 0x000e640000000400 */
[----:B------:R-:W-:Y:S01]  /*5060*/  IMAD.X R51, RZ, RZ, R53, P1 ;  /* 0x000000ffff337224 */ /* 0x000fe200008e0635 */
[----:B------:R-:W-:Y:S01]  /*5070*/  ISETP.GE.AND P1, PT, R46, R47, PT ;  /* 0x0000002f2e00720c */ /* 0x000fe20003f26270 */
[----:B0-----:R-:W-:Y:S02]  /*5080*/  HADD2.F32 R50, -RZ, R50.H0_H0 ;  /* 0x20000032ff327230 */ /* 0x001fe40000004100 */
[----:B---3--:R-:W-:Y:S02]  /*5090*/  HADD2.F32 R56, -RZ, R56.H0_H0 ;  /* 0x20000038ff387230 */ /* 0x008fe40000004100 */
[----:B-1----:R-:W-:Y:S02]  /*50a0*/  HADD2.F32 R57, -RZ, R57.H0_H0 ;  /* 0x20000039ff397230 */ /* 0x002fe40000004100 */
[----:B----4-:R-:W-:-:S02]  /*50b0*/  HADD2.F32 R54, -RZ, R4.H0_H0 ;  /* 0x20000004ff367230 */ /* 0x010fc40000004100 */
[----:B------:R-:W-:Y:S02]  /*50c0*/  HADD2.F32 R55, -RZ, R4.H1_H1 ;  /* 0x30000004ff377230 */ /* 0x000fe40000004100 */
[----:B------:R-:W-:Y:S01]  /*50d0*/  HADD2.F32 R4, -RZ, R5.H0_H0 ;  /* 0x20000005ff047230 */ /* 0x000fe20000004100 */
[C---:B------:R-:W-:Y:S01]  /*50e0*/  FFMA.FTZ R54, R50.reuse, R54, R43 ;  /* 0x0000003632367223 */ /* 0x040fe2000001002b */
[--C-:B------:R-:W-:Y:S01]  /*50f0*/  HADD2.F32 R52, -RZ, R7.reuse.H0_H0 ;  /* 0x20000007ff347230 */ /* 0x100fe20000004100 */
[C---:B------:R-:W-:Y:S01]  /*5100*/  FFMA.FTZ R55, R50.reuse, R55, R26 ;  /* 0x0000003732377223 */ /* 0x040fe2000001001a */
[----:B------:R-:W-:Y:S01]  /*5110*/  HADD2.F32 R7, -RZ, R7.H1_H1 ;  /* 0x30000007ff077230 */ /* 0x000fe20000004100 */
[C---:B------:R-:W-:Y:S01]  /*5120*/  FFMA.FTZ R41, R50.reuse, R4, R41 ;  /* 0x0000000432297223 */ /* 0x040fe20000010029 */
[--C-:B------:R-:W-:Y:S01]  /*5130*/  HADD2.F32 R53, -RZ, R6.reuse.H0_H0 ;  /* 0x20000006ff357230 */ /* 0x100fe20000004100 */
[----:B------:R-:W0:Y:S01]  /*5140*/  LDS.U16 R4, [R49+0x4] ;  /* 0x0000040031047984 */ /* 0x000e220000000400 */
        /* <DEDUP_REMOVED lines=16> */
[--C-:B------:R-:W-:Y:S01]  /*5250*/  HADD2.F32 R29, -RZ, R14.reuse.H1_H1 ;  /* 0x3000000eff1d7230 */ /* 0x100fe20000004100 */
[C---:B------:R-:W-:Y:S01]  /*5260*/  FFMA.FTZ R5, R56.reuse, R13, R5 ;  /* 0x0000000d38057223 */ /* 0x040fe20000010005 */
[----:B------:R-:W-:Y:S01]  /*5270*/  HADD2.F32 R20, -RZ, R14.H0_H0 ;  /* 0x2000000eff147230 */ /* 0x000fe20000004100 */
[C---:B------:R-:W-:Y:S01]  /*5280*/  FFMA.FTZ R12, R56.reuse, R12, R55 ;  /* 0x0000000c380c7223 */ /* 0x040fe20000010037 */
[----:B------:R-:W-:Y:S01]  /*5290*/  HADD2.F32 R14, -RZ, R32.H0_H0 ;  /* 0x20000020ff0e7230 */ /* 0x000fe20000004100 */
[C---:B------:R-:W-:Y:S01]  /*52a0*/  FFMA.FTZ R6, R56.reuse, R29, R6 ;  /* 0x0000001d38067223 */ /* 0x040fe20000010006 */
[----:B------:R-:W-:Y:S01]  /*52b0*/  HADD2.F32 R24, -RZ, R33.H1_H1 ;  /* 0x30000021ff187230 */ /* 0x000fe20000004100 */
[C---:B------:R-:W-:Y:S01]  /*52c0*/  FFMA.FTZ R2, R56.reuse, R2, R41 ;  /* 0x0000000238027223 */ /* 0x040fe20000010029 */
[----:B------:R-:W-:Y:S01]  /*52d0*/  HADD2.F32 R15, -RZ, R34.H0_H0 ;  /* 0x20000022ff0f7230 */ /* 0x000fe20000004100 */
        /* <DEDUP_REMOVED lines=11> */
[--C-:B--2---:R-:W-:Y:S01]  /*5390*/  HADD2.F32 R41, -RZ, R37.reuse.H0_H0 ;  /* 0x20000025ff297230 */ /* 0x104fe20000004100 */
[C---:B------:R-:W-:Y:S01]  /*53a0*/  FFMA.FTZ R2, R57.reuse, R13, R2 ;  /* 0x0000000d39027223 */ /* 0x040fe20000010002 */
[----:B------:R-:W-:Y:S01]  /*53b0*/  HADD2.F32 R43, -RZ, R36.H0_H0 ;  /* 0x20000024ff2b7230 */ /* 0x000fe20000004100 */
[C---:B------:R-:W-:Y:S01]  /*53c0*/  FFMA.FTZ R20, R57.reuse, R15, R20 ;  /* 0x0000000f39147223 */ /* 0x040fe20000010014 */
[----:B0-----:R-:W-:Y:S01]  /*53d0*/  HADD2.F32 R5, -RZ, R4.H0_H0 ;  /* 0x20000004ff057230 */ /* 0x001fe20000004100 */
[----:B------:R-:W-:Y:S01]  /*53e0*/  FFMA.FTZ R7, R57, R50, R7 ;  /* 0x0000003239077223 */ /* 0x000fe20000010007 */
[----:B------:R-:W-:Y:S01]  /*53f0*/  HADD2.F32 R26, -RZ, R36.H1_H1 ;  /* 0x30000024ff1a7230 */ /* 0x000fe20000004100 */
[----:B------:R-:W-:Y:S01]  /*5400*/  IADD3 R49, R49, 0x10, RZ ;  /* 0x0000001031317810 */ /* 0x000fe20007ffe0ff */
        /* <DEDUP_REMOVED lines=11> */
[C---:B------:R-:W-:Y:S02]  /*54c0*/  FFMA.FTZ R21, R5.reuse, R32, R21 ;  /* 0x0000002005157223 */ /* 0x040fe40000010015 */
[----:B------:R-:W-:Y:S01]  /*54d0*/  FFMA.FTZ R2, R5, R34, R7 ;  /* 0x0000002205027223 */ /* 0x000fe20000010007 */
[----:B------:R-:W-:Y:S05]  /*54e0*/  @!P1 BRA `(.L_x_3633) ;  /* 0xfffffac000009947 */ /* 0x000fea000383ffff */
.L_x_3629:
[----:B------:R-:W-:Y:S05]  /*54f0*/  BSYNC B1 ;  /* 0x0000000000017941 */ /* 0x000fea0003800000 */
.L_x_3628:
        /* <DEDUP_REMOVED lines=57> */
.L_x_3637:
[----:B------:R-:W-:Y:S05]  /*5890*/  BSYNC B2 ;  /* 0x0000000000027941 */ /* 0x000fea0003800000 */
.L_x_3636:
[----:B------:R-:W-:Y:S02]  /*58a0*/  IADD3 R40, R40, 0x2, RZ ;  /* 0x0000000228287810 */ /* 0x000fe40007ffe0ff */
.L_x_3635:
[----:B------:R-:W-:Y:S05]  /*58b0*/  BSYNC B1 ;  /* 0x0000000000017941 */ /* 0x000fea0003800000 */
.L_x_3634:
[----:B------:R-:W-:-:S13]  /*58c0*/  LOP3.LUT P1, RZ, R34, 0xfffffffe, RZ, 0xc0, !PT ;  /* 0xfffffffe22ff7812 */ /* 0x000fda000782c0ff */
[----:B------:R-:W-:Y:S05]  /*58d0*/  @!P1 BRA `(.L_x_3627) ;  /* 0x000006d000009947 */ /* 0x000fea0003800000 */
[----:B------:R-:W-:Y:S02]  /*58e0*/  IMAD R13, R40, 0x2, R28 ;  /* 0x00000002280d7824 */ /* 0x000fe400078e021c */
[----:B------:R-:W-:Y:S02]  /*58f0*/  IMAD.MOV.U32 R12, RZ, RZ, RZ ;  /* 0x000000ffff0c7224 */ /* 0x000fe400078e00ff */
[----:B------:R-:W-:Y:S02]  /*5900*/  IMAD R13, R16, -0x2, R13 ;  /* 0xfffffffe100d7824 */ /* 0x000fe400078e020d */
.L_x_3642:
        /* <DEDUP_REMOVED lines=52> */
.L_x_3639:
[----:B------:R-:W-:Y:S05]  /*5c50*/  BSYNC B1 ;  /* 0x0000000000017941 */ /* 0x000fea0003800000 */
.L_x_3638:
[----:B------:R-:W-:Y:S01]  /*5c60*/  BSSY B1, `(.L_x_3640) ;  /* 0x0000030000017945 */ /* 0x000fe20003800000 */
[----:B------:R-:W-:Y:S05]  /*5c70*/  @!P1 BRA `(.L_x_3641) ;  /* 0x000002e000009947 */ /* 0x000fea0003800000 */
[----:B------:R-:W-:Y:S01]  /*5c80*/  IABS R7, c[0x0][0x1d4] ;  /* 0x0000750000077a13 */ /* 0x000fe20000000000 */
[----:B------:R-:W0:Y:S01]  /*5c90*/  LDS.U16 R14, [R14+0x214] ;  /* 0x000214000e0e7984 */ /* 0x000e220000000400 */
        /* <DEDUP_REMOVED lines=44> */
.L_x_3641:
[----:B------:R-:W-:Y:S05]  /*5f60*/  BSYNC B1 ;  /* 0x0000000000017941 */ /* 0x000fea0003800000 */
.L_x_3640:
[----:B------:R-:W-:Y:S02]  /*5f70*/  IADD3 R40, R40, 0x4, RZ ;  /* 0x0000000428287810 */ /* 0x000fe40007ffe0ff */
[----:B------:R-:W-:Y:S02]  /*5f80*/  IADD3 R12, R12, 0x8, RZ ;  /* 0x000000080c0c7810 */ /* 0x000fe40007ffe0ff */
[----:B------:R-:W-:-:S13]  /*5f90*/  ISETP.GE.AND P1, PT, R40, R25, PT ;  /* 0x000000192800720c */ /* 0x000fda0003f26270 */
[----:B------:R-:W-:Y:S05]  /*5fa0*/  @!P1 BRA `(.L_x_3642) ;  /* 0xfffff96000009947 */ /* 0x000fea000383ffff */
.L_x_3627:
[----:B---3--:R-:W-:Y:S05]  /*5fb0*/  BSYNC B0 ;  /* 0x0000000000007941 */ /* 0x008fea0003800000 */
.L_x_3626:
        /* <DEDUP_REMOVED lines=8> */
[----:B------:R-:W-:-:S04]  /*6040*/  @P1 IMAD R4, R27, 0xc0, R0 ;  /* 0x000000c01b041824 */ /* 0x000fc800078e0200 */
[----:B------:R-:W-:-:S04]  /*6050*/  @P1 IMAD.WIDE R4, R4, R13, c[0x0][0x238] ;  /* 0x00008e0004041625 */ /* 0x000fc800078e020d */
[----:B------:R-:W-:Y:S02]  /*6060*/  @P3 IMAD.WIDE R12, R22, R13, c[0x0][0x188] ;  /* 0x00006200160c3625 */ /* 0x000fe400078e020d */
[----:B------:R-:W5:Y:S04]  /*6070*/  @P1 LDG.E.128 R4, [R4.64] ;  /* 0x0000002404041981 */ /* 0x000f68000c1e1d00 */
[----:B------:R-:W5:Y:S01]  /*6080*/  @P3 LDG.E.128 R12, [R12.64] ;  /* 0x000000240c0c3981 */ /* 0x000f62000c1e1d00 */
[----:B-1----:R-:W-:Y:S02]  /*6090*/  IMAD.IADD R33, R25, 0x1, -R16 ;  /* 0x0000000119217824 */ /* 0x002fe400078e0a10 */
        /* <DEDUP_REMOVED lines=11> */
[----:B------:R1:W3:Y:S03]  /*6150*/  LDG.E R30, [R30.64+0x4] ;  /* 0x000004241e1e7981 */ /* 0x0002e6000c1e1900 */
[----:B------:R-:W-:-:S06]  /*6160*/  LEA.HI.X.SX32 R13, R22, c[0x0][0x18c], 0x1, P2 ;  /* 0x00006300160d7a11 */ /* 0x000fcc00010f0eff */
[----:B------:R-:W4:Y:S02]  /*6170*/  LDG.E.64 R12, [R12.64] ;  /* 0x000000240c0c7981 */ /* 0x000f24000c1e1b00 */
[C---:B----4-:R-:W-:Y:S02]  /*6180*/  PRMT R18, R12.reuse, 0x9910, RZ ;  /* 0x000099100c127816 */ /* 0x050fe400000000ff */
[----:B-1----:R-:W-:Y:S01]  /*6190*/  PRMT R31, R13, 0x9910, RZ ;  /* 0x000099100d1f7816 */ /* 0x002fe200000000ff */
[----:B------:R1:W-:Y:S01]  /*61a0*/  I2F.S8 R14, R12 ;  /* 0x0000000c000e7306 */ /* 0x0003e20000001400 */
[--C-:B------:R-:W-:Y:S02]  /*61b0*/  SHF.R.U64 R28, R12, 0x10, R13.reuse ;  /* 0x000000100c1c7819 */ /* 0x100fe4000000120d */
[--C-:B------:R-:W-:Y:S02]  /*61c0*/  SHF.R.U32.HI R25, RZ, 0x10, R13.reuse ;  /* 0x00000010ff197819 */ /* 0x100fe4000001160d */
[----:B------:R-:W-:-:S03]  /*61d0*/  SHF.R.S32.HI R27, RZ, 0x18, R13 ;  /* 0x00000018ff1b7819 */ /* 0x000fc6000001140d */
[----:B------:R4:W3:Y:S01]  /*61e0*/  I2F.S8 R22, R13 ;  /* 0x0000000d00167306 */ /* 0x0008e20000001400 */
[----:B-1----:R-:W-:Y:S01]  /*61f0*/  SHF.R.S32.HI R12, RZ, 0x8, R18 ;  /* 0x00000008ff0c7819 */ /* 0x002fe20000011412 */
[----:B------:R-:W-:Y:S01]  /*6200*/  IMAD.MOV.U32 R18, RZ, RZ, R31 ;  /* 0x000000ffff127224 */ /* 0x000fe200078e001f */
[----:B----4-:R-:W-:-:S04]  /*6210*/  PRMT R13, R28, 0x9910, RZ ;  /* 0x000099101c0d7816 */ /* 0x010fc800000000ff */
[----:B------:R-:W-:Y:S02]  /*6220*/  SHF.R.S32.HI R18, RZ, 0x8, R18 ;  /* 0x00000008ff127819 */ /* 0x000fe40000011412 */
[----:B------:R-:W-:Y:S01]  /*6230*/  SHF.R.S32.HI R13, RZ, 0x8, R13 ;  /* 0x00000008ff0d7819 */ /* 0x000fe2000001140d */
[----:B------:R3:W1:Y:S08]  /*6240*/  I2F.S8 R15, R28 ;  /* 0x0000001c000f7306 */ /* 0x0006700000001400 */
[----:B------:R-:W4:Y:S08]  /*6250*/  I2F.S8 R25, R25 ;  /* 0x0000001900197306 */ /* 0x000f300000001400 */
[----:B------:R-:W2:Y:S08]  /*6260*/  I2F.S16 R27, R27 ;  /* 0x0000001b001b7306 */ /* 0x000eb00000101400 */
[----:B------:R-:W0:Y:S08]  /*6270*/  I2F.S16 R12, R12 ;  /* 0x0000000c000c7306 */ /* 0x000e300000101400 */
[----:B------:R-:W0:Y:S08]  /*6280*/  I2F.S16 R18, R18 ;  /* 0x0000001200127306 */ /* 0x000e300000101400 */
[----:B------:R-:W0:Y:S01]  /*6290*/  I2F.S16 R13, R13 ;  /* 0x0000000d000d7306 */ /* 0x000e220000101400 */
[----:B---3--:R-:W-:-:S02]  /*62a0*/  FMUL.FTZ R28, R22, R30 ;  /* 0x0000001e161c7220 */ /* 0x008fc40000410000 */
[-C--:B-1----:R-:W-:Y:S02]  /*62b0*/  FMUL.FTZ R22, R15, R30.reuse ;  /* 0x0000001e0f167220 */ /* 0x082fe40000410000 */
[-C--:B----4-:R-:W-:Y:S02]  /*62c0*/  FMUL.FTZ R15, R25, R30.reuse ;  /* 0x0000001e190f7220 */ /* 0x090fe40000410000 */
[-C--:B------:R-:W-:Y:S02]  /*62d0*/  FMUL.FTZ R14, R14, R30.reuse ;  /* 0x0000001e0e0e7220 */ /* 0x080fe40000410000 */
[-C--:B--2---:R-:W-:Y:S02]  /*62e0*/  FMUL.FTZ R32, R27, R30.reuse ;  /* 0x0000001e1b207220 */ /* 0x084fe40000410000 */
[-C--:B0-----:R-:W-:Y:S02]  /*62f0*/  FMUL.FTZ R25, R12, R30.reuse ;  /* 0x0000001e0c197220 */ /* 0x081fe40000410000 */
[----:B------:R-:W-:-:S02]  /*6300*/  FMUL.FTZ R31, R18, R30 ;  /* 0x0000001e121f7220 */ /* 0x000fc40000410000 */
[----:B------:R-:W-:Y:S01]  /*6310*/  FMUL.FTZ R27, R13, R30 ;  /* 0x0000001e0d1b7220 */ /* 0x000fe20000410000 */
[----:B------:R-:W-:Y:S02]  /*6320*/  F2FP.PACK_AB R12, R25, R14 ;  /* 0x0000000e190c723e */ /* 0x000fe400000000ff */
[----:B------:R-:W-:Y:S02]  /*6330*/  F2FP.PACK_AB R15, R32, R15 ;  /* 0x0000000f200f723e */ /* 0x000fe400000000ff */
[----:B------:R-:W-:Y:S02]  /*6340*/  F2FP.PACK_AB R14, R31, R28 ;  /* 0x0000001c1f0e723e */ /* 0x000fe400000000ff */
[----:B------:R-:W-:-:S04]  /*6350*/  F2FP.PACK_AB R13, R27, R22 ;  /* 0x000000161b0d723e */ /* 0x000fc800000000ff */
.L_x_3645:
        /* <DEDUP_REMOVED lines=26> */
.L_x_3644:
[----:B0-----:R-:W-:Y:S05]  /*6500*/  BSYNC B0 ;  /* 0x0000000000007941 */ /* 0x001fea0003800000 */
.L_x_3643:
        /* <DEDUP_REMOVED lines=13> */
.L_x_3647:
        /* <DEDUP_REMOVED lines=9> */
[--C-:B------:R-:W-:Y:S01]  /*6670*/  HADD2.F32 R11, -RZ, R6.reuse.H0_H0 ;  /* 0x20000006ff0b7230 */ /* 0x100fe20000004100 */
        /* <DEDUP_REMOVED lines=11> */
.L_x_3649:
[----:B------:R-:W-:Y:S05]  /*6730*/  BSYNC B0 ;  /* 0x0000000000007941 */ /* 0x000fea0003800000 */
.L_x_3648:
[----:B------:R-:W-:Y:S06]  /*6740*/  BAR.SYNC.DEFER_BLOCKING 0x0 ;  /* 0x0000000000007b1d */ /* 0x000fec0000010000 */
.L_x_3646:
        /* <DEDUP_REMOVED lines=17> */
.L_x_3650:
        /* <DEDUP_REMOVED lines=19> */
[----:B-----5:R-:W-:Y:S02]  /*6990*/  LOP3.LUT R10, R3, 0xff, RZ, 0xc0, !PT ;  /* 0x000000ff030a7812 */ /* 0x020fe400078ec0ff */
[----:B------:R-:W-:Y:S02]  /*69a0*/  PRMT R5, R5, 0x7710, RZ ;  /* 0x0000771005057816 */ /* 0x000fe400000000ff */
[----:B------:R-:W-:Y:S01]  /*69b0*/  SHF.L.U64.HI R9, R10, 0x8, RZ ;  /* 0x000000080a097819 */ /* 0x000fe200000102ff */
[----:B------:R-:W3:Y:S01]  /*69c0*/  F2I.S8.NTZ R29, R29 ;  /* 0x0000001d001d7305 */ /* 0x000ee20000202100 */
[----:B----4-:R-:W-:Y:S02]  /*69d0*/  PRMT R6, R24, 0x8880, RZ ;  /* 0x0000888018067816 */ /* 0x010fe400000000ff */
[----:B------:R-:W-:-:S02]  /*69e0*/  LOP3.LUT R8, R5, 0xff, RZ, 0xc0, !PT ;  /* 0x000000ff05087812 */ /* 0x000fc400078ec0ff */
[----:B------:R-:W-:Y:S02]  /*69f0*/  PRMT R6, R6, 0x7710, RZ ;  /* 0x0000771006067816 */ /* 0x000fe400000000ff */
[----:B------:R-:W-:Y:S01]  /*6a00*/  SHF.L.U64.HI R5, R8, 0x10, RZ ;  /* 0x0000001008057819 */ /* 0x000fe200000102ff */
[----:B------:R-:W4:Y:S01]  /*6a10*/  F2I.S8.NTZ R43, R43 ;  /* 0x0000002b002b7305 */ /* 0x000f220000202100 */
[----:B------:R-:W-:Y:S02]  /*6a20*/  LOP3.LUT R7, R6, 0xff, RZ, 0xc0, !PT ;  /* 0x000000ff06077812 */ /* 0x000fe400078ec0ff */
[----:B0-----:R-:W-:Y:S02]  /*6a30*/  PRMT R3, R20, 0x8880, RZ ;  /* 0x0000888014037816 */ /* 0x001fe400000000ff */
[----:B------:R-:W-:Y:S02]  /*6a40*/  SHF.L.U64.HI R6, R7, 0x18, RZ ;  /* 0x0000001807067819 */ /* 0x000fe400000102ff */
[----:B------:R-:W-:Y:S01]  /*6a50*/  PRMT R3, R3, 0x7710, RZ ;  /* 0x0000771003037816 */ /* 0x000fe200000000ff */
[----:B------:R-:W0:Y:S01]  /*6a60*/  F2I.S8.NTZ R21, R21 ;  /* 0x0000001500157305 */ /* 0x000e220000202100 */
[----:B---3--:R-:W-:-:S02]  /*6a70*/  PRMT R4, R29, 0x8880, RZ ;  /* 0x000088801d047816 */ /* 0x008fc400000000ff */
[----:B------:R-:W-:Y:S02]  /*6a80*/  LOP3.LUT R6, R6, R5, R9, 0xfe, !PT ;  /* 0x0000000506067212 */ /* 0x000fe400078efe09 */
        /* <DEDUP_REMOVED lines=23> */
.L_x_3604:
[----:B------:R-:W-:Y:S01]  /*6c00*/  IMAD.MOV.U32 R80, RZ, RZ, 0x10 ;  /* 0x00000010ff507424 */ /* 0x000fe200078e00ff */
[----:B------:R-:W-:Y:S01]  /*6c10*/  MOV R48, 0x6c50 ;  /* 0x00006c5000307802 */ /* 0x000fe20000000f00 */
[----:B------:R-:W-:Y:S02]  /*6c20*/  IMAD.MOV.U32 R51, RZ, RZ, 0x1f ;  /* 0x0000001fff337424 */ /* 0x000fe400078e00ff */
[----:B------:R-:W-:Y:S02]  /*6c30*/  IMAD.MOV.U32 R50, RZ, RZ, -0x1 ;  /* 0xffffffffff327424 */ /* 0x000fe400078e00ff */
[----:B0----5:R-:W-:Y:S05]  /*6c40*/  CALL.REL.NOINC `($__internal_15_$__cuda_sm70_shflsync_bfly_p) ;  /* 0x000003a000007944 */ /* 0x021fea0003c00000 */
[----:B01----:R-:W-:Y:S05]  /*6c50*/  BRA `(.L_x_3651) ;  /* 0xffffb85000007947 */ /* 0x003fea000383ffff */
.L_x_3605:
[----:B------:R-:W-:Y:S01]  /*6c60*/  IMAD.MOV.U32 R80, RZ, RZ, 0x8 ;  /* 0x00000008ff507424 */ /* 0x000fe200078e00ff */
[----:B------:R-:W-:Y:S01]  /*6c70*/  MOV R48, 0x6cb0 ;  /* 0x00006cb000307802 */ /* 0x000fe20000000f00 */
[----:B------:R-:W-:Y:S02]  /*6c80*/  IMAD.MOV.U32 R51, RZ, RZ, 0x1f ;  /* 0x0000001fff337424 */ /* 0x000fe400078e00ff */
[----:B------:R-:W-:Y:S02]  /*6c90*/  IMAD.MOV.U32 R50, RZ, RZ, -0x1 ;  /* 0xffffffffff327424 */ /* 0x000fe400078e00ff */
[----:B0----5:R-:W-:Y:S05]  /*6ca0*/  CALL.REL.NOINC `($__internal_15_$__cuda_sm70_shflsync_bfly_p) ;  /* 0x0000034000007944 */ /* 0x021fea0003c00000 */
[----:B01----:R-:W-:Y:S01]  /*6cb0*/  FADD.FTZ R86, R86, R51 ;  /* 0x0000003356567221 */ /* 0x003fe20000010000 */
[----:B------:R-:W-:Y:S01]  /*6cc0*/  MOV R48, 0x6d10 ;  /* 0x00006d1000307802 */ /* 0x000fe20000000f00 */
[----:B------:R-:W-:-:S02]  /*6cd0*/  IMAD.MOV.U32 R80, RZ, RZ, 0x4 ;  /* 0x00000004ff507424 */ /* 0x000fc400078e00ff */
[----:B------:R-:W-:Y:S02]  /*6ce0*/  IMAD.MOV.U32 R51, RZ, RZ, 0x1f ;  /* 0x0000001fff337424 */ /* 0x000fe400078e00ff */
[----:B------:R-:W-:Y:S02]  /*6cf0*/  IMAD.MOV.U32 R50, RZ, RZ, -0x1 ;  /* 0xffffffffff327424 */ /* 0x000fe400078e00ff */
[----:B------:R-:W-:Y:S05]  /*6d00*/  CALL.REL.NOINC `($__internal_15_$__cuda_sm70_shflsync_bfly_p) ;  /* 0x000002e000007944 */ /* 0x000fea0003c00000 */
[----:B01----:R-:W-:Y:S01]  /*6d10*/  FADD.FTZ R86, R86, R51 ;  /* 0x0000003356567221 */ /* 0x003fe20000010000 */
[----:B------:R-:W-:Y:S01]  /*6d20*/  MOV R48, 0x6d70 ;  /* 0x00006d7000307802 */ /* 0x000fe20000000f00 */
[----:B------:R-:W-:Y:S02]  /*6d30*/  IMAD.MOV.U32 R80, RZ, RZ, 0x2 ;  /* 0x00000002ff507424 */ /* 0x000fe400078e00ff */
[----:B------:R-:W-:Y:S02]  /*6d40*/  IMAD.MOV.U32 R51, RZ, RZ, 0x1f ;  /* 0x0000001fff337424 */ /* 0x000fe400078e00ff */
[----:B------:R-:W-:Y:S02]  /*6d50*/  IMAD.MOV.U32 R50, RZ, RZ, -0x1 ;  /* 0xffffffffff327424 */ /* 0x000fe400078e00ff */
[----:B------:R-:W-:Y:S05]  /*6d60*/  CALL.REL.NOINC `($__internal_15_$__cuda_sm70_shflsync_bfly_p) ;  /* 0x0000028000007944 */ /* 0x000fea0003c00000 */
[----:B-1----:R-:W-:Y:S01]  /*6d70*/  FADD.FTZ R4, R86, R51 ;  /* 0x0000003356047221 */ /* 0x002fe20000010000 */
[----:B------:R-:W-:Y:S01]  /*6d80*/  MOV R48, 0x6de0 ;  /* 0x00006de000307802 */ /* 0x000fe20000000f00 */
[----:B0-----:R-:W-:-:S02]  /*6d90*/  IMAD.MOV.U32 R80, RZ, RZ, 0x1 ;  /* 0x00000001ff507424 */ /* 0x001fc400078e00ff */
[----:B------:R-:W-:Y:S02]  /*6da0*/  IMAD.MOV.U32 R51, RZ, RZ, 0x1f ;  /* 0x0000001fff337424 */ /* 0x000fe400078e00ff */
[----:B------:R-:W-:Y:S02]  /*6db0*/  IMAD.MOV.U32 R50, RZ, RZ, -0x1 ;  /* 0xffffffffff327424 */ /* 0x000fe400078e00ff */
[----:B------:R-:W-:Y:S02]  /*6dc0*/  IMAD.MOV.U32 R86, RZ, RZ, R4 ;  /* 0x000000ffff567224 */ /* 0x000fe400078e0004 */
[----:B------:R-:W-:Y:S05]  /*6dd0*/  CALL.REL.NOINC `($__internal_15_$__cuda_sm70_shflsync_bfly_p) ;  /* 0x0000021000007944 */ /* 0x000fea0003c00000 */
[----:B01----:R-:W-:Y:S05]  /*6de0*/  BRA `(.L_x_3652) ;  /* 0xffffb75000007947 */ /* 0x003fea000383ffff */
.L_x_3610:
[----:B------:R-:W-:Y:S01]  /*6df0*/  IMAD.MOV.U32 R80, RZ, RZ, 0x2 ;  /* 0x00000002ff507424 */ /* 0x000fe200078e00ff */
[----:B------:R-:W-:Y:S01]  /*6e00*/  MOV R48, 0x6e40 ;  /* 0x00006e4000307802 */ /* 0x000fe20000000f00 */
[----:B------:R-:W-:Y:S02]  /*6e10*/  IMAD.MOV.U32 R51, RZ, RZ, 0x1f ;  /* 0x0000001fff337424 */ /* 0x000fe400078e00ff */
[----:B------:R-:W-:Y:S02]  /*6e20*/  IMAD.MOV.U32 R50, RZ, RZ, -0x1 ;  /* 0xffffffffff327424 */ /* 0x000fe400078e00ff */
[----:B-----5:R-:W-:Y:S05]  /*6e30*/  CALL.REL.NOINC `($__internal_15_$__cuda_sm70_shflsync_bfly_p) ;  /* 0x000001b000007944 */ /* 0x020fea0003c00000 */
[----:B01----:R-:W-:Y:S05]  /*6e40*/  BRA `(.L_x_3653) ;  /* 0xffffd20000007947 */ /* 0x003fea000383ffff */
.L_x_3611:
[----:B------:R-:W-:Y:S01]  /*6e50*/  IMAD.MOV.U32 R80, RZ, RZ, 0x1 ;  /* 0x00000001ff507424 */ /* 0x000fe200078e00ff */
[----:B------:R-:W-:Y:S01]  /*6e60*/  MOV R48, 0x6ea0 ;  /* 0x00006ea000307802 */ /* 0x000fe20000000f00 */
[----:B------:R-:W-:-:S02]  /*6e70*/  IMAD.MOV.U32 R51, RZ, RZ, 0x1f ;  /* 0x0000001fff337424 */ /* 0x000fc400078e00ff */
[----:B------:R-:W-:Y:S02]  /*6e80*/  IMAD.MOV.U32 R50, RZ, RZ, -0x1 ;  /* 0xffffffffff327424 */ /* 0x000fe400078e00ff */
[----:B-----5:R-:W-:Y:S05]  /*6e90*/  CALL.REL.NOINC `($__internal_15_$__cuda_sm70_shflsync_bfly_p) ;  /* 0x0000015000007944 */ /* 0x020fea0003c00000 */
[----:B01----:R-:W-:Y:S05]  /*6ea0*/  BRA `(.L_x_3654) ;  /* 0xffffd1d000007947 */ /* 0x003fea000383ffff */
.L_x_3615:
[----:B------:R-:W-:Y:S01]  /*6eb0*/  IMAD.MOV.U32 R86, RZ, RZ, R3 ;  /* 0x000000ffff567224 */ /* 0x000fe200078e0003 */
[----:B------:R-:W-:Y:S01]  /*6ec0*/  MOV R48, 0x6f10 ;  /* 0x00006f1000307802 */ /* 0x000fe20000000f00 */
[----:B------:R-:W-:Y:S02]  /*6ed0*/  IMAD.MOV.U32 R80, RZ, RZ, 0x10 ;  /* 0x00000010ff507424 */ /* 0x000fe400078e00ff */
[----:B------:R-:W-:Y:S02]  /*6ee0*/  IMAD.MOV.U32 R51, RZ, RZ, 0x1f ;  /* 0x0000001fff337424 */ /* 0x000fe400078e00ff */
[----:B------:R-:W-:Y:S02]  /*6ef0*/  IMAD.MOV.U32 R50, RZ, RZ, -0x1 ;  /* 0xffffffffff327424 */ /* 0x000fe400078e00ff */
[----:B-123-5:R-:W-:Y:S05]  /*6f00*/  CALL.REL.NOINC `($__internal_15_$__cuda_sm70_shflsync_bfly_p) ;  /* 0x000000e000007944 */ /* 0x02efea0003c00000 */
[----:B01----:R-:W-:Y:S05]  /*6f10*/  BRA `(.L_x_3655) ;  /* 0xffffd3b000007947 */ /* 0x003fea000383ffff */
.L_x_3616:
[----:B------:R-:W-:Y:S01]  /*6f20*/  IMAD.MOV.U32 R80, RZ, RZ, 0x8 ;  /* 0x00000008ff507424 */ /* 0x000fe200078e00ff */
[----:B------:R-:W-:Y:S01]  /*6f30*/  MOV R48, 0x6f70 ;  /* 0x00006f7000307802 */ /* 0x000fe20000000f00 */
[----:B------:R-:W-:Y:S02]  /*6f40*/  IMAD.MOV.U32 R51, RZ, RZ, 0x1f ;  /* 0x0000001fff337424 */ /* 0x000fe400078e00ff */
[----:B------:R-:W-:-:S02]  /*6f50*/  IMAD.MOV.U32 R50, RZ, RZ, -0x1 ;  /* 0xffffffffff327424 */ /* 0x000fc400078e00ff */
[----:B0123-5:R-:W-:Y:S05]  /*6f60*/  CALL.REL.NOINC `($__internal_15_$__cuda_sm70_shflsync_bfly_p) ;  /* 0x0000008000007944 */ /* 0x02ffea0003c00000 */
[----:B-1----:R-:W-:Y:S01]  /*6f70*/  FMNMX.FTZ R0, R86, R51, !PT ;  /* 0x0000003356007209 */ /* 0x002fe20007810000 */
[----:B0-----:R-:W-:Y:S01]  /*6f80*/  IMAD.MOV.U32 R80, RZ, RZ, 0x4 ;  /* 0x00000004ff507424 */ /* 0x001fe200078e00ff */
[----:B------:R-:W-:Y:S01]  /*6f90*/  MOV R48, 0x6fe0 ;  /* 0x00006fe000307802 */ /* 0x000fe20000000f00 */
[----:B------:R-:W-:-:S02]  /*6fa0*/  IMAD.MOV.U32 R51, RZ, RZ, 0x1f ;  /* 0x0000001fff337424 */ /* 0x000fc400078e00ff */
[----:B------:R-:W-:Y:S02]  /*6fb0*/  IMAD.MOV.U32 R50, RZ, RZ, -0x1 ;  /* 0xffffffffff327424 */ /* 0x000fe400078e00ff */
[----:B------:R-:W-:Y:S02]  /*6fc0*/  IMAD.MOV.U32 R86, RZ, RZ, R0 ;  /* 0x000000ffff567224 */ /* 0x000fe400078e0000 */
[----:B------:R-:W-:Y:S05]  /*6fd0*/  CALL.REL.NOINC `($__internal_15_$__cuda_sm70_shflsync_bfly_p) ;  /* 0x0000001000007944 */ /* 0x000fea0003c00000 */
[----:B01----:R-:W-:Y:S05]  /*6fe0*/  BRA `(.L_x_3656) ;  /* 0xffffd33000007947 */ /* 0x003fea000383ffff */
        .weak           $__internal_15_$__cuda_sm70_shflsync_bfly_p
        .type           $__internal_15_$__cuda_sm70_shflsync_bfly_p,@function
        .size           $__internal_15_$__cuda_sm70_shflsync_bfly_p,(.L_x_4321 - $__internal_15_$__cuda_sm70_shflsync_bfly_p)
$__internal_15_$__cuda_sm70_shflsync_bfly_p:
[----:B------:R-:W-:Y:S01]  /*6ff0*/  IMAD.MOV.U32 R49, RZ, RZ, 0x0 ;  /* 0x00000000ff317424 */ /* 0x000fe200078e00ff */
[----:B------:R-:W-:Y:S04]  /*7000*/  WARPSYNC R50 ;  /* 0x0000003200007348 */ /* 0x000fe80003800000 */
[----:B------:R0:W1:Y:S01]  /*7010*/  SHFL.BFLY PT, R51, R86, R80, R51 ;  /* 0x0c00005056337389 */ /* 0x00006200000e0033 */
[----:B------:R-:W-:Y:S05]  /*7020*/  RET.REL.NODEC R48 `(_ZN4mmha33masked_multihead_attention_kernelItLi192ELi256ELi4ELi32ELi64ELb0ELb0EEEv26Multihead_attention_paramsIT_XT5_EE) ;  /* 0xffff8fd030007950 */ /* 0x000fea0003c3ffff */
.L_x_3657:
        /* <DEDUP_REMOVED lines=13> */
.L_x_4321:


//--------------------- .text._ZN4mmha33masked_multihead_attention_kernelIfLi192ELi256ELi1ELi64ELi256ELb0ELb1EEEv26Multihead_attention_paramsIT_XT5_EE --------------------------
	.section	.text._ZN4mmha33masked_multihead_attention_kernelIfLi192ELi256ELi1ELi64ELi256ELb0ELb1EEEv26Multihead_attention_paramsIT_XT5_EE,"ax",@progbits
	.sectioninfo	@"SHI_REGISTERS=255"
	.align	128
        .global         _ZN4mmha33masked_multihead_attention_kernelIfLi192ELi256ELi1ELi64ELi256ELb0ELb1EEEv26Multihead_attention_paramsIT_XT5_EE
        .type           _ZN4mmha33masked_multihead_attention_kernelIfLi192ELi256ELi1ELi64ELi256ELb0ELb1EEEv26Multihead_attention_paramsIT_XT5_EE,@function
        .size           _ZN4mmha33masked_multihead_attention_kernelIfLi192ELi256ELi1ELi64ELi256ELb0ELb1EEEv26Multihead_attention_paramsIT_XT5_EE,(.L_x_4344 - _ZN4mmha33masked_multihead_attention_kernelIfLi192ELi256ELi1ELi64ELi256ELb0ELb1EEEv26Multihead_attention_paramsIT_XT5_EE)
        .other          _ZN4mmha33masked_multihead_attention_kernelIfLi192ELi256ELi1ELi64ELi256ELb0ELb1EEEv26Multihead_attention_paramsIT_XT5_EE,@"STO_CUDA_ENTRY STV_DEFAULT"
_ZN4mmha33masked_multihead_attention_kernelIfLi192ELi256ELi1ELi64ELi256ELb0ELb1EEEv26Multihead_attention_paramsIT_XT5_EE:
.text._ZN4mmha33masked_multihead_attention_kernelIfLi192ELi256ELi1ELi64ELi256ELb0ELb1EEEv26Multihead_attention_paramsIT_XT5_EE:
[----:B------:R-:W-:Y:S02]  /*0000*/  MOV R1, c[0x0][0x28] ;  /* 0x00000a0000017a02 */ /* 0x000fe40000000f00 */
        /* <DEDUP_REMOVED lines=10> */
[----:B------:R-:W-:-:S05]  /*00b0*/  MOV R3, UR5 ;  /* 0x0000000500037c02 */ /* 0x000fca0008000f00 */
[----:B------:R-:W2:Y:S02]  /*00c0*/  LDG.E.U8 R2, [R2.64] ;  /* 0x0000002402027981 */ /* 0x000ea4000c1e1100 */
[----:B--2---:R-:W-:-:S13]  /*00d0*/  ISETP.NE.AND P0, PT, R2, 0x1, PT ;  /* 0x000000010200780c */ /* 0x004fda0003f05270 */
[----:B------:R-:W-:Y:S05]  /*00e0*/  @!P0 EXIT ;  /* 0x000000000000894d */ /* 0x000fea0003800000 */
.L_x_3658:
[----:B------:R-:W-:Y:S01]  /*00f0*/  IABS R2, c[0x0][0x1d0] ;  /* 0x0000740000027a13 */ /* 0x000fe20000000000 */
[----:B------:R-:W-:Y:S02]  /*0100*/  ULDC.64 UR4, c[0x0][0x280] ;  /* 0x0000a00000047ab9 */ /* 0x000fe40000000a00 */
[----:B------:R-:W-:Y:S01]  /*0110*/  UISETP.NE.U32.AND UP0, UPT, URZ, UR4, UPT ;  /* 0x000000043f00728c */ /* 0x000fe2000bf05070 */
[----:B------:R1:W2:Y:S03]  /*0120*/  R2UR UR8, R2 ;  /* 0x00000000020873c2 */ /* 0x0002a600000e0000 */
[----:B------:R-:W-:-:S03]  /*0130*/  UISETP.NE.AND.EX UP0, UPT, URZ, UR5, UPT, UP0 ;  /* 0x000000053f00728c */ /* 0x000fc6000bf05300 */
[----:B------:R-:W-:-:S03]  /*0140*/  ULDC.64 UR4, c[0x0][0x280] ;  /* 0x0000a00000047ab9 */ /* 0x000fc60000000a00 */
[----:B------:R-:W-:-:S05]  /*0150*/  PLOP3.LUT P0, PT, PT, PT, UP0, 0x80, 0x0 ;  /* 0x000000000000781c */ /* 0x000fca0003f0f008 */
[----:B------:R-:W-:Y:S02]  /*0160*/  @UP0 UMOV UR6, 0x4 ;  /* 0x0000000400060882 */ /* 0x000fe40000000000 */
[----:B0-----:R-:W-:-:S06]  /*0170*/  @UP0 UIMAD.WIDE UR4, UR47, UR6, UR4 ;  /* 0x000000062f0402a5 */ /* 0x001fcc000f8e0204 */
[----:B-1----:R-:W-:Y:S01]  /*0180*/  IMAD.U32 R2, RZ, RZ, UR4 ;  /* 0x00000004ff027e24 */ /* 0x002fe2000f8e00ff */
[----:B------:R-:W-:Y:S01]  /*0190*/  MOV R3, UR5 ;  /* 0x0000000500037c02 */ /* 0x000fe20008000f00 */
[----:B--2---:R-:W0:Y:S04]  /*01a0*/  I2F.RP R0, UR8 ;  /* 0x0000000800007d06 */ /* 0x004e280008209400 */
[----:B------:R1:W2:Y:S04]  /*01b0*/  @P0 LDG.E R5, [R2.64] ;  /* 0x0000002402050981 */ /* 0x0002a8000c1e1900 */
        /* <DEDUP_REMOVED lines=16> */
[----:B------:R-:W-:Y:S02]  /*02c0*/  UISETP.GE.U32.AND UP2, UPT, UR4, UR8, UPT ;  /* 0x000000080400728c */ /* 0x000fe4000bf46070 */
[----:B------:R-:W-:Y:S02]  /*02d0*/  ULOP3.LUT UR4, UR47, UR6, URZ, 0x3c, !UPT ;  /* 0x000000062f047292 */ /* 0x000fe4000f8e3c3f */
[----:B------:R-:W-:Y:S02]  /*02e0*/  @!UP3 UIADD3 UR5, UR5, 0x1, URZ ;  /* 0x000000010505b890 */ /* 0x000fe4000fffe03f */
[----:B------:R-:W-:Y:S02]  /*02f0*/  ULDC.64 UR8, c[0x0][0x240] ;  /* 0x0000900000087ab9 */ /* 0x000fe40000000a00 */
[----:B------:R-:W-:Y:S02]  /*0300*/  UISETP.NE.U32.AND UP1, UPT, URZ, UR8, UPT ;  /* 0x000000083f00728c */ /* 0x000fe4000bf25070 */
[----:B------:R-:W-:-:S02]  /*0310*/  UISETP.GE.AND UP3, UPT, UR4, URZ, UPT ;  /* 0x0000003f0400728c */ /* 0x000fc4000bf66270 */
[----:B------:R-:W-:Y:S02]  /*0320*/  @UP2 UIADD3 UR5, UR5, 0x1, URZ ;  /* 0x0000000105052890 */ /* 0x000fe4000fffe03f */
[----:B------:R-:W-:Y:S02]  /*0330*/  UISETP.NE.AND UP2, UPT, URZ, UR6, UPT ;  /* 0x000000063f00728c */ /* 0x000fe4000bf45270 */
[----:B------:R-:W-:-:S03]  /*0340*/  UISETP.NE.AND.EX UP1, UPT, URZ, UR9, UPT, UP1 ;  /* 0x000000093f00728c */ /* 0x000fc6000bf25310 */
[----:B------:R-:W-:Y:S02]  /*0350*/  UMOV UR46, UR5 ;  /* 0x00000005002e7c82 */ /* 0x000fe40008000000 */
[----:B------:R-:W-:Y:S01]  /*0360*/  @!UP3 UIADD3 UR46, -UR46, URZ, URZ ;  /* 0x0000003f2e2eb290 */ /* 0x000fe2000fffe13f */
[----:B------:R-:W-:Y:S01]  /*0370*/  PLOP3.LUT P1, PT, PT, PT, UP1, 0x80, 0x0 ;  /* 0x000000000000781c */ /* 0x000fe20003f2f018 */
[----:B------:R-:W-:Y:S02]  /*0380*/  ULDC.64 UR4, c[0x0][0x240] ;  /* 0x0000900000047ab9 */ /* 0x000fe40000000a00 */
[----:B------:R-:W-:-:S03]  /*0390*/  @!UP2 ULOP3.LUT UR46, URZ, UR6, URZ, 0x33, !UPT ;  /* 0x000000063f2ea292 */ /* 0x000fc6000f8e333f */
        /* <DEDUP_REMOVED lines=21> */
[----:B------:R-:W-:Y:S01]  /*04f0*/  UIMAD.WIDE.U32 UR4, UR5, UR6, UR4 ;  /* 0x00000006050472a5 */ /* 0x000fe2000f8e0004 */
[----:B------:R-:W1:Y:S01]  /*0500*/  S2R R32, SR_TID.X ;  /* 0x0000000000207919 */ /* 0x000e620000002100 */
[----:B------:R-:W2:Y:S02]  /*0510*/  S2UR UR48, SR_CTAID.X ;  /* 0x00000000003079c3 */ /* 0x000ea40000002500 */
[----:B0-----:R-:W-:-:S04]  /*0520*/  UIMAD.WIDE.U32 UR4, UR5, UR43, URZ ;  /* 0x0000002b050472a5 */ /* 0x001fc8000f8e003f */
[----:B------:R-:W-:-:S04]  /*0530*/  UIADD3 UR5, -UR5, URZ, URZ ;  /* 0x0000003f05057290 */ /* 0x000fc8000fffe13f */
[----:B------:R-:W-:-:S04]  /*0540*/  UIMAD UR43, UR9, UR5, UR43 ;  /* 0x00000005092b72a4 */ /* 0x000fc8000f8e022b */
[----:B------:R-:W-:Y:S02]  /*0550*/  UISETP.GT.U32.AND UP0, UPT, UR9, UR43, UPT ;  /* 0x0000002b0900728c */ /* 0x000fe4000bf04070 */
[----:B------:R-:W-:-:S09]  /*0560*/  UISETP.GE.AND UP2, UPT, UR42, URZ, UPT ;  /* 0x0000003f2a00728c */ /* 0x000fd2000bf46270 */
[----:B------:R-:W-:-:S04]  /*0570*/  @!UP0 UIADD3 UR43, UR43, -UR9, URZ ;  /* 0x800000092b2b8290 */ /* 0x000fc8000fffe03f */
[----:B------:R-:W-:Y:S02]  /*0580*/  UISETP.GT.U32.AND UP1, UPT, UR9, UR43, UPT ;  /* 0x0000002b0900728c */ /* 0x000fe4000bf24070 */
[----:B------:R-:W-:Y:S01]  /*0590*/  UISETP.NE.AND UP0, UPT, URZ, UR7, UPT ;  /* 0x000000073f00728c */ /* 0x000fe2000bf05270 */
[----:B-1----:R-:W-:Y:S01]  /*05a0*/  ISETP.GE.AND P0, PT, R32, 0x30, PT ;  /* 0x000000302000780c */ /* 0x002fe20003f06270 */
[----:B------:R-:W-:Y:S02]  /*05b0*/  ULDC UR4, c[0x0][0x1d8] ;  /* 0x0000760000047ab9 */ /* 0x000fe40000000800 */
[----:B--2---:R-:W-:Y:S02]  /*05c0*/  UIMAD UR49, UR47, UR4, UR48 ;  /* 0x000000042f3172a4 */ /* 0x004fe4000f8e0230 */
[----:B------:R-:W-:Y:S02]  /*05d0*/  UIMAD UR5, UR48, 0xc0, URZ ;  /* 0x000000c0300578a4 */ /* 0x000fe4000f8e023f */
[----:B------:R-:W-:-:S02]  /*05e0*/  UMOV UR8, 0x1 ;  /* 0x0000000100087882 */ /* 0x000fc40000000000 */
[----:B------:R-:W-:Y:S02]  /*05f0*/  ULDC UR44, c[0x0][0x1c8] ;  /* 0x00007200002c7ab9 */ /* 0x000fe40000000800 */
[----:B------:R-:W-:Y:S02]  /*0600*/  @!UP1 UIADD3 UR43, UR43, -UR9, URZ ;  /* 0x800000092b2b9290 */ /* 0x000fe4000fffe03f */
[----:B------:R-:W-:Y:S02]  /*0610*/  UISETP.NE.AND UP1, UPT, URZ, UR44, UPT ;  /* 0x0000002c3f00728c */ /* 0x000fe4000bf25270 */
[----:B------:R-:W-:Y:S02]  /*0620*/  UIADD3 UR45, UR42, -UR7, UR8 ;  /* 0x800000072a2d7290 */ /* 0x000fe4000fffe008 */
[----:B------:R-:W-:Y:S02]  /*0630*/  UIMAD UR44, UR47, UR44, UR5 ;  /* 0x0000002c2f2c72a4 */ /* 0x000fe4000f8e0205 */
[----:B------:R-:W-:Y:S01]  /*0640*/  UIMAD UR50, UR49, 0xc0, URZ ;  /* 0x000000c0313278a4 */ /* 0x000fe2000f8e023f */
[----:B------:R-:W-:Y:S01]  /*0650*/  IMAD.SHL.U32 R22, R32, 0x4, RZ ;  /* 0x0000000420167824 */ /* 0x000fe200078e00ff */
[----:B------:R-:W-:-:S02]  /*0660*/  @!UP2 UIADD3 UR43, -UR43, URZ, URZ ;  /* 0x0000003f2b2ba290 */ /* 0x000fc4000fffe13f */
[----:B------:R-:W-:Y:S02]  /*0670*/  @!UP0 ULOP3.LUT UR43, URZ, UR7, URZ, 0x33, !UPT ;  /* 0x000000073f2b8292 */ /* 0x000fe4000f8e333f */
[----:B------:R-:W-:Y:S02]  /*0680*/  UMOV UR40, URZ ;  /* 0x0000003f00287c82 */ /* 0x000fe40008000000 */
[----:B------:R-:W-:Y:S02]  /*0690*/  UISETP.LT.AND UP0, UPT, URZ, UR45, UPT ;  /* 0x0000002d3f00728c */ /* 0x000fe4000bf01270 */
[----:B------:R-:W-:Y:S01]  /*06a0*/  USEL UR44, UR50, UR44, !UP1 ;  /* 0x0000002c322c7287 */ /* 0x000fe2000c800000 */
        /* <DEDUP_REMOVED lines=9> */
[----:B0-----:R-:W-:-:S04]  /*0740*/  MOV R2, c[0x0][0x258] ;  /* 0x0000960000027a02 */ /* 0x001fc80000000f00 */
[----:B------:R-:W-:-:S13]  /*0750*/  ISETP.NE.AND P0, PT, R2, 0x2, PT ;  /* 0x000000020200780c */ /* 0x000fda0003f05270 */
[----:B------:R-:W-:-:S04]  /*0760*/  @!P0 IADD3 R6, P1, R0, c[0x0][0x168], RZ ;  /* 0x00005a0000068a10 */ /* 0x000fc80007f3e0ff */
[----:B------:R-:W-:-:S05]  /*0770*/  @!P0 LEA.HI.X.SX32 R7, R0, c[0x0][0x16c], 0x1, P1 ;  /* 0x00005b0000078a11 */ /* 0x000fca00008f0eff */
[----:B------:R-:W2:Y:S01]  /*0780*/  @!P0 LDG.E R6, [R6.64] ;  /* 0x0000002406068981 */ /* 0x000ea2000c1e1900 */
[----:B------:R-:W-:Y:S01]  /*0790*/  @P0 IMAD.MOV.U32 R5, RZ, RZ, 0x4 ;  /* 0x00000004ff050424 */ /* 0x000fe200078e00ff */
        /* <DEDUP_REMOVED lines=10> */
[----:B------:R-:W2:Y:S08]  /*0840*/  @!P0 I2F.S8 R9, R9 ;  /* 0x0000000900098306 */ /* 0x000eb00000001400 */
[----:B------:R-:W4:Y:S01]  /*0850*/  @!P0 I2F.S8 R10, R10 ;  /* 0x0000000a000a8306 */ /* 0x000f220000001400 */
[----:B---3--:R-:W-:-:S07]  /*0860*/  @!P0 FMUL.FTZ R16, R11, R2 ;  /* 0x000000020b108220 */ /* 0x008fce0000410000 */
[----:B------:R-:W3:Y:S01]  /*0870*/  @!P0 I2F.S16 R7, R7 ;  /* 0x0000000700078306 */ /* 0x000ee20000101400 */
[-C--:B--2---:R-:W-:Y:S02]  /*0880*/  @!P0 FMUL.FTZ R18, R9, R2.reuse ;  /* 0x0000000209128220 */ /* 0x084fe40000410000 */
[-C--:B----4-:R-:W-:Y:S02]  /*0890*/  @!P0 FMUL.FTZ R19, R10, R2.reuse ;  /* 0x000000020a138220 */ /* 0x090fe40000410000 */
[----:B---3--:R-:W-:-:S03]  /*08a0*/  @!P0 FMUL.FTZ R17, R7, R2 ;  /* 0x0000000207118220 */ /* 0x008fc60000410000 */
.L_x_3660:
[----:B0-----:R-:W-:Y:S05]  /*08b0*/  BSYNC B0 ;  /* 0x0000000000007941 */ /* 0x001fea0003800000 */
.L_x_3659:
[----:B------:R-:W-:Y:S01]  /*08c0*/  MOV R2, c[0x0][0x258] ;  /* 0x0000960000027a02 */ /* 0x000fe20000000f00 */
[----:B------:R-:W-:Y:S01]  /*08d0*/  ULDC.64 UR38, c[0x2][0x0] ;  /* 0x0080000000267ab9 */ /* 0x000fe20000000a00 */
[----:B------:R-:W-:Y:S01]  /*08e0*/  BSSY B0, `(.L_x_3661) ;  /* 0x0000021000007945 */ /* 0x000fe20003800000 */
[----:B------:R-:W-:Y:S01]  /*08f0*/  ULDC.64 UR4, c[0x0][0x248] ;  /* 0x0000920000047ab9 */ /* 0x000fe20000000a00 */
[----:B------:R-:W-:Y:S01]  /*0900*/  ISETP.NE.AND P0, PT, R2, 0x2, PT ;  /* 0x000000020200780c */ /* 0x000fe20003f05270 */
[----:B------:R-:W-:-:S02]  /*0910*/  UIMAD.WIDE.U32 UR38, UR8, UR4, UR38 ;  /* 0x00000004082672a5 */ /* 0x000fc4000f8e0026 */
[----:B------:R-:W-:-:S04]  /*0920*/  UIMAD UR4, UR8, UR5, URZ ;  /* 0x00000005080472a4 */ /* 0x000fc8000f8e023f */
[----:B------:R-:W-:-:S06]  /*0930*/  UIADD3 UR39, UR39, UR4, URZ ;  /* 0x0000000427277290 */ /* 0x000fcc000fffe03f */
[----:B------:R-:W-:Y:S05]  /*0940*/  @!P0 BRA `(.L_x_3662) ;  /* 0x0000008000008947 */ /* 0x000fea0003800000 */
[----:B------:R-:W-:Y:S01]  /*0950*/  ISETP.GT.AND P0, PT, R32, 0x2f, PT ;  /* 0x0000002f2000780c */ /* 0x000fe20003f04270 */
[----:B------:R-:W-:Y:S01]  /*0960*/  CS2R R24, SRZ ;  /* 0x0000000000187805 */ /* 0x000fe2000001ff00 */
[----:B------:R-:W-:-:S11]  /*0970*/  CS2R R26, SRZ ;  /* 0x00000000001a7805 */ /* 0x000fd6000001ff00 */
[----:B------:R-:W-:Y:S05]  /*0980*/  @P0 BRA `(.L_x_3663) ;  /* 0x0000016000000947 */ /* 0x000fea0003800000 */
[----:B------:R-:W-:-:S04]  /*0990*/  IMAD.MOV.U32 R3, RZ, RZ, 0x4 ;  /* 0x00000004ff037424 */ /* 0x000fc800078e00ff */
[----:B------:R-:W-:-:S05]  /*09a0*/  IMAD.WIDE R2, R0, R3, c[0x0][0x178] ;  /* 0x00005e0000027625 */ /* 0x000fca00078e0203 */
[----:B------:R0:W5:Y:S01]  /*09b0*/  LDG.E.128 R24, [R2.64] ;  /* 0x0000002402187981 */ /* 0x000162000c1e1d00 */
[----:B------:R-:W-:Y:S05]  /*09c0*/  BRA `(.L_x_3663) ;  /* 0x0000012000007947 */ /* 0x000fea0003800000 */
.L_x_3662:
[----:B------:R-:W-:-:S04]  /*09d0*/  IADD3 R2, P0, R0, c[0x0][0x178], RZ ;  /* 0x00005e0000027a10 */ /* 0x000fc80007f1e0ff */
[----:B------:R-:W-:-:S05]  /*09e0*/  LEA.HI.X.SX32 R3, R0, c[0x0][0x17c], 0x1, P0 ;  /* 0x00005f0000037a11 */ /* 0x000fca00000f0eff */
[----:B------:R-:W2:Y:S01]  /*09f0*/  LDG.E R2, [R2.64] ;  /* 0x0000002402027981 */ /* 0x000ea2000c1e1900 */
[----:B------:R-:W-:Y:S01]  /*0a00*/  MOV R4, UR38 ;  /* 0x0000002600047c02 */ /* 0x000fe20008000f00 */
[----:B------:R-:W-:-:S05]  /*0a10*/  IMAD.U32 R5, RZ, RZ, UR39 ;  /* 0x00000027ff057e24 */ /* 0x000fca000f8e00ff */
[----:B------:R-:W3:Y:S01]  /*0a20*/  LDG.E R4, [R4.64] ;  /* 0x0000002404047981 */ /* 0x000ee2000c1e1900 */
[----:B--2---:R-:W-:Y:S01]  /*0a30*/  PRMT R0, R2, 0x9910, RZ ;  /* 0x0000991002007816 */ /* 0x004fe200000000ff */
[----:B------:R-:W3:Y:S01]  /*0a40*/  I2F.S8 R9, R2 ;  /* 0x0000000200097306 */ /* 0x000ee20000001400 */
[--C-:B------:R-:W-:Y:S02]  /*0a50*/  SHF.R.U32.HI R6, RZ, 0x10, R2.reuse ;  /* 0x00000010ff067819 */ /* 0x100fe40000011602 */
[----:B------:R-:W-:Y:S02]  /*0a60*/  SHF.R.U32.HI R7, RZ, 0x18, R2 ;  /* 0x00000018ff077819 */ /* 0x000fe40000011602 */
[----:B------:R-:W-:-:S03]  /*0a70*/  SHF.R.S32.HI R0, RZ, 0x8, R0 ;  /* 0x00000008ff007819 */ /* 0x000fc60000011400 */
[----:B------:R-:W0:Y:S08]  /*0a80*/  I2F.S8 R6, R6 ;  /* 0x0000000600067306 */ /* 0x000e300000001400 */
[----:B------:R-:W2:Y:S01]  /*0a90*/  I2F.S8 R7, R7 ;  /* 0x0000000700077306 */ /* 0x000ea20000001400 */
[----:B---3--:R-:W-:-:S07]  /*0aa0*/  FMUL.FTZ R24, R9, R4 ;  /* 0x0000000409187220 */ /* 0x008fce0000410000 */
[----:B------:R-:W3:Y:S01]  /*0ab0*/  I2F.S16 R0, R0 ;  /* 0x0000000000007306 */ /* 0x000ee20000101400 */
[-C--:B0-----:R-:W-:Y:S02]  /*0ac0*/  FMUL.FTZ R26, R6, R4.reuse ;  /* 0x00000004061a7220 */ /* 0x081fe40000410000 */
[-C--:B--2---:R-:W-:Y:S02]  /*0ad0*/  FMUL.FTZ R27, R7, R4.reuse ;  /* 0x00000004071b7220 */ /* 0x084fe40000410000 */
[----:B---3--:R-:W-:-:S03]  /*0ae0*/  FMUL.FTZ R25, R0, R4 ;  /* 0x0000000400197220 */ /* 0x008fc60000410000 */
.L_x_3663:
[----:B------:R-:W-:Y:S05]  /*0af0*/  BSYNC B0 ;  /* 0x0000000000007941 */ /* 0x000fea0003800000 */
.L_x_3661:
[----:B------:R-:W-:Y:S01]  /*0b00*/  ULDC.64 UR4, c[0x0][0x1f8] ;  /* 0x00007e0000047ab9 */ /* 0x000fe20000000a00 */
[C---:B------:R-:W-:Y:S01]  /*0b10*/  ISETP.GT.AND P3, PT, R32.reuse, 0x3f, PT ;  /* 0x0000003f2000780c */ /* 0x040fe20003f64270 */
[----:B------:R-:W-:Y:S01]  /*0b20*/  UISETP.NE.U32.AND UP0, UPT, URZ, UR4, UPT ;  /* 0x000000043f00728c */ /* 0x000fe2000bf05070 */
[----:B------:R-:W-:Y:S01]  /*0b30*/  ISETP.EQ.U32.AND P1, PT, RZ, c[0x0][0x240], PT ;  /* 0x00009000ff007a0c */ /* 0x000fe20003f22070 */
[----:B------:R-:W-:Y:S01]  /*0b40*/  IMAD.MOV.U32 R0, RZ, RZ, c[0x0][0x1d8] ;  /* 0x00007600ff007624 */ /* 0x000fe200078e00ff */
[----:B------:R-:W-:Y:S01]  /*0b50*/  ISETP.GT.AND P4, PT, R32, 0x2f, PT ;  /* 0x0000002f2000780c */ /* 0x000fe20003f84270 */
[----:B------:R-:W-:Y:S01]  /*0b60*/  UISETP.NE.AND.EX UP0, UPT, URZ, UR5, UPT, UP0 ;  /* 0x000000053f00728c */ /* 0x000fe2000bf05300 */
[----:B------:R-:W-:Y:S01]  /*0b70*/  ISETP.EQ.U32.AND P0, PT, RZ, c[0x0][0x170], PT ;  /* 0x00005c00ff007a0c */ /* 0x000fe20003f02070 */
[----:B------:R-:W-:Y:S01]  /*0b80*/  CS2R R28, SRZ ;  /* 0x00000000001c7805 */ /* 0x000fe2000001ff00 */
[----:B------:R-:W-:Y:S01]  /*0b90*/  ISETP.EQ.U32.AND P2, PT, RZ, c[0x0][0x180], PT ;  /* 0x00006000ff007a0c */ /* 0x000fe20003f42070 */
[----:B------:R-:W-:Y:S01]  /*0ba0*/  ULDC.64 UR4, c[0x0][0x1f8] ;  /* 0x00007e0000047ab9 */ /* 0x000fe20000000a00 */
[----:B------:R-:W-:Y:S01]  /*0bb0*/  ISETP.EQ.OR.EX P1, PT, RZ, c[0x0][0x244], P3, P1 ;  /* 0x00009100ff007a0c */ /* 0x000fe20001f22710 */
[----:B------:R-:W-:Y:S01]  /*0bc0*/  CS2R R30, SRZ ;  /* 0x00000000001e7805 */ /* 0x000fe2000001ff00 */
[----:B------:R-:W-:-:S02]  /*0bd0*/  ISETP.EQ.OR.EX P0, PT, RZ, c[0x0][0x174], P4, P0 ;  /* 0x00005d00ff007a0c */ /* 0x000fc40002702700 */
[----:B------:R-:W-:Y:S02]  /*0be0*/  PLOP3.LUT P3, PT, PT, PT, UP0, 0x80, 0x0 ;  /* 0x000000000000781c */ /* 0x000fe40003f6f008 */
[----:B------:R-:W-:Y:S01]  /*0bf0*/  @UP0 UMOV UR6, 0x4 ;  /* 0x0000000400060882 */ /* 0x000fe20000000000 */
[----:B------:R-:W-:Y:S01]  /*0c00*/  ISETP.EQ.OR.EX P2, PT, RZ, c[0x0][0x184], P4, P2 ;  /* 0x00006100ff007a0c */ /* 0x000fe20002742720 */
[----:B------:R-:W-:Y:S01]  /*0c10*/  @UP0 UIMAD.WIDE UR4, UR47, UR6, UR4 ;  /* 0x000000062f0402a5 */ /* 0x000fe2000f8e0204 */
[----:B-1----:R-:W-:-:S05]  /*0c20*/  MOV R9, UR40 ;  /* 0x0000002800097c02 */ /* 0x002fca0008000f00 */
[----:B------:R-:W-:Y:S01]  /*0c30*/  IMAD.U32 R6, RZ, RZ, UR4 ;  /* 0x00000004ff067e24 */ /* 0x000fe2000f8e00ff */
[----:B------:R-:W-:Y:S01]  /*0c40*/  MOV R7, UR5 ;  /* 0x0000000500077c02 */ /* 0x000fe20008000f00 */
[----:B------:R-:W-:Y:S01]  /*0c50*/  @!P1 IMAD R9, R9, R0, UR48 ;  /* 0x0000003009099e24 */ /* 0x000fe2000f8e0200 */
[----:B0-----:R-:W-:-:S03]  /*0c60*/  @!P0 MOV R3, 0x4 ;  /* 0x0000000400038802 */ /* 0x001fc60000000f00 */
[----:B------:R0:W2:Y:S01]  /*0c70*/  @P3 LDG.E R0, [R6.64] ;  /* 0x0000002406003981 */ /* 0x0000a2000c1e1900 */
[----:B------:R-:W-:Y:S01]  /*0c80*/  @!P2 IMAD.MOV.U32 R5, RZ, RZ, 0x4 ;  /* 0x00000004ff05a424 */ /* 0x000fe200078e00ff */
[----:B------:R-:W-:Y:S01]  /*0c90*/  CS2R R12, SRZ ;  /* 0x00000000000c7805 */ /* 0x000fe2000001ff00 */
[----:B------:R-:W-:Y:S01]  /*0ca0*/  @!P0 IMAD.WIDE R2, R8, R3, c[0x0][0x170] ;  /* 0x00005c0008028625 */ /* 0x000fe200078e0203 */
[----:B------:R-:W-:-:S03]  /*0cb0*/  CS2R R14, SRZ ;  /* 0x00000000000e7805 */ /* 0x000fc6000001ff00 */
[----:B------:R-:W-:Y:S01]  /*0cc0*/  @!P2 IMAD.WIDE R4, R8, R5, c[0x0][0x180] ;  /* 0x000060000804a625 */ /* 0x000fe200078e0205 */
[----:B------:R-:W-:Y:S01]  /*0cd0*/  @!P1 MOV R8, 0x4 ;  /* 0x0000000400089802 */ /* 0x000fe20000000f00 */
[----:B------:R-:W3:Y:S02]  /*0ce0*/  @!P0 LDG.E.128 R28, [R2.64] ;  /* 0x00000024021c8981 */ /* 0x000ee4000c1e1d00 */
[----:B------:R-:W-:Y:S02]  /*0cf0*/  @!P1 IMAD R9, R9, 0xc0, R22 ;  /* 0x000000c009099824 */ /* 0x000fe400078e0216 */
[----:B------:R-:W4:Y:S02]  /*0d00*/  @!P2 LDG.E.128 R12, [R4.64] ;  /* 0x00000024040ca981 */ /* 0x000f24000c1e1d00 */
[----:B0-----:R-:W-:-:S05]  /*0d10*/  @!P1 IMAD.WIDE R6, R9, R8, c[0x0][0x230] ;  /* 0x00008c0009069625 */ /* 0x001fca00078e0208 */
[----:B------:R-:W4:Y:S01]  /*0d20*/  @!P1 LDG.E.128 R8, [R6.64] ;  /* 0x0000002406089981 */ /* 0x000f22000c1e1d00 */
[----:B------:R-:W-:Y:S02]  /*0d30*/  ULDC.U8 UR4, c[0x0][0x1e4] ;  /* 0x0000790000047ab9 */ /* 0x000fe40000000000 */
[----:B------:R-:W-:Y:S02]  /*0d40*/  UISETP.NE.AND UP0, UPT, UR4, URZ, UPT ;  /* 0x0000003f0400728c */ /* 0x000fe4000bf05270 */
[----:B------:R-:W-:-:S04]  /*0d50*/  UMOV UR41, URZ ;  /* 0x0000003f00297c82 */ /* 0x000fc80008000000 */
[----:B------:R-:W-:Y:S02]  /*0d60*/  PLOP3.LUT P2, PT, PT, PT, UP0, 0x80, 0x0 ;  /* 0x000000000000781c */ /* 0x000fe40003f4f008 */
[----:B------:R-:W-:Y:S01]  /*0d70*/  ISETP.GE.AND P0, PT, R32, 0x40, PT ;  /* 0x000000402000780c */ /* 0x000fe20003f06270 */
[----:B--2---:R0:W1:Y:S01]  /*0d80*/  @P3 R2UR UR41, R0 ;  /* 0x00000000002933c2 */ /* 0x00406200000e0000 */
[----:B------:R-:W-:Y:S01]  /*0d90*/  ISETP.LT.AND P3, PT, RZ, c[0x0][0x1e0], PT ;  /* 0x00007800ff007a0c */ /* 0x000fe20003f61270 */
[----:B---3-5:R-:W-:Y:S02]  /*0da0*/  FADD.FTZ R16, R28, R16 ;  /* 0x000000101c107221 */ /* 0x028fe40000010000 */
[----:B----4-:R-:W-:Y:S02]  /*0db0*/  FADD.FTZ R24, R12, R24 ;  /* 0x000000180c187221 */ /* 0x010fe40000010000 */
[----:B------:R-:W-:Y:S02]  /*0dc0*/  FADD.FTZ R25, R13, R25 ;  /* 0x000000190d197221 */ /* 0x000fe40000010000 */
[----:B------:R-:W-:-:S02]  /*0dd0*/  FADD.FTZ R26, R14, R26 ;  /* 0x0000001a0e1a7221 */ /* 0x000fc40000010000 */
[----:B------:R-:W-:Y:S02]  /*0de0*/  FADD.FTZ R27, R15, R27 ;  /* 0x0000001b0f1b7221 */ /* 0x000fe40000010000 */
[----:B------:R-:W-:Y:S02]  /*0df0*/  FADD.FTZ R17, R29, R17 ;  /* 0x000000111d117221 */ /* 0x000fe40000010000 */
[----:B------:R-:W-:Y:S02]  /*0e00*/  FADD.FTZ R18, R30, R18 ;  /* 0x000000121e127221 */ /* 0x000fe40000010000 */
[----:B------:R-:W-:Y:S02]  /*0e10*/  FADD.FTZ R19, R31, R19 ;  /* 0x000000131f137221 */ /* 0x000fe40000010000 */
[----:B------:R-:W-:Y:S02]  /*0e20*/  @!P1 FMUL.FTZ R24, R24, R8 ;  /* 0x0000000818189220 */ /* 0x000fe40000410000 */
[----:B------:R-:W-:-:S02]  /*0e30*/  @!P1 FMUL.FTZ R25, R25, R9 ;  /* 0x0000000919199220 */ /* 0x000fc40000410000 */
[----:B------:R-:W-:Y:S02]  /*0e40*/  @!P1 FMUL.FTZ R26, R26, R10 ;  /* 0x0000000a1a1a9220 */ /* 0x000fe40000410000 */
[----:B------:R-:W-:Y:S01]  /*0e50*/  @!P1 FMUL.FTZ R27, R27, R11 ;  /* 0x0000000b1b1b9220 */ /* 0x000fe20000410000 */
[----:B------:R-:W-:Y:S05]  /*0e60*/  @!P2 BRA P3, `(.L_x_3664) ;  /* 0x000009500000a947 */ /* 0x000fea0001800000 */
[----:B01----:R-:W-:Y:S02]  /*0e70*/  ULDC UR4, c[0x0][0x1e0] ;  /* 0x0000780000047ab9 */ /* 0x003fe40000000800 */
[----:B------:R-:W-:-:S06]  /*0e80*/  UISETP.GT.OR UP0, UPT, UR8, UR4, !UP0 ;  /* 0x000000040800728c */ /* 0x000fcc000c704670 */
[----:B------:R-:W-:-:S13]  /*0e90*/  PLOP3.LUT P1, PT, PT, PT, UP0, 0x80, 0x0 ;  /* 0x000000000000781c */ /* 0x000fda0003f2f008 */
[----:B------:R-:W-:Y:S05]  /*0ea0*/  @P1 BRA `(.L_x_3665) ;  /* 0x00000bd000001947 */ /* 0x000fea0003800000 */
[----:B------:R-:W-:Y:S01]  /*0eb0*/  IMAD.MOV.U32 R0, RZ, RZ, c[0x0][0x1e0] ;  /* 0x00007800ff007624 */ /* 0x000fe200078e00ff */
[----:B------:R-:W-:-:S04]  /*0ec0*/  IABS R6, R22 ;  /* 0x0000001600067213 */ /* 0x000fc80000000000 */
[----:B------:R-:W-:-:S04]  /*0ed0*/  LEA.HI R0, R0, c[0x0][0x1e0], RZ, 0x1 ;  /* 0x0000780000007a11 */ /* 0x000fc800078f08ff */
        /* <DEDUP_REMOVED lines=9> */
[----:B-1----:R-:W-:-:S05]  /*0f70*/  IADD3 R4, RZ, -R3, RZ ;  /* 0x80000003ff047210 */ /* 0x002fca0007ffe0ff */
[----:B------:R-:W-:Y:S02]  /*0f80*/  IMAD R7, R4, R5, RZ ;  /* 0x0000000504077224 */ /* 0x000fe400078e02ff */
[----:B------:R-:W-:Y:S02]  /*0f90*/  IMAD.MOV.U32 R4, RZ, RZ, R6 ;  /* 0x000000ffff047224 */ /* 0x000fe400078e0006 */
[----:B------:R-:W-:-:S06]  /*0fa0*/  IMAD.HI.U32 R3, R3, R7, R2 ;  /* 0x0000000703037227 */ /* 0x000fcc00078e0002 */
[----:B------:R-:W-:-:S04]  /*0fb0*/  IMAD.HI.U32 R3, R3, R4, RZ ;  /* 0x0000000403037227 */ /* 0x000fc800078e00ff */
[----:B------:R-:W-:-:S05]  /*0fc0*/  IMAD R0, R3, R0, R4 ;  /* 0x0000000003007224 */ /* 0x000fca00078e0204 */
[----:B------:R-:W-:-:S13]  /*0fd0*/  ISETP.GT.U32.AND P2, PT, R5, R0, PT ;  /* 0x000000000500720c */ /* 0x000fda0003f44070 */
[-C--:B------:R-:W-:Y:S02]  /*0fe0*/  @!P2 IADD3 R0, R0, -R5.reuse, RZ ;  /* 0x800000050000a210 */ /* 0x080fe40007ffe0ff */
[----:B------:R-:W-:Y:S02]  /*0ff0*/  @!P2 IADD3 R3, R3, 0x1, RZ ;  /* 0x000000010303a810 */ /* 0x000fe40007ffe0ff */
[----:B------:R-:W-:Y:S02]  /*1000*/  ISETP.GE.U32.AND P1, PT, R0, R5, PT ;  /* 0x000000050000720c */ /* 0x000fe40003f26070 */
[----:B------:R-:W-:Y:S02]  /*1010*/  LOP3.LUT R0, R22, R23, RZ, 0x3c, !PT ;  /* 0x0000001716007212 */ /* 0x000fe400078e3cff */
[----:B------:R-:W-:Y:S02]  /*1020*/  ISETP.NE.AND P2, PT, R23, RZ, PT ;  /* 0x000000ff1700720c */ /* 0x000fe40003f45270 */
[----:B------:R-:W-:-:S07]  /*1030*/  ISETP.GE.AND P3, PT, R0, RZ, PT ;  /* 0x000000ff0000720c */ /* 0x000fce0003f66270 */
[----:B------:R-:W-:Y:S02]  /*1040*/  @P1 IADD3 R3, R3, 0x1, RZ ;  /* 0x0000000103031810 */ /* 0x000fe40007ffe0ff */
[----:B------:R-:W-:Y:S02]  /*1050*/  ISETP.LT.AND P1, PT, R22, c[0x0][0x1e0], !P0 ;  /* 0x0000780016007a0c */ /* 0x000fe40004721270 */
[----:B------:R-:W-:Y:S01]  /*1060*/  LOP3.LUT P0, RZ, R23, 0x3, RZ, 0xc0, !PT ;  /* 0x0000000317ff7812 */ /* 0x000fe2000780c0ff */
[----:B------:R-:W-:Y:S01]  /*1070*/  IMAD.MOV.U32 R28, RZ, RZ, R3 ;  /* 0x000000ffff1c7224 */ /* 0x000fe200078e0003 */
[----:B------:R-:W-:-:S04]  /*1080*/  P2R R30, PR, RZ, 0x2 ;  /* 0x00000002ff1e7803 */ /* 0x000fc80000000000 */
[----:B------:R-:W-:Y:S02]  /*1090*/  @!P3 IADD3 R28, -R28, RZ, RZ ;  /* 0x000000ff1c1cb210 */ /* 0x000fe40007ffe1ff */
        /* <DEDUP_REMOVED lines=9> */
[----:B------:R-:W-:Y:S01]  /*1130*/  MOV R6, c[0x4][0xd0] ;  /* 0x0100340000067a02 */ /* 0x000fe20000000f00 */
[----:B------:R-:W-:Y:S01]  /*1140*/  IMAD.MOV.U32 R10, RZ, RZ, c[0x4][0x30] ;  /* 0x01000c00ff0a7624 */ /* 0x000fe200078e00ff */
[----:B------:R-:W-:Y:S01]  /*1150*/  MOV R8, 0x53f ;  /* 0x0000053f00087802 */ /* 0x000fe20000000f00 */
[----:B------:R-:W-:Y:S01]  /*1160*/  IMAD.MOV.U32 R12, RZ, RZ, 0x1 ;  /* 0x00000001ff0c7424 */ /* 0x000fe200078e00ff */
[----:B------:R-:W-:-:S02]  /*1170*/  MOV R11, c[0x4][0x34] ;  /* 0x01000d00000b7a02 */ /* 0x000fc40000000f00 */
[----:B------:R-:W-:Y:S02]  /*1180*/  MOV R13, RZ ;  /* 0x000000ff000d7202 */ /* 0x000fe40000000f00 */
[----:B------:R-:W-:Y:S01]  /*1190*/  LEPC R14 ;  /* 0x00000000000e734e */ /* 0x000fe20000000000 */
[----:B------:R-:W-:Y:S02]  /*11a0*/  MOV R9, 0x1210 ;  /* 0x0000121000097802 */ /* 0x000fe40000000f00 */
[----:B------:R-:W-:Y:S02]  /*11b0*/  MOV R20, 0x1190 ;  /* 0x0000119000147802 */ /* 0x000fe40000000f00 */
[----:B------:R-:W-:Y:S02]  /*11c0*/  MOV R21, 0x0 ;  /* 0x0000000000157802 */ /* 0x000fe40000000f00 */
[----:B0-----:R-:W-:Y:S02]  /*11d0*/  MOV R0, 0x0 ;  /* 0x0000000000007802 */ /* 0x001fe40000000f00 */
[----:B------:R-:W-:-:S04]  /*11e0*/  IADD3 R20, P0, P1, -R20, R9, R14 ;  /* 0x0000000914147210 */ /* 0x000fc8000791e10e */
[----:B------:R-:W-:-:S04]  /*11f0*/  IADD3.X R21, ~R0, R21, R15, P0, P1 ;  /* 0x0000001500157210 */ /* 0x000fc800007e250f */
[----:B-1----:R-:W-:Y:S05]  /*1200*/  CALL.ABS.NOINC R2 ;  /* 0x0000000002007343 */ /* 0x002fea0003c00000 */
.L_x_3666:
[----:B------:R-:W-:Y:S01]  /*1210*/  ISETP.NE.AND P6, PT, R30, RZ, PT ;  /* 0x000000ff1e00720c */ /* 0x000fe20003fc5270 */
[----:B------:R-:W-:Y:S01]  /*1220*/  IMAD R0, R23, R28, R29 ;  /* 0x0000001c17007224 */ /* 0x000fe200078e021d */
[----:B------:R-:W-:Y:S01]  /*1230*/  WARPSYNC 0xffffffff ;  /* 0xffffffff00007948 */ /* 0x000fe20003800000 */
[----:B------:R-:W-:-:S03]  /*1240*/  IMAD.MOV.U32 R4, RZ, RZ, c[0x0][0x1e0] ;  /* 0x00007800ff047624 */ /* 0x000fc600078e00ff */
[----:B------:R-:W-:-:S04]  /*1250*/  LEA R13, R0, 0x440, 0x2 ;  /* 0x00000440000d7811 */ /* 0x000fc800078e10ff */
[----:B------:R-:W-:-:S03]  /*1260*/  LEA R14, R4, R13, 0x2 ;  /* 0x0000000d040e7211 */ /* 0x000fc600078e10ff */
        /* <DEDUP_REMOVED lines=13> */
[----:B0-----:R0:W1:Y:S01]  /*1340*/  LDS R16, [R3.X4+0x440] ;  /* 0x0004400003107984 */ /* 0x0010620000004800 */
[----:B------:R-:W-:Y:S01]  /*1350*/  LEA.HI R0, R3, R3, RZ, 0x1 ;  /* 0x0000000303007211 */ /* 0x000fe200078f08ff */
[----:B------:R-:W-:Y:S01]  /*1360*/  BSSY B1, `(.L_x_3669) ;  /* 0x0000037000017945 */ /* 0x000fe20003800000 */
[----:B------:R-:W-:Y:S01]  /*1370*/  LEA R20, R23, R15, 0x2 ;  /* 0x0000000f17147211 */ /* 0x000fe200078e10ff */
[----:B------:R-:W-:Y:S01]  /*1380*/  IMAD R21, R4, 0x4, R15 ;  /* 0x0000000404157824 */ /* 0x000fe200078e020f */
[----:B------:R0:W2:Y:S01]  /*1390*/  LDS R18, [R3.X4+0x444] ;  /* 0x0004440003127984 */ /* 0x0000a20000004800 */
[----:B------:R-:W-:Y:S01]  /*13a0*/  IMAD.SHL.U32 R0, R0, 0x2, RZ ;  /* 0x0000000200007824 */ /* 0x000fe200078e00ff */
[----:B------:R-:W-:Y:S02]  /*13b0*/  LEA R28, R4, R20, 0x2 ;  /* 0x00000014041c7211 */ /* 0x000fe400078e10ff */
[----:B------:R0:W3:Y:S02]  /*13c0*/  LDS R17, [R20] ;  /* 0x0000000014117984 */ /* 0x0000e40000000800 */
[----:B------:R-:W-:-:S02]  /*13d0*/  LOP3.LUT R6, R0, 0xfffffffc, RZ, 0xc0, !PT ;  /* 0xfffffffc00067812 */ /* 0x000fc400078ec0ff */
[----:B------:R0:W4:Y:S02]  /*13e0*/  LDS R19, [R20+0x4] ;  /* 0x0000040014137984 */ /* 0x0001240000000800 */
[----:B------:R-:W-:Y:S02]  /*13f0*/  ISETP.GE.AND P0, PT, R6, c[0x0][0x1e0], PT ;  /* 0x0000780006007a0c */ /* 0x000fe40003f06270 */
[----:B------:R0:W0:Y:S04]  /*1400*/  LDS R24, [R21] ;  /* 0x0000000015187984 */ /* 0x0000280000000800 */
[----:B------:R0:W0:Y:S04]  /*1410*/  LDS R26, [R21+0x4] ;  /* 0x00000400151a7984 */ /* 0x0000280000000800 */
[----:B------:R0:W0:Y:S04]  /*1420*/  LDS R25, [R28] ;  /* 0x000000001c197984 */ /* 0x0000280000000800 */
[----:B------:R0:W0:Y:S01]  /*1430*/  LDS R27, [R28+0x4] ;  /* 0x000004001c1b7984 */ /* 0x0000220000000800 */
[----:B------:R-:W-:Y:S05]  /*1440*/  @P0 BRA `(.L_x_3670) ;  /* 0x0000028000000947 */ /* 0x000fea0003800000 */
[----:B------:R-:W5:Y:S01]  /*1450*/  I2F R2, c[0x0][0x1e0] ;  /* 0x0000780000027b06 */ /* 0x000f620000201400 */
[----:B------:R-:W-:Y:S01]  /*1460*/  IADD3 R4, R6, 0x2, RZ ;  /* 0x0000000206047810 */ /* 0x000fe20007ffe0ff */
[----:B------:R-:W-:-:S02]  /*1470*/  ULDC UR4, c[0x0][0x1ec] ;  /* 0x00007b0000047ab9 */ /* 0x000fc40000000800 */
[----:B------:R-:W-:-:S04]  /*1480*/  UIADD3 UR4, -UR41, UR4, URZ ;  /* 0x0000000429047290 */ /* 0x000fc8000fffe13f */
[----:B------:R-:W-:Y:S08]  /*1490*/  I2F R4, R4 ;  /* 0x0000000400047306 */ /* 0x000ff00000201400 */
[----:B-----5:R-:W5:Y:S08]  /*14a0*/  MUFU.RCP R2, R2 ;  /* 0x0000000200027308 */ /* 0x020f700000001000 */
[----:B0-----:R-:W0:Y:S01]  /*14b0*/  I2F R3, R6 ;  /* 0x0000000600037306 */ /* 0x001e220000201400 */
[----:B-----5:R-:W-:-:S07]  /*14c0*/  FMUL.FTZ R5, R4, R2 ;  /* 0x0000000204057220 */ /* 0x020fce0000410000 */
[----:B------:R-:W-:Y:S01]  /*14d0*/  I2F R0, UR4 ;  /* 0x0000000400007d06 */ /* 0x000fe20008201400 */
[----:B------:R-:W-:Y:S02]  /*14e0*/  FMUL.FTZ R5, R5, 13.28771209716796875 ;  /* 0x41549a7805057820 */ /* 0x000fe40000410000 */
[----:B0-----:R-:W-:-:S05]  /*14f0*/  FMUL.FTZ R3, R3, R2 ;  /* 0x0000000203037220 */ /* 0x001fca0000410000 */
        /* <DEDUP_REMOVED lines=11> */
[-C--:B------:R-:W-:Y:S02]  /*15b0*/  FMUL.FTZ R9, R27, R4.reuse ;  /* 0x000000041b097220 */ /* 0x080fe40000410000 */
[-C--:B--2---:R-:W-:Y:S02]  /*15c0*/  FMUL.FTZ R8, R18, R4.reuse ;  /* 0x0000000412087220 */ /* 0x084fe40000410000 */
[----:B------:R-:W-:Y:S01]  /*15d0*/  FMUL.FTZ R10, R26, R4 ;  /* 0x000000041a0a7220 */ /* 0x000fe20000410000 */
[----:B------:R-:W0:Y:S01]  /*15e0*/  MUFU.COS R0, R11 ;  /* 0x0000000b00007308 */ /* 0x000e220000000000 */
[-C--:B---3-5:R-:W-:Y:S02]  /*15f0*/  FMUL.FTZ R3, R17, R2.reuse ;  /* 0x0000000211037220 */ /* 0x0a8fe40000410000 */
[----:B-1----:R-:W-:Y:S02]  /*1600*/  FMUL.FTZ R4, R16, R2 ;  /* 0x0000000210047220 */ /* 0x002fe40000410000 */
        /* <DEDUP_REMOVED lines=12> */
.L_x_3670:
[----:B------:R-:W-:Y:S05]  /*16d0*/  BSYNC B1 ;  /* 0x0000000000017941 */ /* 0x000fea0003800000 */
.L_x_3669:
[----:B0-----:R0:W-:Y:S04]  /*16e0*/  STS [R21], R24 ;  /* 0x0000001815007388 */ /* 0x0011e80000000800 */
[----:B------:R0:W-:Y:S04]  /*16f0*/  STS [R21+0x4], R26 ;  /* 0x0000041a15007388 */ /* 0x0001e80000000800 */
[----:B------:R0:W-:Y:S04]  /*1700*/  STS [R28], R25 ;  /* 0x000000191c007388 */ /* 0x0001e80000000800 */
[----:B------:R0:W-:Y:S04]  /*1710*/  STS [R28+0x4], R27 ;  /* 0x0000041b1c007388 */ /* 0x0001e80000000800 */
[----:B-1----:R0:W-:Y:S04]  /*1720*/  STS [R15], R16 ;  /* 0x000000100f007388 */ /* 0x0021e80000000800 */
[----:B--2---:R0:W-:Y:S04]  /*1730*/  STS [R15+0x4], R18 ;  /* 0x000004120f007388 */ /* 0x0041e80000000800 */
[----:B---3--:R0:W-:Y:S04]  /*1740*/  STS [R20], R17 ;  /* 0x0000001114007388 */ /* 0x0081e80000000800 */
[----:B----4-:R0:W-:Y:S02]  /*1750*/  STS [R20+0x4], R19 ;  /* 0x0000041314007388 */ /* 0x0101e40000000800 */
.L_x_3668:
[----:B------:R-:W-:Y:S05]  /*1760*/  BSYNC B0 ;  /* 0x0000000000007941 */ /* 0x000fea0003800000 */
.L_x_3667:
[----:B------:R-:W-:Y:S06]  /*1770*/  BAR.SYNC.DEFER_BLOCKING 0x0 ;  /* 0x0000000000007b1d */ /* 0x000fec0000010000 */
[----:B0-----:R0:W1:Y:S04]  /*1780*/  @P6 LDS.128 R16, [R13] ;  /* 0x000000000d106984 */ /* 0x0010680000000c00 */
[----:B------:R0:W2:Y:S04]  /*1790*/  @P6 LDS.128 R24, [R14] ;  /* 0x000000000e186984 */ /* 0x0000a80000000c00 */
[----:B------:R-:W-:Y:S06]  /*17a0*/  BAR.SYNC.DEFER_BLOCKING 0x0 ;  /* 0x0000000000007b1d */ /* 0x000fec0000010000 */
[----:B------:R-:W-:Y:S05]  /*17b0*/  BRA `(.L_x_3665) ;  /* 0x000002c000007947 */ /* 0x000fea0003800000 */
.L_x_3664:
[----:B01----:R-:W-:Y:S01]  /*17c0*/  ISETP.GE.AND P0, PT, R22, c[0x0][0x1e0], PT ;  /* 0x0000780016007a0c */ /* 0x003fe20003f06270 */
[----:B------:R-:W-:-:S12]  /*17d0*/  BSSY B0, `(.L_x_3665) ;  /* 0x000002a000007945 */ /* 0x000fd80003800000 */
[----:B------:R-:W-:Y:S05]  /*17e0*/  @P0 BRA `(.L_x_3671) ;  /* 0x0000028000000947 */ /* 0x000fea0003800000 */
[----:B------:R-:W0:Y:S01]  /*17f0*/  I2F R6, c[0x0][0x1e0] ;  /* 0x0000780000067b06 */ /* 0x000e220000201400 */
[----:B------:R-:W-:Y:S01]  /*1800*/  IADD3 R2, R22, 0x2, RZ ;  /* 0x0000000216027810 */ /* 0x000fe20007ffe0ff */
[----:B------:R-:W-:Y:S02]  /*1810*/  ULDC UR4, c[0x0][0x1ec] ;  /* 0x00007b0000047ab9 */ /* 0x000fe40000000800 */
[----:B------:R-:W-:-:S04]  /*1820*/  UIADD3 UR4, -UR41, UR4, URZ ;  /* 0x0000000429047290 */ /* 0x000fc8000fffe13f */
[----:B------:R-:W-:Y:S08]  /*1830*/  I2F R2, R2 ;  /* 0x0000000200027306 */ /* 0x000ff00000201400 */
[----:B0-----:R-:W0:Y:S08]  /*1840*/  MUFU.RCP R7, R6 ;  /* 0x0000000600077308 */ /* 0x001e300000001000 */
[----:B------:R-:W1:Y:S01]  /*1850*/  I2F R0, R22 ;  /* 0x0000001600007306 */ /* 0x000e620000201400 */
[----:B0-----:R-:W-:-:S07]  /*1860*/  FMUL.FTZ R3, R2, R7 ;  /* 0x0000000702037220 */ /* 0x001fce0000410000 */
[----:B------:R-:W-:Y:S01]  /*1870*/  I2F R5, UR4 ;  /* 0x0000000400057d06 */ /* 0x000fe20008201400 */
        /* <DEDUP_REMOVED lines=15> */
[----:B------:R-:W-:Y:S01]  /*1970*/  FMUL.FTZ R10, R26, R7 ;  /* 0x000000071a0a7220 */ /* 0x000fe20000410000 */
[----:B------:R-:W0:Y:S01]  /*1980*/  MUFU.COS R2, R11 ;  /* 0x0000000b00027308 */ /* 0x000e220000000000 */
[-C--:B-1----:R-:W-:Y:S02]  /*1990*/  FFMA.FTZ R4, R18, R6.reuse, -R5 ;  /* 0x0000000612047223 */ /* 0x082fe40000010805 */
[-C--:B------:R-:W-:Y:S02]  /*19a0*/  FFMA.FTZ R26, R26, R6.reuse, -R9 ;  /* 0x000000061a1a7223 */ /* 0x080fe40000010809 */
[-C--:B------:R-:W-:Y:S02]  /*19b0*/  FFMA.FTZ R19, R19, R6.reuse, R8 ;  /* 0x0000000613137223 */ /* 0x080fe40000010008 */
[----:B------:R-:W-:-:S02]  /*19c0*/  FFMA.FTZ R27, R27, R6, R10 ;  /* 0x000000061b1b7223 */ /* 0x000fc4000001000a */
[-C--:B--2---:R-:W-:Y:S02]  /*19d0*/  FMUL.FTZ R5, R17, R3.reuse ;  /* 0x0000000311057220 */ /* 0x084fe40000410000 */
[-C--:B------:R-:W-:Y:S02]  /*19e0*/  FMUL.FTZ R7, R25, R3.reuse ;  /* 0x0000000319077220 */ /* 0x080fe40000410000 */
[-C--:B------:R-:W-:Y:S02]  /*19f0*/  FMUL.FTZ R0, R16, R3.reuse ;  /* 0x0000000310007220 */ /* 0x080fe40000410000 */
[----:B------:R-:W-:Y:S02]  /*1a00*/  FMUL.FTZ R3, R24, R3 ;  /* 0x0000000318037220 */ /* 0x000fe40000410000 */
[-C--:B0-----:R-:W-:Y:S02]  /*1a10*/  FFMA.FTZ R5, R16, R2.reuse, -R5 ;  /* 0x0000000210057223 */ /* 0x081fe40000010805 */
[----:B------:R-:W-:-:S02]  /*1a20*/  FFMA.FTZ R24, R24, R2, -R7 ;  /* 0x0000000218187223 */ /* 0x000fc40000010807 */
[-C--:B------:R-:W-:Y:S01]  /*1a30*/  FFMA.FTZ R17, R17, R2.reuse, R0 ;  /* 0x0000000211117223 */ /* 0x080fe20000010000 */
[----:B------:R-:W-:Y:S01]  /*1a40*/  MOV R16, R5 ;  /* 0x0000000500107202 */ /* 0x000fe20000000f00 */
[----:B------:R-:W-:Y:S02]  /*1a50*/  FFMA.FTZ R25, R25, R2, R3 ;  /* 0x0000000219197223 */ /* 0x000fe40000010003 */
[----:B------:R-:W-:Y:S02]  /*1a60*/  IMAD.MOV.U32 R18, RZ, RZ, R4 ;  /* 0x000000ffff127224 */ /* 0x000fe400078e0004 */
.L_x_3671:
[----:B------:R-:W-:Y:S05]  /*1a70*/  BSYNC B0 ;  /* 0x0000000000007941 */ /* 0x000fea0003800000 */
.L_x_3665:
[----:B0-----:R-:W-:Y:S01]  /*1a80*/  ISETP.GT.AND P0, PT, R32, 0x3f, PT ;  /* 0x0000003f2000780c */ /* 0x001fe20003f04270 */
[----:B------:R-:W-:Y:S01]  /*1a90*/  BSSY B0, `(.L_x_3672) ;  /* 0x0000010000007945 */ /* 0x000fe20003800000 */
[----:B------:R-:W-:-:S11]  /*1aa0*/  IMAD.MOV.U32 R0, RZ, RZ, RZ ;  /* 0x000000ffff007224 */ /* 0x000fd600078e00ff */
[----:B------:R-:W-:Y:S05]  /*1ab0*/  @P0 BRA `(.L_x_3673) ;  /* 0x000000d000000947 */ /* 0x000fea0003800000 */
[----:B------:R-:W-:Y:S01]  /*1ac0*/  ISETP.GT.AND P0, PT, R32, 0x2f, PT ;  /* 0x0000002f2000780c */ /* 0x000fe20003f04270 */
[----:B-1----:R0:W-:Y:S01]  /*1ad0*/  STS.128 [R32.X16+0x40], R16 ;  /* 0x0000401020007388 */ /* 0x0021e2000000cc00 */
[----:B------:R-:W-:Y:S01]  /*1ae0*/  MOV R3, UR43 ;  /* 0x0000002b00037c02 */ /* 0x000fe20008000f00 */
[----:B--2---:R-:W-:Y:S01]  /*1af0*/  FMUL.FTZ R5, R25, R17 ;  /* 0x0000001119057220 */ /* 0x004fe20000410000 */
[----:B------:R-:W-:-:S03]  /*1b00*/  IADD3 R22, R22, UR50, RZ ;  /* 0x0000003216167c10 */ /* 0x000fc6000fffe0ff */
[----:B------:R-:W-:-:S04]  /*1b10*/  FFMA.FTZ R5, R24, R16, R5 ;  /* 0x0000001018057223 */ /* 0x000fc80000010005 */
[----:B------:R-:W-:Y:S02]  /*1b20*/  FFMA.FTZ R0, R26, R18, R5 ;  /* 0x000000121a007223 */ /* 0x000fe40000010005 */
[----:B------:R-:W-:Y:S01]  /*1b30*/  @!P0 IMAD.SHL.U32 R3, R3, 0x4, RZ ;  /* 0x0000000403038824 */ /* 0x000fe200078e00ff */
[----:B------:R-:W-:Y:S01]  /*1b40*/  @!P0 MOV R2, 0x4 ;  /* 0x0000000400028802 */ /* 0x000fe20000000f00 */
[----:B------:R-:W-:Y:S02]  /*1b50*/  FFMA.FTZ R0, R27, R19, R0 ;  /* 0x000000131b007223 */ /* 0x000fe40000010000 */
[----:B------:R-:W-:-:S04]  /*1b60*/  @!P0 IMAD R3, R22, c[0x0][0x1d4], R3 ;  /* 0x0000750016038a24 */ /* 0x000fc800078e0203 */
[----:B------:R-:W-:-:S05]  /*1b70*/  @!P0 IMAD.WIDE R2, R3, R2, c[0x0][0x198] ;  /* 0x0000660003028625 */ /* 0x000fca00078e0202 */
[----:B------:R0:W-:Y:S02]  /*1b80*/  @!P0 STG.E.128 [R2.64], R24 ;  /* 0x0000001802008986 */ /* 0x0001e4000c101d24 */
.L_x_3673:
[----:B------:R-:W-:Y:S05]  /*1b90*/  BSYNC B0 ;  /* 0x0000000000007941 */ /* 0x000fea0003800000 */
.L_x_3672:
[----:B0-----:R-:W0:Y:S01]  /*1ba0*/  SHFL.BFLY PT, R3, R0, 0x10, 0x1f ;  /* 0x0e001f0000037f89 */ /* 0x001e2200000e0000 */
[----:B------:R-:W-:Y:S01]  /*1bb0*/  LOP3.LUT P0, R6, R32, 0x1f, RZ, 0xc0, !PT ;  /* 0x0000001f20067812 */ /* 0x000fe2000780c0ff */
[----:B------:R-:W-:Y:S01]  /*1bc0*/  UIADD3 UR7, -UR45, UR42, URZ ;  /* 0x0000002a2d077290 */ /* 0x000fe2000fffe13f */
[----:B------:R-:W-:Y:S02]  /*1bd0*/  BSSY B0, `(.L_x_3674) ;  /* 0x000002b000007945 */ /* 0x000fe40003800000 */
[----:B------:R-:W-:Y:S01]  /*1be0*/  ISETP.GT.U32.AND P1, PT, R6, 0x1, PT ;  /* 0x000000010600780c */ /* 0x000fe20003f24070 */
[----:B------:R-:W-:Y:S01]  /*1bf0*/  ULEA UR9, UR7, 0x440, 0x2 ;  /* 0x0000044007097891 */ /* 0x000fe2000f8e103f */
[----:B0-----:R-:W-:-:S07]  /*1c00*/  FADD.FTZ R3, R3, R0 ;  /* 0x0000000003037221 */ /* 0x001fce0000010000 */
[----:B------:R-:W-:Y:S01]  /*1c10*/  @!P0 SHF.R.U32.HI R0, RZ, 0x3, R32 ;  /* 0x00000003ff008819 */ /* 0x000fe20000011620 */
[----:B------:R-:W0:Y:S03]  /*1c20*/  SHFL.BFLY PT, R2, R3, 0x8, 0x1f ;  /* 0x0d001f0003027f89 */ /* 0x000e2600000e0000 */
        /* <DEDUP_REMOVED lines=10> */
[----:B------:R-:W-:-:S13]  /*1cd0*/  ISETP.NE.AND P0, PT, R32, RZ, PT ;  /* 0x000000ff2000720c */ /* 0x000fda0003f05270 */
[----:B0-----:R-:W-:-:S05]  /*1ce0*/  @P0 IMAD.MOV.U32 R0, RZ, RZ, -0x800001 ;  /* 0xff7fffffff000424 */ /* 0x001fca00078e00ff */
[----:B------:R-:W-:Y:S04]  /*1cf0*/  @P0 STL [R1+0x28], R0 ;  /* 0x0000280001000387 */ /* 0x000fe80000100800 */
[----:B------:R-:W0:Y:S04]  /*1d00*/  @!P1 LDS R7, [R6.X4+0x8] ;  /* 0x0000080006079984 */ /* 0x000e280000004800 */
[----:B0-----:R-:W0:Y:S02]  /*1d10*/  SHFL.BFLY PT, R2, R7, 0x1, 0x1f ;  /* 0x0c201f0007027f89 */ /* 0x001e2400000e0000 */
[----:B0-----:R-:W-:-:S06]  /*1d20*/  FADD.FTZ R2, R2, R7 ;  /* 0x0000000702027221 */ /* 0x001fcc0000010000 */
[----:B------:R-:W0:Y:S01]  /*1d30*/  SHFL.IDX PT, R2, R2, RZ, 0x1f ;  /* 0x00001fff02027589 */ /* 0x000e2200000e0000 */
[----:B------:R-:W-:Y:S05]  /*1d40*/  @P0 BRA `(.L_x_3675) ;  /* 0x0000013000000947 */ /* 0x000fea0003800000 */
[----:B0-----:R-:W-:Y:S01]  /*1d50*/  FMUL.FTZ R0, R2, c[0x0][0x1f0] ;  /* 0x00007c0002007a20 */ /* 0x001fe20000410000 */
[----:B------:R-:W-:-:S04]  /*1d60*/  ISETP.NE.U32.AND P0, PT, RZ, c[0x0][0x218], PT ;  /* 0x00008600ff007a0c */ /* 0x000fc80003f05070 */
[----:B------:R0:W-:Y:S01]  /*1d70*/  STL [R1+0x28], R0 ;  /* 0x0000280001007387 */ /* 0x0001e20000100800 */
[----:B------:R-:W-:-:S13]  /*1d80*/  ISETP.NE.AND.EX P0, PT, RZ, c[0x0][0x21c], PT, P0 ;  /* 0x00008700ff007a0c */ /* 0x000fda0003f05300 */
[----:B------:R-:W-:Y:S05]  /*1d90*/  @!P0 BRA `(.L_x_3676) ;  /* 0x000000c000008947 */ /* 0x000fea0003800000 */
[----:B0-----:R-:W-:Y:S02]  /*1da0*/  UIADD3 UR4, -UR41, UR42, URZ ;  /* 0x0000002a29047290 */ /* 0x001fe4000fffe13f */
[----:B------:R-:W-:Y:S02]  /*1db0*/  ULDC UR6, c[0x0][0x220] ;  /* 0x0000880000067ab9 */ /* 0x000fe40000000800 */
[----:B------:R-:W-:Y:S02]  /*1dc0*/  UIMAD UR5, UR48, UR6, UR4 ;  /* 0x00000006300572a4 */ /* 0x000fe4000f8e0204 */
[----:B------:R-:W-:Y:S02]  /*1dd0*/  UMOV UR8, 0x4 ;  /* 0x0000000400087882 */ /* 0x000fe40000000000 */
[----:B------:R-:W-:-:S03]  /*1de0*/  UIMAD UR6, UR5, UR6, UR4 ;  /* 0x00000006050672a4 */ /* 0x000fc6000f8e0204 */
[----:B------:R-:W-:Y:S02]  /*1df0*/  ULDC.64 UR4, c[0x0][0x218] ;  /* 0x0000860000047ab9 */ /* 0x000fe40000000a00 */
[----:B------:R-:W-:-:S06]  /*1e00*/  UIMAD.WIDE UR4, UR6, UR8, UR4 ;  /* 0x00000008060472a5 */ /* 0x000fcc000f8e0204 */
[----:B------:R-:W-:Y:S01]  /*1e10*/  MOV R2, UR4 ;  /* 0x0000000400027c02 */ /* 0x000fe20008000f00 */
[----:B------:R-:W-:-:S05]  /*1e20*/  IMAD.U32 R3, RZ, RZ, UR5 ;  /* 0x00000005ff037e24 */ /* 0x000fca000f8e00ff */
[----:B------:R-:W3:Y:S02]  /*1e30*/  LDG.E R2, [R2.64] ;  /* 0x0000002402027981 */ /* 0x000ee4000c1e1900 */
[----:B---3--:R-:W-:-:S05]  /*1e40*/  FADD.FTZ R0, R0, R2 ;  /* 0x0000000200007221 */ /* 0x008fca0000010000 */
[----:B------:R0:W-:Y:S02]  /*1e50*/  STL [R1+0x28], R0 ;  /* 0x0000280001007387 */ /* 0x0001e40000100800 */
.L_x_3676:
[----:B0-----:R-:W3:Y:S04]  /*1e60*/  LDL R0, [R1+0x28] ;  /* 0x0000280001007983 */ /* 0x001ee80000100800 */
[----:B---3--:R0:W-:Y:S02]  /*1e70*/  STS [UR9], R0 ;  /* 0x00000000ff007988 */ /* 0x0081e40008000809 */
.L_x_3675:
[----:B------:R-:W-:Y:S05]  /*1e80*/  BSYNC B0 ;  /* 0x0000000000007941 */ /* 0x000fea0003800000 */
.L_x_3674:
[----:B------:R-:W-:Y:S01]  /*1e90*/  UIADD3 UR4, UR7, 0x1f, URZ ;  /* 0x0000001f07047890 */ /* 0x000fe2000fffe03f */
[----:B0-----:R-:W-:Y:S01]  /*1ea0*/  IADD3 R0, R32, UR45, RZ ;  /* 0x0000002d20007c10 */ /* 0x001fe2000fffe0ff */
[----:B------:R-:W-:Y:S01]  /*1eb0*/  ULDC UR6, c[0x0][0x1d0] ;  /* 0x0000740000067ab9 */ /* 0x000fe20000000800 */
[----:B------:R-:W-:Y:S01]  /*1ec0*/  BAR.SYNC.DEFER_BLOCKING 0x0 ;  /* 0x0000000000007b1d */ /* 0x000fe20000010000 */
[----:B------:R-:W-:Y:S02]  /*1ed0*/  USHF.R.S32.HI UR5, URZ, 0x1f, UR4 ;  /* 0x0000001f3f057899 */ /* 0x000fe40008011404 */
[----:B------:R-:W-:-:S02]  /*1ee0*/  UIMAD UR6, UR46, UR6, UR48 ;  /* 0x000000062e0672a4 */ /* 0x000fc4000f8e0230 */
[----:B------:R-:W-:Y:S01]  /*1ef0*/  ULEA.HI UR5, UR5, UR4, URZ, 0x5 ;  /* 0x0000000405057291 */ /* 0x000fe2000f8f283f */
[----:B------:R-:W-:Y:S01]  /*1f00*/  BSSY B0, `(.L_x_3677) ;  /* 0x0000a3d000007945 */ /* 0x000fe20003800000 */
[----:B------:R-:W-:Y:S02]  /*1f10*/  UIMAD UR6, UR6, 0xc0, URZ ;  /* 0x000000c0060678a4 */ /* 0x000fe4000f8e023f */
[----:B------:R-:W-:-:S04]  /*1f20*/  ULOP3.LUT UR5, UR5, 0xffffffe0, URZ, 0xc0, !UPT ;  /* 0xffffffe005057892 */ /* 0x000fc8000f8ec03f */
[----:B------:R-:W-:-:S06]  /*1f30*/  UIADD3 UR8, UR45, UR5, URZ ;  /* 0x000000052d087290 */ /* 0x000fcc000fffe03f */
[----:B------:R-:W-:-:S13]  /*1f40*/  ISETP.GE.AND P0, PT, R0, UR8, PT ;  /* 0x0000000800007c0c */ /* 0x000fda000bf06270 */
[----:B------:R-:W-:Y:S05]  /*1f50*/  @P0 BRA `(.L_x_3678) ;  /* 0x0000a37000000947 */ /* 0x000fea0003800000 */
[----:B------:R-:W-:Y:S01]  /*1f60*/  IABS R2, c[0x0][0x1d4] ;  /* 0x0000750000027a13 */ /* 0x000fe20000000000 */
[----:B------:R-:W0:Y:S03]  /*1f70*/  LDS.128 R12, [0x40] ;  /* 0x00004000ff0c7984 */ /* 0x000e260000000c00 */
[----:B------:R-:W-:Y:S01]  /*1f80*/  MOV R6, R2 ;  /* 0x0000000200067202 */ /* 0x000fe20000000f00 */
[----:B------:R-:W3:Y:S03]  /*1f90*/  LDS.128 R8, [0x50] ;  /* 0x00005000ff087984 */ /* 0x000ee60000000c00 */
[----:B------:R-:W4:Y:S08]  /*1fa0*/  I2F.RP R4, R6 ;  /* 0x0000000600047306 */ /* 0x000f300000209400 */
[----:B----4-:R-:W4:Y:S02]  /*1fb0*/  MUFU.RCP R4, R4 ;  /* 0x0000000400047308 */ /* 0x010f240000001000 */
[----:B----4-:R-:W-:Y:S01]  /*1fc0*/  IADD3 R2, R4, 0xffffffe, RZ ;  /* 0x0ffffffe04027810 */ /* 0x010fe20007ffe0ff */
[----:B0-----:R-:W-:Y:S05]  /*1fd0*/  STL.64 [R1+0x420], R12 ;  /* 0x0004200c01007387 */ /* 0x001fea0000100a00 */
[----:B------:R0:W4:Y:S01]  /*1fe0*/  F2I.FTZ.U32.TRUNC.NTZ R3, R2 ;  /* 0x0000000200037305 */ /* 0x000122000021f000 */
[----:B------:R-:W-:Y:S04]  /*1ff0*/  STL.64 [R1+0x428], R14 ;  /* 0x0004280e01007387 */ /* 0x000fe80000100a00 */
[----:B---3--:R-:W-:Y:S01]  /*2000*/  STL.64 [R1+0x410], R8 ;  /* 0x0004100801007387 */ /* 0x008fe20000100a00 */
[----:B0-----:R-:W-:-:S03]  /*2010*/  HFMA2.MMA R2, -RZ, RZ, 0, 0 ;  /* 0x00000000ff027435 */ /* 0x001fc600000001ff */
[----:B------:R-:W-:Y:S04]  /*2020*/  STL.64 [R1+0x418], R10 ;  /* 0x0004180a01007387 */ /* 0x000fe80000100a00 */
[----:B------:R-:W0:Y:S01]  /*2030*/  LDS.128 R8, [0x60] ;  /* 0x00006000ff087984 */ /* 0x000e220000000c00 */
[----:B----4-:R-:W-:-:S03]  /*2040*/  IMAD.MOV R5, RZ, RZ, -R3 ;  /* 0x000000ffff057224 */ /* 0x010fc600078e0a03 */
[----:B------:R-:W-:Y:S01]  /*2050*/  LDS.128 R12, [0x80] ;  /* 0x00008000ff0c7984 */ /* 0x000fe20000000c00 */
[----:B------:R-:W-:-:S04]  /*2060*/  IMAD R5, R5, R6, RZ ;  /* 0x0000000605057224 */ /* 0x000fc800078e02ff */
[----:B------:R-:W-:Y:S02]  /*2070*/  IMAD.HI.U32 R2, R3, R5, R2 ;  /* 0x0000000503027227 */ /* 0x000fe400078e0002 */
[----:B------:R-:W3:Y:S04]  /*2080*/  LDS.128 R4, [0x70] ;  /* 0x00007000ff047984 */ /* 0x000ee80000000c00 */
[----:B------:R-:W-:Y:S04]  /*2090*/  STL [R1+0x2c], R2 ;  /* 0x00002c0201007387 */ /* 0x000fe80000100800 */
[----:B0-----:R-:W-:Y:S04]  /*20a0*/  STL.64 [R1+0x400], R8 ;  /* 0x0004000801007387 */ /* 0x001fe80000100a00 */
[----:B------:R-:W-:Y:S04]  /*20b0*/  STL.64 [R1+0x408], R10 ;  /* 0x0004080a01007387 */ /* 0x000fe80000100a00 */
[----:B------:R-:W0:Y:S04]  /*20c0*/  LDS.128 R8, [0x90] ;  /* 0x00009000ff087984 */ /* 0x000e280000000c00 */
[----:B---3--:R-:W-:Y:S04]  /*20d0*/  STL.64 [R1+0x3f0], R4 ;  /* 0x0003f00401007387 */ /* 0x008fe80000100a00 */
[----:B------:R-:W-:Y:S04]  /*20e0*/  STL.64 [R1+0x3f8], R6 ;  /* 0x0003f80601007387 */ /* 0x000fe80000100a00 */
[----:B------:R-:W3:Y:S04]  /*20f0*/  LDS.128 R4, [0xa0] ;  /* 0x0000a000ff047984 */ /* 0x000ee80000000c00 */
[----:B------:R-:W-:Y:S04]  /*2100*/  STL.64 [R1+0x3e0], R12 ;  /* 0x0003e00c01007387 */ /* 0x000fe80000100a00 */
[----:B------:R-:W-:Y:S04]  /*2110*/  STL.64 [R1+0x3e8], R14 ;  /* 0x0003e80e01007387 */ /* 0x000fe80000100a00 */
[----:B------:R-:W4:Y:S04]  /*2120*/  LDS.128 R12, [0xb0] ;  /* 0x0000b000ff0c7984 */ /* 0x000f280000000c00 */
[----:B0-----:R-:W-:Y:S04]  /*2130*/  STL.64 [R1+0x3d0], R8 ;  /* 0x0003d00801007387 */ /* 0x001fe80000100a00 */
[----:B------:R-:W-:Y:S04]  /*2140*/  STL.64 [R1+0x3d8], R10 ;  /* 0x0003d80a01007387 */ /* 0x000fe80000100a00 */
[----:B------:R-:W0:Y:S04]  /*2150*/  LDS.128 R8, [0xc0] ;  /* 0x0000c000ff087984 */ /* 0x000e280000000c00 */
[----:B---3--:R-:W-:Y:S04]  /*2160*/  STL.64 [R1+0x3c0], R4 ;  /* 0x0003c00401007387 */ /* 0x008fe80000100a00 */
[----:B------:R-:W-:Y:S04]  /*2170*/  STL.64 [R1+0x3c8], R6 ;  /* 0x0003c80601007387 */ /* 0x000fe80000100a00 */
[----:B------:R-:W3:Y:S04]  /*2180*/  LDS.128 R4, [0xd0] ;  /* 0x0000d000ff047984 */ /* 0x000ee80000000c00 */
[----:B----4-:R-:W-:Y:S04]  /*2190*/  STL.64 [R1+0x3b0], R12 ;  /* 0x0003b00c01007387 */ /* 0x010fe80000100a00 */
        /* <DEDUP_REMOVED lines=161> */
[----:B----4-:R4:W-:Y:S04]  /*2bb0*/  STL.64 [R1+0x50], R12 ;  /* 0x0000500c01007387 */ /* 0x0109e80000100a00 */
[----:B------:R4:W-:Y:S04]  /*2bc0*/  STL.64 [R1+0x58], R14 ;  /* 0x0000580e01007387 */ /* 0x0009e80000100a00 */
[----:B0-----:R4:W-:Y:S04]  /*2bd0*/  STL.64 [R1+0x40], R8 ;  /* 0x0000400801007387 */ /* 0x0019e80000100a00 */
[----:B------:R4:W-:Y:S04]  /*2be0*/  STL.64 [R1+0x48], R10 ;  /* 0x0000480a01007387 */ /* 0x0009e80000100a00 */
[----:B---3--:R4:W-:Y:S04]  /*2bf0*/  STL.64 [R1+0x30], R4 ;  /* 0x0000300401007387 */ /* 0x0089e80000100a00 */
[----:B------:R4:W-:Y:S02]  /*2c00*/  STL.64 [R1+0x38], R6 ;  /* 0x0000380601007387 */ /* 0x0009e40000100a00 */
.L_x_3809:
[----:B------:R-:W-:Y:S01]  /*2c10*/  ULDC.64 UR4, c[0x0][0x200] ;  /* 0x0000800000047ab9 */ /* 0x000fe20000000a00 */
[----:B0-----:R0:W-:Y:S01]  /*2c20*/  STL [R1+0x430], R4 ;  /* 0x0004300401007387 */ /* 0x0011e20000100800 */
[----:B------:R-:W-:-:S03]  /*2c30*/  UISETP.NE.U32.AND UP0, UPT, URZ, UR4, UPT ;  /* 0x000000043f00728c */ /* 0x000fc6000bf05070 */
[----:B------:R-:W-:Y:S02]  /*2c40*/  ULDC UR4, c[0x0][0x1d4] ;  /* 0x0000750000047ab9 */ /* 0x000fe40000000800 */
[----:B------:R-:W-:Y:S02]  /*2c50*/  UISETP.NE.AND.EX UP0, UPT, URZ, UR5, UPT, UP0 ;  /* 0x000000053f00728c */ /* 0x000fe4000bf05300 */
[----:B------:R-:W-:-:S04]  /*2c60*/  UIMAD UR4, UR47, UR4, URZ ;  /* 0x000000042f0472a4 */ /* 0x000fc8000f8e023f */
[----:B------:R-:W-:Y:S02]  /*2c70*/  PLOP3.LUT P0, PT, PT, PT, UP0, 0x80, 0x0 ;  /* 0x000000000000781c */ /* 0x000fe40003f0f008 */
[----:B------:R-:W-:-:S03]  /*2c80*/  IMAD.U32 R2, RZ, RZ, UR4 ;  /* 0x00000004ff027e24 */ /* 0x000fc6000f8e00ff */
[----:B------:R-:W-:-:S06]  /*2c90*/  @UP0 USHF.R.S32.HI UR5, URZ, 0x1f, UR4 ;  /* 0x0000001f3f050899 */ /* 0x000fcc0008011404 */
[----:B------:R-:W-:Y:S02]  /*2ca0*/  MOV R3, UR5 ;  /* 0x0000000500037c02 */ /* 0x000fe40008000f00 */
[----:B------:R-:W-:Y:S02]  /*2cb0*/  @P0 SHF.R.S32.HI R252, RZ, 0x1f, R0 ;  /* 0x0000001ffffc0819 */ /* 0x000fe40000011400 */
[----:B------:R-:W-:-:S04]  /*2cc0*/  @P0 IADD3 R2, P1, P2, R0, c[0x0][0x200], R2 ;  /* 0x0000800000020a10 */ /* 0x000fc80007a3e002 */
[----:B------:R-:W-:Y:S02]  /*2cd0*/  @P0 IADD3.X R3, R252, c[0x0][0x204], R3, P1, P2 ;  /* 0x00008100fc030a10 */ /* 0x000fe40000fe4403 */
[----:B---3--:R-:W3:Y:S04]  /*2ce0*/  LDL R252, [R1+0x2c] ;  /* 0x00002c0001fc7983 */ /* 0x008ee80000100800 */
[----:B--2-4-:R4:W2:Y:S02]  /*2cf0*/  @P0 LDG.E.U8 R2, [R2.64] ;  /* 0x0000002402020981 */ /* 0x0148a4000c1e1100 */
[----:B0---4-:R-:W-:Y:S02]  /*2d00*/  IABS R4, c[0x0][0x1d4] ;  /* 0x0000750000047a13 */ /* 0x011fe40000000000 */
[----:B------:R-:W-:-:S02]  /*2d10*/  ISETP.GE.AND P2, PT, R0, RZ, PT ;  /* 0x000000ff0000720c */ /* 0x000fc40003f46270 */
[----:B------:R-:W-:-:S05]  /*2d20*/  IABS R3, R0 ;  /* 0x0000000000037213 */ /* 0x000fca0000000000 */
[----:B---3--:R-:W-:-:S04]  /*2d30*/  IMAD.HI.U32 R252, R252, R3, RZ ;  /* 0x00000003fcfc7227 */ /* 0x008fc800078e00ff */
[----:B------:R-:W-:Y:S01]  /*2d40*/  IMAD.MOV R252, RZ, RZ, -R252 ;  /* 0x000000fffffc7224 */ /* 0x000fe200078e0afc */
[----:B--2---:R-:W-:Y:S02]  /*2d50*/  ISETP.NE.AND P0, PT, R2, RZ, P0 ;  /* 0x000000ff0200720c */ /* 0x004fe40000705270 */
[----:B------:R-:W-:Y:S01]  /*2d60*/  MOV R2, UR4 ;  /* 0x0000000400027c02 */ /* 0x000fe20008000f00 */
[----:B------:R-:W-:Y:S01]  /*2d70*/  IMAD R3, R4, R252, R3 ;  /* 0x000000fc04037224 */ /* 0x000fe200078e0203 */
[----:B------:R-:W-:-:S04]  /*2d80*/  IABS R252, c[0x0][0x1d4] ;  /* 0x0000750000fc7a13 */ /* 0x000fc80000000000 */
[----:B------:R-:W-:-:S13]  /*2d90*/  ISETP.GT.U32.AND P1, PT, R252, R3, PT ;  /* 0x00000003fc00720c */ /* 0x000fda0003f24070 */
[----:B------:R-:W-:-:S04]  /*2da0*/  @!P1 IADD3 R3, R3, -R4, RZ ;  /* 0x8000000403039210 */ /* 0x000fc80007ffe0ff */
[----:B------:R-:W-:-:S13]  /*2db0*/  ISETP.GT.U32.AND P1, PT, R252, R3, PT ;  /* 0x00000003fc00720c */ /* 0x000fda0003f24070 */
[----:B------:R-:W-:Y:S01]  /*2dc0*/  @!P1 IMAD.IADD R3, R3, 0x1, -R4 ;  /* 0x0000000103039824 */ /* 0x000fe200078e0a04 */
[----:B------:R-:W-:-:S04]  /*2dd0*/  ISETP.NE.AND P1, PT, RZ, c[0x0][0x1d4], PT ;  /* 0x00007500ff007a0c */ /* 0x000fc80003f25270 */
[----:B------:R-:W-:-:S05]  /*2de0*/  MOV R252, R3 ;  /* 0x0000000300fc7202 */ /* 0x000fca0000000f00 */
[----:B------:R-:W-:-:S04]  /*2df0*/  @!P2 IMAD.MOV R252, RZ, RZ, -R252 ;  /* 0x000000fffffca224 */ /* 0x000fc800078e0afc */
[----:B------:R-:W-:-:S04]  /*2e00*/  @!P1 LOP3.LUT R252, RZ, c[0x0][0x1d4], RZ, 0x33, !PT ;  /* 0x00007500fffc9a12 */ /* 0x000fc800078e33ff */
[----:B------:R-:W-:Y:S02]  /*2e10*/  SHF.R.S32.HI R4, RZ, 0x1f, R252 ;  /* 0x0000001fff047819 */ /* 0x000fe400000114fc */
[----:B------:R-:W-:-:S04]  /*2e20*/  IADD3 R3, P1, R252, UR4, RZ ;  /* 0x00000004fc037c10 */ /* 0x000fc8000ff3e0ff */
[----:B------:R-:W-:Y:S02]  /*2e30*/  LEA.HI.X.SX32 R4, R2, R4, 0x1, P1 ;  /* 0x0000000402047211 */ /* 0x000fe400008f0eff */
[C---:B------:R-:W-:Y:S02]  /*2e40*/  LEA R2, P2, R3.reuse, c[0x0][0x1a8], 0x2 ;  /* 0x00006a0003027a11 */ /* 0x040fe400078410ff */
[----:B------:R-:W-:Y:S02]  /*2e50*/  ISETP.GE.AND P1, PT, R0, UR42, PT ;  /* 0x0000002a00007c0c */ /* 0x000fe4000bf26270 */
[----:B------:R-:W-:Y:S02]  /*2e60*/  LEA.HI.X R3, R3, c[0x0][0x1ac], R4, 0x2, P2 ;  /* 0x00006b0003037a11 */ /* 0x000fe400010f1404 */
[----:B------:R0:W5:Y:S01]  /*2e70*/  LDL.LU R4, [R1+0x430] ;  /* 0x0004300001047983 */ /* 0x0001620000300800 */
[----:B------:R-:W-:Y:S08]  /*2e80*/  BSSY B1, `(.L_x_3679) ;  /* 0x000001c000017945 */ /* 0x000ff00003800000 */
[----:B-1----:R-:W-:Y:S05]  /*2e90*/  @P1 BRA `(.L_x_3680) ;  /* 0x000001a000001947 */ /* 0x002fea0003800000 */
[----:B0-----:R0:W-:Y:S04]  /*2ea0*/  STL.64 [R1+0x440], R8 ;  /* 0x0004400801007387 */ /* 0x0011e80000100a00 */
[----:B------:R-:W-:Y:S04]  /*2eb0*/  STL.64 [R1+0x438], R6 ;  /* 0x0004380601007387 */ /* 0x000fe80000100a00 */
[----:B-----5:R2:W-:Y:S01]  /*2ec0*/  STL.64 [R1+0x430], R4 ;  /* 0x0004300401007387 */ /* 0x0205e20000100a00 */
[----:B0-----:R-:W-:Y:S01]  /*2ed0*/  IMAD.MOV.U32 R8, RZ, RZ, c[0x0][0x1d4] ;  /* 0x00007500ff087624 */ /* 0x001fe200078e00ff */
[----:B------:R-:W-:-:S03]  /*2ee0*/  SHF.L.U32 R9, R252, 0x2, RZ ;  /* 0x00000002fc097819 */ /* 0x000fc600000006ff */
[----:B------:R-:W-:-:S05]  /*2ef0*/  IMAD R8, R8, 0xc0, RZ ;  /* 0x000000c008087824 */ /* 0x000fca00078e02ff */
[----:B------:R-:W-:-:S13]  /*2f00*/  ISETP.GE.AND P2, PT, R9, R8, PT ;  /* 0x000000080900720c */ /* 0x000fda0003f46270 */
[----:B--2---:R-:W2:Y:S02]  /*2f10*/  @!P2 LDG.E R4, [R2.64] ;  /* 0x000000240204a981 */ /* 0x004ea4000c1e1900 */
        /* <DEDUP_REMOVED lines=8> */
[----:B------:R-:W-:Y:S01]  /*2fa0*/  @!P2 LEA R8, P3, R4, c[0x0][0x198], 0x2 ;  /* 0x000066000408aa11 */ /* 0x000fe200078610ff */
[----:B------:R-:W-:-:S03]  /*2fb0*/  CS2R R6, SRZ ;  /* 0x0000000000067805 */ /* 0x000fc6000001ff00 */
[----:B------:R-:W-:Y:S02]  /*2fc0*/  @!P2 LEA.HI.X R9, R4, c[0x0][0x19c], R5, 0x2, P3 ;  /* 0x000067000409aa11 */ /* 0x000fe400018f1405 */
[----:B------:R-:W-:-:S06]  /*2fd0*/  CS2R R4, SRZ ;  /* 0x0000000000047805 */ /* 0x000fcc000001ff00 */
[----:B------:R0:W2:Y:S04]  /*2fe0*/  @!P2 LDG.E.128 R4, [R8.64] ;  /* 0x000000240804a981 */ /* 0x0000a8000c1e1d00 */
[----:B0-----:R0:W5:Y:S04]  /*2ff0*/  LDL.LU.64 R8, [R1+0x440] ;  /* 0x0004400001087983 */ /* 0x0011680000300a00 */
[----:B--2---:R-:W-:Y:S04]  /*3000*/  STL.64 [R1+0x18], R4 ;  /* 0x0000180401007387 */ /* 0x004fe80000100a00 */
[----:B------:R2:W-:Y:S04]  /*3010*/  STL.64 [R1+0x20], R6 ;  /* 0x0000200601007387 */ /* 0x0005e80000100a00 */
[----:B--2---:R0:W5:Y:S04]  /*3020*/  LDL.LU.64 R6, [R1+0x438] ;  /* 0x0004380001067983 */ /* 0x0041680000300a00 */
[----:B------:R0:W5:Y:S02]  /*3030*/  LDL.LU.64 R4, [R1+0x430] ;  /* 0x0004300001047983 */ /* 0x0001640000300a00 */
.L_x_3680:
[----:B0-----:R-:W-:Y:S05]  /*3040*/  BSYNC B1 ;  /* 0x0000000000017941 */ /* 0x001fea0003800000 */
.L_x_3679:
[----:B------:R0:W-:Y:S02]  /*3050*/  STL [R1+0x430], R0 ;  /* 0x0004300001007387 */ /* 0x0001e40000100800 */
[----:B0-----:R-:W-:-:S05]  /*3060*/  IADD3 R0, R252, c[0x0][0x1d4], RZ ;  /* 0x00007500fc007a10 */ /* 0x001fca0007ffe0ff */
[----:B------:R0:W-:Y:S04]  /*3070*/  STL [R1], R0 ;  /* 0x0000000001007387 */ /* 0x0001e80000100800 */
[----:B0-----:R0:W5:Y:S01]  /*3080*/  LDL.LU R0, [R1+0x430] ;  /* 0x0004300001007983 */ /* 0x0011620000300800 */
[----:B------:R-:W-:Y:S01]  /*3090*/  BSSY B1, `(.L_x_3681) ;  /* 0x0000017000017945 */ /* 0x000fe20003800000 */
[----:B------:R-:W-:Y:S05]  /*30a0*/  @P1 BRA `(.L_x_3682) ;  /* 0x0000015000001947 */ /* 0x000fea0003800000 */
[----:B-----5:R-:W2:Y:S01]  /*30b0*/  LDL R4, [R1] ;  /* 0x0000000001047983 */ /* 0x020ea20000100800 */
[----:B------:R-:W-:-:S03]  /*30c0*/  MOV R5, c[0x0][0x1d4] ;  /* 0x0000750000057a02 */ /* 0x000fc60000000f00 */
[----:B------:R3:W-:Y:S02]  /*30d0*/  STL.64 [R1+0x430], R8 ;  /* 0x0004300801007387 */ /* 0x0007e40000100a00 */
[----:B------:R-:W-:Y:S02]  /*30e0*/  IMAD R5, R5, 0xc0, RZ ;  /* 0x000000c005057824 */ /* 0x000fe400078e02ff */
[----:B--2---:R-:W-:-:S05]  /*30f0*/  IMAD.SHL.U32 R4, R4, 0x4, RZ ;  /* 0x0000000404047824 */ /* 0x004fca00078e00ff */
        /* <DEDUP_REMOVED lines=10> */
[----:B---3--:R-:W-:Y:S01]  /*31a0*/  @!P2 LEA R8, P3, R4, c[0x0][0x198], 0x2 ;  /* 0x000066000408aa11 */ /* 0x008fe200078610ff */
[----:B------:R-:W-:-:S03]  /*31b0*/  CS2R R6, SRZ ;  /* 0x0000000000067805 */ /* 0x000fc6000001ff00 */
[----:B------:R-:W-:Y:S02]  /*31c0*/  @!P2 LEA.HI.X R9, R4, c[0x0][0x19c], R5, 0x2, P3 ;  /* 0x000067000409aa11 */ /* 0x000fe400018f1405 */
[----:B------:R-:W-:-:S06]  /*31d0*/  CS2R R4, SRZ ;  /* 0x0000000000047805 */ /* 0x000fcc000001ff00 */
[----:B------:R2:W5:Y:S04]  /*31e0*/  @!P2 LDG.E.128 R4, [R8.64] ;  /* 0x000000240804a981 */ /* 0x000568000c1e1d00 */
[----:B--2---:R2:W5:Y:S02]  /*31f0*/  LDL.LU.64 R8, [R1+0x430] ;  /* 0x0004300001087983 */ /* 0x0045640000300a00 */
.L_x_3682:
[----:B------:R-:W-:Y:S05]  /*3200*/  BSYNC B1 ;  /* 0x0000000000017941 */ /* 0x000fea0003800000 */
.L_x_3681:
[----:B-----5:R3:W-:Y:S04]  /*3210*/  STL [R1+0x430], R0 ;  /* 0x0004300001007387 */ /* 0x0207e80000100800 */
[----:B---3--:R-:W3:Y:S01]  /*3220*/  LDL.LU R0, [R1] ;  /* 0x0000000001007983 */ /* 0x008ee20000300800 */
[----:B------:R-:W-:Y:S01]  /*3230*/  BSSY B1, `(.L_x_3683) ;  /* 0x000001a000017945 */ /* 0x000fe20003800000 */
[----:B---3--:R-:W-:-:S05]  /*3240*/  IADD3 R0, R0, c[0x0][0x1d4], RZ ;  /* 0x0000750000007a10 */ /* 0x008fca0007ffe0ff */
[----:B------:R3:W-:Y:S04]  /*3250*/  STL [R1], R0 ;  /* 0x0000000001007387 */ /* 0x0007e80000100800 */
[----:B---3--:R3:W5:Y:S01]  /*3260*/  LDL.LU R0, [R1+0x430] ;  /* 0x0004300001007983 */ /* 0x0087620000300800 */
[----:B------:R-:W-:Y:S05]  /*3270*/  @P1 BRA `(.L_x_3684) ;  /* 0x0000015000001947 */ /* 0x000fea0003800000 */
[----:B------:R-:W4:Y:S01]  /*3280*/  LDL R8, [R1] ;  /* 0x0000000001087983 */ /* 0x000f220000100800 */
[----:B------:R-:W-:-:S03]  /*3290*/  IMAD.MOV.U32 R9, RZ, RZ, c[0x0][0x1d4] ;  /* 0x00007500ff097624 */ /* 0x000fc600078e00ff */
[----:B------:R0:W-:Y:S01]  /*32a0*/  STL.64 [R1+0x430], R4 ;  /* 0x0004300401007387 */ /* 0x0001e20000100a00 */
[----:B------:R-:W-:Y:S01]  /*32b0*/  IMAD R9, R9, 0xc0, RZ ;  /* 0x000000c009097824 */ /* 0x000fe200078e02ff */
[----:B----4-:R-:W-:-:S04]  /*32c0*/  SHF.L.U32 R8, R8, 0x2, RZ ;  /* 0x0000000208087819 */ /* 0x010fc800000006ff */
[----:B------:R-:W-:-:S13]  /*32d0*/  ISETP.GE.AND P2, PT, R8, R9, PT ;  /* 0x000000090800720c */ /* 0x000fda0003f46270 */
[----:B------:R-:W4:Y:S02]  /*32e0*/  @!P2 LDG.E R9, [R2.64] ;  /* 0x000000240209a981 */ /* 0x000f24000c1e1900 */
[----:B----4-:R-:W-:-:S04]  /*32f0*/  @!P2 IMAD R9, R9, c[0x0][0x1d8], RZ ;  /* 0x000076000909aa24 */ /* 0x010fc800078e02ff */
[----:B------:R-:W-:-:S04]  /*3300*/  @!P2 IMAD R9, R9, 0xc0, RZ ;  /* 0x000000c00909a824 */ /* 0x000fc800078e02ff */
[----:B------:R-:W-:Y:S02]  /*3310*/  @!P2 IMAD R8, R9, c[0x0][0x1d4], R8 ;  /* 0x000075000908aa24 */ /* 0x000fe400078e0208 */
[----:B------:R-:W-:-:S03]  /*3320*/  IMAD.U32 R9, RZ, RZ, UR6 ;  /* 0x00000006ff097e24 */ /* 0x000fc6000f8e00ff */
[----:B------:R-:W-:Y:S01]  /*3330*/  @!P2 SHF.R.S32.HI R10, RZ, 0x1f, R8 ;  /* 0x0000001fff0aa819 */ /* 0x000fe20000011408 */
[----:B------:R-:W-:-:S05]  /*3340*/  @!P2 IMAD R9, R9, c[0x0][0x1d4], RZ ;  /* 0x000075000909aa24 */ /* 0x000fca00078e02ff */
[----:B------:R-:W-:-:S04]  /*3350*/  @!P2 IADD3 R8, P3, R9, R8, RZ ;  /* 0x000000080908a210 */ /* 0x000fc80007f7e0ff */
[----:B------:R-:W-:Y:S02]  /*3360*/  @!P2 LEA.HI.X.SX32 R9, R9, R10, 0x1, P3 ;  /* 0x0000000a0909a211 */ /* 0x000fe400018f0eff */
[----:B0-----:R-:W-:Y:S01]  /*3370*/  @!P2 LEA R4, P3, R8, c[0x0][0x198], 0x2 ;  /* 0x000066000804aa11 */ /* 0x001fe200078610ff */
[----:B------:R-:W-:-:S03]  /*3380*/  CS2R R10, SRZ ;  /* 0x00000000000a7805 */ /* 0x000fc6000001ff00 */
[----:B------:R-:W-:Y:S02]  /*3390*/  @!P2 LEA.HI.X R5, R8, c[0x0][0x19c], R9, 0x2, P3 ;  /* 0x000067000805aa11 */ /* 0x000fe400018f1409 */
[----:B------:R-:W-:-:S06]  /*33a0*/  CS2R R8, SRZ ;  /* 0x0000000000087805 */ /* 0x000fcc000001ff00 */
[----:B------:R0:W5:Y:S04]  /*33b0*/  @!P2 LDG.E.128 R8, [R4.64] ;  /* 0x000000240408a981 */ /* 0x000168000c1e1d00 */
[----:B0-----:R0:W5:Y:S02]  /*33c0*/  LDL.LU.64 R4, [R1+0x430] ;  /* 0x0004300001047983 */ /* 0x0011640000300a00 */
.L_x_3684:
[----:B------:R-:W-:Y:S05]  /*33d0*/  BSYNC B1 ;  /* 0x0000000000017941 */ /* 0x000fea0003800000 */
.L_x_3683:
[----:B------:R-:W-:Y:S01]  /*33e0*/  BSSY B1, `(.L_x_3685) ;  /* 0x0000018000017945 */ /* 0x000fe20003800000 */
[----:B------:R-:W-:Y:S05]  /*33f0*/  @P1 BRA `(.L_x_3686) ;  /* 0x0000016000001947 */ /* 0x000fea0003800000 */
[----:B------:R-:W4:Y:S01]  /*3400*/  LDL.LU R12, [R1] ;  /* 0x00000000010c7983 */ /* 0x000f220000300800 */
[----:B------:R-:W-:-:S03]  /*3410*/  MOV R14, c[0x0][0x1d4] ;  /* 0x00007500000e7a02 */ /* 0x000fc60000000f00 */
[----:B-----5:R0:W-:Y:S02]  /*3420*/  STL.64 [R1+0x430], R4 ;  /* 0x0004300401007387 */ /* 0x0201e40000100a00 */
[----:B------:R-:W-:Y:S01]  /*3430*/  IMAD R14, R14, 0xc0, RZ ;  /* 0x000000c00e0e7824 */ /* 0x000fe200078e02ff */
[----:B----4-:R-:W-:-:S05]  /*3440*/  IADD3 R12, R12, c[0x0][0x1d4], RZ ;  /* 0x000075000c0c7a10 */ /* 0x010fca0007ffe0ff */
[----:B------:R-:W-:-:S05]  /*3450*/  IMAD.SHL.U32 R13, R12, 0x4, RZ ;  /* 0x000000040c0d7824 */ /* 0x000fca00078e00ff */
[----:B------:R-:W-:-:S13]  /*3460*/  ISETP.GE.AND P2, PT, R13, R14, PT ;  /* 0x0000000e0d00720c */ /* 0x000fda0003f46270 */
[----:B------:R-:W4:Y:S02]  /*3470*/  @!P2 LDG.E R12, [R2.64] ;  /* 0x00000024020ca981 */ /* 0x000f24000c1e1900 */
[----:B----4-:R-:W-:-:S04]  /*3480*/  @!P2 IMAD R12, R12, c[0x0][0x1d8], RZ ;  /* 0x000076000c0caa24 */ /* 0x010fc800078e02ff */
[----:B------:R-:W-:-:S04]  /*3490*/  @!P2 IMAD R12, R12, 0xc0, RZ ;  /* 0x000000c00c0ca824 */ /* 0x000fc800078e02ff */
[----:B------:R-:W-:Y:S01]  /*34a0*/  @!P2 IMAD R12, R12, c[0x0][0x1d4], R13 ;  /* 0x000075000c0caa24 */ /* 0x000fe200078e020d */
[----:B------:R-:W-:-:S04]  /*34b0*/  MOV R13, UR6 ;  /* 0x00000006000d7c02 */ /* 0x000fc80008000f00 */
        /* <DEDUP_REMOVED lines=10> */
.L_x_3686:
[----:B------:R-:W-:Y:S05]  /*3560*/  BSYNC B1 ;  /* 0x0000000000017941 */ /* 0x000fea0003800000 */
.L_x_3685:
[----:B-----5:R4:W-:Y:S02]  /*3570*/  STL [R1+0x430], R0 ;  /* 0x0004300001007387 */ /* 0x0209e40000100800 */
[----:B----4-:R-:W-:-:S05]  /*3580*/  IMAD.MOV.U32 R0, RZ, RZ, c[0x0][0x1d4] ;  /* 0x00007500ff007624 */ /* 0x010fca00078e00ff */
[----:B------:R-:W-:-:S05]  /*3590*/  LEA R0, R0, R252, 0x2 ;  /* 0x000000fc00007211 */ /* 0x000fca00078e10ff */
[----:B------:R4:W-:Y:S04]  /*35a0*/  STL [R1], R0 ;  /* 0x0000000001007387 */ /* 0x0009e80000100800 */
[----:B----4-:R4:W5:Y:S01]  /*35b0*/  LDL.LU R0, [R1+0x430] ;  /* 0x0004300001007983 */ /* 0x0109620000300800 */
[----:B------:R-:W-:Y:S01]  /*35c0*/  BSSY B1, `(.L_x_3687) ;  /* 0x0000017000017945 */ /* 0x000fe20003800000 */
[----:B------:R-:W-:Y:S05]  /*35d0*/  @P1 BRA `(.L_x_3688) ;  /* 0x0000015000001947 */ /* 0x000fea0003800000 */
[----:B-12---:R-:W2:Y:S01]  /*35e0*/  LDL R16, [R1] ;  /* 0x0000000001107983 */ /* 0x006ea20000100800 */
[----:B------:R-:W-:-:S03]  /*35f0*/  IMAD.MOV.U32 R17, RZ, RZ, c[0x0][0x1d4] ;  /* 0x00007500ff117624 */ /* 0x000fc600078e00ff */
[----:B------:R1:W-:Y:S01]  /*3600*/  STL.64 [R1+0x430], R4 ;  /* 0x0004300401007387 */ /* 0x0003e20000100a00 */
[----:B------:R-:W-:Y:S01]  /*3610*/  IMAD R17, R17, 0xc0, RZ ;  /* 0x000000c011117824 */ /* 0x000fe200078e02ff */
[----:B--2---:R-:W-:-:S04]  /*3620*/  SHF.L.U32 R16, R16, 0x2, RZ ;  /* 0x0000000210107819 */ /* 0x004fc800000006ff */
        /* <DEDUP_REMOVED lines=10> */
[----:B-1----:R-:W-:Y:S01]  /*36d0*/  @!P2 LEA R4, P3, R16, c[0x0][0x198], 0x2 ;  /* 0x000066001004aa11 */ /* 0x002fe200078610ff */
[----:B------:R-:W-:-:S03]  /*36e0*/  CS2R R18, SRZ ;  /* 0x0000000000127805 */ /* 0x000fc6000001ff00 */
[----:B------:R-:W-:Y:S02]  /*36f0*/  @!P2 LEA.HI.X R5, R16, c[0x0][0x19c], R17, 0x2, P3 ;  /* 0x000067001005aa11 */ /* 0x000fe400018f1411 */
[----:B------:R-:W-:-:S06]  /*3700*/  CS2R R16, SRZ ;  /* 0x0000000000107805 */ /* 0x000fcc000001ff00 */
[----:B------:R1:W5:Y:S04]  /*3710*/  @!P2 LDG.E.128 R16, [R4.64] ;  /* 0x000000240410a981 */ /* 0x000368000c1e1d00 */
[----:B-1----:R1:W5:Y:S02]  /*3720*/  LDL.LU.64 R4, [R1+0x430] ;  /* 0x0004300001047983 */ /* 0x0023640000300a00 */
.L_x_3688:
[----:B------:R-:W-:Y:S05]  /*3730*/  BSYNC B1 ;  /* 0x0000000000017941 */ /* 0x000fea0003800000 */
.L_x_3687:
[----:B-----5:R0:W-:Y:S04]  /*3740*/  STL [R1+0x430], R0 ;  /* 0x0004300001007387 */ /* 0x0201e80000100800 */
[----:B0-2---:R-:W2:Y:S01]  /*3750*/  LDL.LU R0, [R1] ;  /* 0x0000000001007983 */ /* 0x005ea20000300800 */
[----:B------:R-:W-:Y:S01]  /*3760*/  BSSY B1, `(.L_x_3689) ;  /* 0x000001a000017945 */ /* 0x000fe20003800000 */
[----:B--2---:R-:W-:-:S05]  /*3770*/  IADD3 R0, R0, c[0x0][0x1d4], RZ ;  /* 0x0000750000007a10 */ /* 0x004fca0007ffe0ff */
[----:B------:R0:W-:Y:S04]  /*3780*/  STL [R1], R0 ;  /* 0x0000000001007387 */ /* 0x0001e80000100800 */
[----:B0-----:R0:W5:Y:S01]  /*3790*/  LDL.LU R0, [R1+0x430] ;  /* 0x0004300001007983 */ /* 0x0011620000300800 */
[----:B------:R-:W-:Y:S05]  /*37a0*/  @P1 BRA `(.L_x_3690) ;  /* 0x0000015000001947 */ /* 0x000fea0003800000 */
[----:B------:R-:W2:Y:S01]  /*37b0*/  LDL R20, [R1] ;  /* 0x0000000001147983 */ /* 0x000ea20000100800 */
        /* <DEDUP_REMOVED lines=20> */
.L_x_3690:
[----:B------:R-:W-:Y:S05]  /*3900*/  BSYNC B1 ;  /* 0x0000000000017941 */ /* 0x000fea0003800000 */
.L_x_3689:
[----:B------:R-:W-:Y:S01]  /*3910*/  BSSY B1, `(.L_x_3691) ;  /* 0x0000018000017945 */ /* 0x000fe20003800000 */
[----:B------:R-:W-:Y:S05]  /*3920*/  @P1 BRA `(.L_x_3692) ;  /* 0x0000016000001947 */ /* 0x000fea0003800000 */
[----:B------:R-:W2:Y:S01]  /*3930*/  LDL.LU R24, [R1] ;  /* 0x0000000001187983 */ /* 0x000ea20000300800 */
[----:B------:R-:W-:-:S03]  /*3940*/  IMAD.MOV.U32 R26, RZ, RZ, c[0x0][0x1d4] ;  /* 0x00007500ff1a7624 */ /* 0x000fc600078e00ff */
[----:B-----5:R0:W-:Y:S01]  /*3950*/  STL.64 [R1+0x430], R4 ;  /* 0x0004300401007387 */ /* 0x0201e20000100a00 */
[----:B------:R-:W-:Y:S01]  /*3960*/  IMAD R26, R26, 0xc0, RZ ;  /* 0x000000c01a1a7824 */ /* 0x000fe200078e02ff */
[----:B--2---:R-:W-:-:S04]  /*3970*/  IADD3 R24, R24, c[0x0][0x1d4], RZ ;  /* 0x0000750018187a10 */ /* 0x004fc80007ffe0ff */
[----:B------:R-:W-:-:S04]  /*3980*/  SHF.L.U32 R25, R24, 0x2, RZ ;  /* 0x0000000218197819 */ /* 0x000fc800000006ff */
        /* <DEDUP_REMOVED lines=16> */
.L_x_3692:
[----:B------:R-:W-:Y:S05]  /*3a90*/  BSYNC B1 ;  /* 0x0000000000017941 */ /* 0x000fea0003800000 */
.L_x_3691:
[----:B-----5:R2:W-:Y:S02]  /*3aa0*/  STL [R1+0x430], R0 ;  /* 0x0004300001007387 */ /* 0x0205e40000100800 */
[----:B--2---:R-:W-:-:S05]  /*3ab0*/  MOV R0, c[0x0][0x1d4] ;  /* 0x0000750000007a02 */ /* 0x004fca0000000f00 */
[----:B------:R-:W-:-:S05]  /*3ac0*/  IMAD R0, R0, 0x7, R252 ;  /* 0x0000000700007824 */ /* 0x000fca00078e02fc */
[----:B------:R2:W-:Y:S04]  /*3ad0*/  STL [R1], R0 ;  /* 0x0000000001007387 */ /* 0x0005e80000100800 */
[----:B--2---:R2:W5:Y:S01]  /*3ae0*/  LDL.LU R0, [R1+0x430] ;  /* 0x0004300001007983 */ /* 0x0045620000300800 */
[----:B------:R-:W-:Y:S01]  /*3af0*/  BSSY B1, `(.L_x_3693) ;  /* 0x0000017000017945 */ /* 0x000fe20003800000 */
[----:B------:R-:W-:Y:S05]  /*3b00*/  @P1 BRA `(.L_x_3694) ;  /* 0x0000015000001947 */ /* 0x000fea0003800000 */
[----:B--2---:R-:W2:Y:S01]  /*3b10*/  LDL R28, [R1] ;  /* 0x00000000011c7983 */ /* 0x004ea20000100800 */
        /* <DEDUP_REMOVED lines=20> */
.L_x_3694:
[----:B------:R-:W-:Y:S05]  /*3c60*/  BSYNC B1 ;  /* 0x0000000000017941 */ /* 0x000fea0003800000 */
.L_x_3693:
        /* <DEDUP_REMOVED lines=28> */
.L_x_3696:
[----:B------:R-:W-:Y:S05]  /*3e30*/  BSYNC B1 ;  /* 0x0000000000017941 */ /* 0x000fea0003800000 */
.L_x_3695:
        /* <DEDUP_REMOVED lines=24> */
.L_x_3698:
[----:B------:R-:W-:Y:S05]  /*3fc0*/  BSYNC B1 ;  /* 0x0000000000017941 */ /* 0x000fea0003800000 */
.L_x_3697:
        /* <DEDUP_REMOVED lines=28> */
.L_x_3700:
[----:B------:R-:W-:Y:S05]  /*4190*/  BSYNC B1 ;  /* 0x0000000000017941 */ /* 0x000fea0003800000 */
.L_x_3699:
        /* <DEDUP_REMOVED lines=28> */
.L_x_3702:
[----:B------:R-:W-:Y:S05]  /*4360*/  BSYNC B1 ;  /* 0x0000000000017941 */ /* 0x000fea0003800000 */
.L_x_3701:
        /* <DEDUP_REMOVED lines=24> */
.L_x_3704:
[----:B------:R-:W-:Y:S05]  /*44f0*/  BSYNC B1 ;  /* 0x0000000000017941 */ /* 0x000fea0003800000 */
.L_x_3703:
        /* <DEDUP_REMOVED lines=28> */
.L_x_3706:
[----:B------:R-:W-:Y:S05]  /*46c0*/  BSYNC B1 ;  /* 0x0000000000017941 */ /* 0x000fea0003800000 */
.L_x_3705:
        /* <DEDUP_REMOVED lines=28> */
.L_x_3708:
[----:B------:R-:W-:Y:S05]  /*4890*/  BSYNC B1 ;  /* 0x0000000000017941 */ /* 0x000fea0003800000 */
.L_x_3707:
        /* <DEDUP_REMOVED lines=24> */
.L_x_3710:
[----:B------:R-:W-:Y:S05]  /*4a20*/  BSYNC B1 ;  /* 0x0000000000017941 */ /* 0x000fea0003800000 */
.L_x_3709:
        /* <DEDUP_REMOVED lines=28> */
.L_x_3712:
[----:B------:R-:W-:Y:S05]  /*4bf0*/  BSYNC B1 ;  /* 0x0000000000017941 */ /* 0x000fea0003800000 */
.L_x_3711:
        /* <DEDUP_REMOVED lines=28> */
.L_x_3714:
[----:B------:R-:W-:Y:S05]  /*4dc0*/  BSYNC B1 ;  /* 0x0000000000017941 */ /* 0x000fea0003800000 */
.L_x_3713:
[----:B------:R-:W-:Y:S01]  /*4dd0*/  BSSY B1, `(.L_x_3715) ;  /* 0x0000018000017945 */ /* 0x000fe20003800000 */
[----:B------:R-:W-:Y:S05]  /*4de0*/  @P1 BRA `(.L_x_3716) ;  /* 0x0000016000001947 */ /* 0x000fea0003800000 */
[----:B------:R-:W2:Y:S01]  /*4df0*/  LDL.LU R72, [R1] ;  /* 0x0000000001487983 */ /* 0x000ea20000300800 */
[----:B------:R-:W-:-:S03]  /*4e00*/  MOV R74, c[0x0][0x1d4] ;  /* 0x00007500004a7a02 */ /* 0x000fc60000000f00 */
[----:B-----5:R0:W-:Y:S02]  /*4e10*/  STL.64 [R1+0x430], R4 ;  /* 0x0004300401007387 */ /* 0x0201e40000100a00 */
[----:B------:R-:W-:Y:S01]  /*4e20*/  IMAD R74, R74, 0xc0, RZ ;  /* 0x000000c04a4a7824 */ /* 0x000fe200078e02ff */
[----:B--2---:R-:W-:-:S05]  /*4e30*/  IADD3 R72, R72, c[0x0][0x1d4], RZ ;  /* 0x0000750048487a10 */ /* 0x004fca0007ffe0ff */
[----:B------:R-:W-:-:S05]  /*4e40*/  IMAD.SHL.U32 R73, R72, 0x4, RZ ;  /* 0x0000000448497824 */ /* 0x000fca00078e00ff */
        /* <DEDUP_REMOVED lines=16> */
.L_x_3716:
[----:B------:R-:W-:Y:S05]  /*4f50*/  BSYNC B1 ;  /* 0x0000000000017941 */ /* 0x000fea0003800000 */
.L_x_3715:
[----:B-----5:R2:W-:Y:S02]  /*4f60*/  STL [R1+0x430], R0 ;  /* 0x0004300001007387 */ /* 0x0205e40000100800 */
[----:B--2---:R-:W-:-:S04]  /*4f70*/  IMAD.MOV.U32 R0, RZ, RZ, c[0x0][0x1d4] ;  /* 0x00007500ff007624 */ /* 0x004fc800078e00ff */
        /* <DEDUP_REMOVED lines=26> */
.L_x_3718:
[----:B------:R-:W-:Y:S05]  /*5120*/  BSYNC B1 ;  /* 0x0000000000017941 */ /* 0x000fea0003800000 */
.L_x_3717:
        /* <DEDUP_REMOVED lines=28> */
.L_x_3720:
[----:B------:R-:W-:Y:S05]  /*52f0*/  BSYNC B1 ;  /* 0x0000000000017941 */ /* 0x000fea0003800000 */
.L_x_3719:
        /* <DEDUP_REMOVED lines=24> */
.L_x_3722:
[----:B------:R-:W-:Y:S05]  /*5480*/  BSYNC B1 ;  /* 0x0000000000017941 */ /* 0x000fea0003800000 */
.L_x_3721:
        /* <DEDUP_REMOVED lines=28> */
.L_x_3724:
[----:B------:R-:W-:Y:S05]  /*5650*/  BSYNC B1 ;  /* 0x0000000000017941 */ /* 0x000fea0003800000 */
.L_x_3723:
        /* <DEDUP_REMOVED lines=28> */
.L_x_3726:
[----:B------:R-:W-:Y:S05]  /*5820*/  BSYNC B1 ;  /* 0x0000000000017941 */ /* 0x000fea0003800000 */
.L_x_3725:
        /* <DEDUP_REMOVED lines=24> */
.L_x_3728:
[----:B------:R-:W-:Y:S05]  /*59b0*/  BSYNC B1 ;  /* 0x0000000000017941 */ /* 0x000fea0003800000 */
.L_x_3727:
        /* <DEDUP_REMOVED lines=28> */
.L_x_3730:
[----:B------:R-:W-:Y:S05]  /*5b80*/  BSYNC B1 ;  /* 0x0000000000017941 */ /* 0x000fea0003800000 */
.L_x_3729:
        /* <DEDUP_REMOVED lines=28> */
.L_x_3732:
[----:B------:R-:W-:Y:S05]  /*5d50*/  BSYNC B1 ;  /* 0x0000000000017941 */ /* 0x000fea0003800000 */
.L_x_3731:
        /* <DEDUP_REMOVED lines=24> */
.L_x_3734:
[----:B------:R-:W-:Y:S05]  /*5ee0*/  BSYNC B1 ;  /* 0x0000000000017941 */ /* 0x000fea0003800000 */
.L_x_3733:
        /* <DEDUP_REMOVED lines=28> */
.L_x_3736:
[----:B------:R-:W-:Y:S05]  /*60b0*/  BSYNC B1 ;  /* 0x0000000000017941 */ /* 0x000fea0003800000 */
.L_x_3735:
        /* <DEDUP_REMOVED lines=28> */
.L_x_3738:
[----:B------:R-:W-:Y:S05]  /*6280*/  BSYNC B1 ;  /* 0x0000000000017941 */ /* 0x000fea0003800000 */
.L_x_3737:
        /* <DEDUP_REMOVED lines=24> */
.L_x_3740:
[----:B------:R-:W-:Y:S05]  /*6410*/  BSYNC B1 ;  /* 0x0000000000017941 */ /* 0x000fea0003800000 */
.L_x_3739:
        /* <DEDUP_REMOVED lines=28> */
.L_x_3742:
[----:B------:R-:W-:Y:S05]  /*65e0*/  BSYNC B1 ;  /* 0x0000000000017941 */ /* 0x000fea0003800000 */
.L_x_3741:
        /* <DEDUP_REMOVED lines=28> */
.L_x_3744:
[----:B------:R-:W-:Y:S05]  /*67b0*/  BSYNC B1 ;  /* 0x0000000000017941 */ /* 0x000fea0003800000 */
.L_x_3743:
        /* <DEDUP_REMOVED lines=24> */
.L_x_3746:
[----:B------:R-:W-:Y:S05]  /*6940*/  BSYNC B1 ;  /* 0x0000000000017941 */ /* 0x000fea0003800000 */
.L_x_3745:
        /* <DEDUP_REMOVED lines=28> */
.L_x_3748:
[----:B------:R-:W-:Y:S05]  /*6b10*/  BSYNC B1 ;  /* 0x0000000000017941 */ /* 0x000fea0003800000 */
.L_x_3747:
        /* <DEDUP_REMOVED lines=28> */
.L_x_3750:
[----:B------:R-:W-:Y:S05]  /*6ce0*/  BSYNC B1 ;  /* 0x0000000000017941 */ /* 0x000fea0003800000 */
.L_x_3749:
        /* <DEDUP_REMOVED lines=24> */
.L_x_3752:
[----:B------:R-:W-:Y:S05]  /*6e70*/  BSYNC B1 ;  /* 0x0000000000017941 */ /* 0x000fea0003800000 */
.L_x_3751:
        /* <DEDUP_REMOVED lines=28> */
.L_x_3754:
[----:B------:R-:W-:Y:S05]  /*7040*/  BSYNC B1 ;  /* 0x0000000000017941 */ /* 0x000fea0003800000 */
.L_x_3753:
        /* <DEDUP_REMOVED lines=28> */
.L_x_3756:
[----:B------:R-:W-:Y:S05]  /*7210*/  BSYNC B1 ;  /* 0x0000000000017941 */ /* 0x000fea0003800000 */
.L_x_3755:
        /* <DEDUP_REMOVED lines=24> */
.L_x_3758:
[----:B------:R-:W-:Y:S05]  /*73a0*/  BSYNC B1 ;  /* 0x0000000000017941 */ /* 0x000fea0003800000 */
.L_x_3757:
        /* <DEDUP_REMOVED lines=28> */
.L_x_3760:
[----:B------:R-:W-:Y:S05]  /*7570*/  BSYNC B1 ;  /* 0x0000000000017941 */ /* 0x000fea0003800000 */
.L_x_3759:
        /* <DEDUP_REMOVED lines=28> */
.L_x_3762:
[----:B------:R-:W-:Y:S05]  /*7740*/  BSYNC B1 ;  /* 0x0000000000017941 */ /* 0x000fea0003800000 */
.L_x_3761:
        /* <DEDUP_REMOVED lines=24> */
.L_x_3764:
[----:B------:R-:W-:Y:S05]  /*78d0*/  BSYNC B1 ;  /* 0x0000000000017941 */ /* 0x000fea0003800000 */
.L_x_3763:
        /* <DEDUP_REMOVED lines=28> */
.L_x_3766:
[----:B------:R-:W-:Y:S05]  /*7aa0*/  BSYNC B1 ;  /* 0x0000000000017941 */ /* 0x000fea0003800000 */
.L_x_3765:
        /* <DEDUP_REMOVED lines=28> */
.L_x_3768:
[----:B------:R-:W-:Y:S05]  /*7c70*/  BSYNC B1 ;  /* 0x0000000000017941 */ /* 0x000fea0003800000 */
.L_x_3767:
        /* <DEDUP_REMOVED lines=24> */
.L_x_3770:
[----:B------:R-:W-:Y:S05]  /*7e00*/  BSYNC B1 ;  /* 0x0000000000017941 */ /* 0x000fea0003800000 */
.L_x_3769:
        /* <DEDUP_REMOVED lines=28> */
.L_x_3772:
[----:B------:R-:W-:Y:S05]  /*7fd0*/  BSYNC B1 ;  /* 0x0000000000017941 */ /* 0x000fea0003800000 */
.L_x_3771:
        /* <DEDUP_REMOVED lines=28> */
.L_x_3774:
[----:B------:R-:W-:Y:S05]  /*81a0*/  BSYNC B1 ;  /* 0x0000000000017941 */ /* 0x000fea0003800000 */
.L_x_3773:
        /* <DEDUP_REMOVED lines=24> */
.L_x_3776:
[----:B------:R-:W-:Y:S05]  /*8330*/  BSYNC B1 ;  /* 0x0000000000017941 */ /* 0x000fea0003800000 */
.L_x_3775:
        /* <DEDUP_REMOVED lines=28> */
.L_x_3778:
[----:B------:R-:W-:Y:S05]  /*8500*/  BSYNC B1 ;  /* 0x0000000000017941 */ /* 0x000fea0003800000 */
.L_x_3777:
        /* <DEDUP_REMOVED lines=28> */
.L_x_3780:
[----:B------:R-:W-:Y:S05]  /*86d0*/  BSYNC B1 ;  /* 0x0000000000017941 */ /* 0x000fea0003800000 */
.L_x_3779:
        /* <DEDUP_REMOVED lines=24> */
.L_x_3782:
[----:B------:R-:W-:Y:S05]  /*8860*/  BSYNC B1 ;  /* 0x0000000000017941 */ /* 0x000fea0003800000 */
.L_x_3781:
        /* <DEDUP_REMOVED lines=28> */
.L_x_3784:
[----:B------:R-:W-:Y:S05]  /*8a30*/  BSYNC B1 ;  /* 0x0000000000017941 */ /* 0x000fea0003800000 */
.L_x_3783:
        /* <DEDUP_REMOVED lines=28> */
.L_x_3786:
[----:B------:R-:W-:Y:S05]  /*8c00*/  BSYNC B1 ;  /* 0x0000000000017941 */ /* 0x000fea0003800000 */
.L_x_3785:
        /* <DEDUP_REMOVED lines=24> */
.L_x_3788:
[----:B------:R-:W-:Y:S05]  /*8d90*/  BSYNC B1 ;  /* 0x0000000000017941 */ /* 0x000fea0003800000 */
.L_x_3787:
[----:B------:R-:W-:Y:S04]  /*8da0*/  STL [R1+0x434], R2 ;  /* 0x0004340201007387 */ /* 0x000fe80000100800 */
[----:B-----5:R2:W-:Y:S02]  /*8db0*/  STL [R1+0x430], R0 ;  /* 0x0004300001007387 */ /* 0x0205e40000100800 */
[----:B--2---:R-:W-:-:S05]  /*8dc0*/  MOV R0, c[0x0][0x1d4] ;  /* 0x0000750000007a02 */ /* 0x004fca0000000f00 */
[----:B------:R-:W-:-:S05]  /*8dd0*/  IMAD R2, R0, 0x3a, R252 ;  /* 0x0000003a00027824 */ /* 0x000fca00078e02fc */
[----:B------:R2:W-:Y:S02]  /*8de0*/  STL [R1], R2 ;  /* 0x0000000201007387 */ /* 0x0005e40000100800 */
[C-C-:B--2---:R-:W-:Y:S02]  /*8df0*/  IMAD R2, R0.reuse, 0x3d, R252.reuse ;  /* 0x0000003d00027824 */ /* 0x144fe400078e02fc */
[----:B------:R-:W-:-:S03]  /*8e00*/  IMAD R252, R0, 0x37, R252 ;  /* 0x0000003700fc7824 */ /* 0x000fc600078e02fc */
[----:B------:R2:W-:Y:S04]  /*8e10*/  STL [R1+0x4], R2 ;  /* 0x0000040201007387 */ /* 0x0005e80000100800 */
[----:B--2---:R2:W5:Y:S04]  /*8e20*/  LDL.LU R2, [R1+0x434] ;  /* 0x0004340001027983 */ /* 0x0045680000300800 */
[----:B------:R2:W5:Y:S01]  /*8e30*/  LDL.LU R0, [R1+0x430] ;  /* 0x0004300001007983 */ /* 0x0005620000300800 */
[----:B------:R-:W-:Y:S01]  /*8e40*/  BSSY B1, `(.L_x_3789) ;  /* 0x0000016000017945 */ /* 0x000fe20003800000 */
[----:B------:R-:W-:Y:S05]  /*8e50*/  @P1 BRA `(.L_x_3790) ;  /* 0x0000014000001947 */ /* 0x000fea0003800000 */
[----:B------:R-:W-:Y:S01]  /*8e60*/  IMAD.MOV.U32 R221, RZ, RZ, c[0x0][0x1d4] ;  /* 0x00007500ffdd7624 */ /* 0x000fe200078e00ff */
[----:B------:R-:W-:Y:S01]  /*8e70*/  SHF.L.U32 R220, R252, 0x2, RZ ;  /* 0x00000002fcdc7819 */ /* 0x000fe200000006ff */
[----:B------:R0:W-:Y:S02]  /*8e80*/  STL.64 [R1+0x430], R4 ;  /* 0x0004300401007387 */ /* 0x0001e40000100a00 */
[----:B------:R-:W-:-:S05]  /*8e90*/  IMAD R221, R221, 0xc0, RZ ;  /* 0x000000c0dddd7824 */ /* 0x000fca00078e02ff */
[----:B------:R-:W-:-:S13]  /*8ea0*/  ISETP.GE.AND P2, PT, R220, R221, PT ;  /* 0x000000dddc00720c */ /* 0x000fda0003f46270 */
[----:B--2--5:R-:W2:Y:S02]  /*8eb0*/  @!P2 LDG.E R221, [R2.64] ;  /* 0x0000002402dda981 */ /* 0x024ea4000c1e1900 */
        /* <DEDUP_REMOVED lines=14> */
.L_x_3790:
[----:B------:R-:W-:Y:S05]  /*8fa0*/  BSYNC B1 ;  /* 0x0000000000017941 */ /* 0x000fea0003800000 */
.L_x_3789:
[----:B------:R-:W-:Y:S01]  /*8fb0*/  BSSY B1, `(.L_x_3791) ;  /* 0x0000017000017945 */ /* 0x000fe20003800000 */
[----:B------:R-:W-:Y:S01]  /*8fc0*/  IADD3 R252, R252, c[0x0][0x1d4], RZ ;  /* 0x00007500fcfc7a10 */ /* 0x000fe20007ffe0ff */
[----:B------:R-:W-:Y:S05]  /*8fd0*/  @P1 BRA `(.L_x_3792) ;  /* 0x0000014000001947 */ /* 0x000fea0003800000 */
[----:B------:R-:W-:Y:S01]  /*8fe0*/  IMAD.MOV.U32 R225, RZ, RZ, c[0x0][0x1d4] ;  /* 0x00007500ffe17624 */ /* 0x000fe200078e00ff */
[----:B------:R-:W-:Y:S01]  /*8ff0*/  SHF.L.U32 R224, R252, 0x2, RZ ;  /* 0x00000002fce07819 */ /* 0x000fe200000006ff */
[----:B-----5:R0:W-:Y:S02]  /*9000*/  STL.64 [R1+0x430], R4 ;  /* 0x0004300401007387 */ /* 0x0201e40000100a00 */
[----:B------:R-:W-:-:S05]  /*9010*/  IMAD R225, R225, 0xc0, RZ ;  /* 0x000000c0e1e17824 */ /* 0x000fca00078e02ff */
[----:B------:R-:W-:-:S13]  /*9020*/  ISETP.GE.AND P2, PT, R224, R225, PT ;  /* 0x000000e1e000720c */ /* 0x000fda0003f46270 */
[----:B--2---:R-:W2:Y:S02]  /*9030*/  @!P2 LDG.E R225, [R2.64] ;  /* 0x0000002402e1a981 */ /* 0x004ea4000c1e1900 */
        /* <DEDUP_REMOVED lines=14> */
.L_x_3792:
[----:B------:R-:W-:Y:S05]  /*9120*/  BSYNC B1 ;  /* 0x0000000000017941 */ /* 0x000fea0003800000 */
.L_x_3791:
[----:B------:R-:W-:Y:S01]  /*9130*/  BSSY B1, `(.L_x_3793) ;  /* 0x0000017000017945 */ /* 0x000fe20003800000 */
[----:B------:R-:W-:Y:S05]  /*9140*/  @P1 BRA `(.L_x_3794) ;  /* 0x0000015000001947 */ /* 0x000fea0003800000 */
[----:B------:R-:W-:Y:S01]  /*9150*/  IMAD.MOV.U32 R230, RZ, RZ, c[0x0][0x1d4] ;  /* 0x00007500ffe67624 */ /* 0x000fe200078e00ff */
[----:B------:R-:W-:Y:S01]  /*9160*/  IADD3 R228, R252, c[0x0][0x1d4], RZ ;  /* 0x00007500fce47a10 */ /* 0x000fe20007ffe0ff */
[----:B-----5:R0:W-:Y:S02]  /*9170*/  STL.64 [R1+0x430], R4 ;  /* 0x0004300401007387 */ /* 0x0201e40000100a00 */
[----:B------:R-:W-:Y:S01]  /*9180*/  IMAD R230, R230, 0xc0, RZ ;  /* 0x000000c0e6e67824 */ /* 0x000fe200078e02ff */
[----:B------:R-:W-:-:S04]  /*9190*/  SHF.L.U32 R229, R228, 0x2, RZ ;  /* 0x00000002e4e57819 */ /* 0x000fc800000006ff */
        /* <DEDUP_REMOVED lines=16> */
.L_x_3794:
[----:B------:R-:W-:Y:S05]  /*92a0*/  BSYNC B1 ;  /* 0x0000000000017941 */ /* 0x000fea0003800000 */
.L_x_3793:
[----:B------:R-:W-:Y:S01]  /*92b0*/  BSSY B1, `(.L_x_3795) ;  /* 0x0000017000017945 */ /* 0x000fe20003800000 */
[----:B------:R-:W-:Y:S05]  /*92c0*/  @P1 BRA `(.L_x_3796) ;  /* 0x0000015000001947 */ /* 0x000fea0003800000 */
[----:B--2---:R-:W2:Y:S01]  /*92d0*/  LDL R232, [R1] ;  /* 0x0000000001e87983 */ /* 0x004ea20000100800 */
[----:B------:R-:W-:-:S03]  /*92e0*/  IMAD.MOV.U32 R252, RZ, RZ, c[0x0][0x1d4] ;  /* 0x00007500fffc7624 */ /* 0x000fc600078e00ff */
[----:B-----5:R0:W-:Y:S01]  /*92f0*/  STL.64 [R1+0x430], R4 ;  /* 0x0004300401007387 */ /* 0x0201e20000100a00 */
[----:B------:R-:W-:Y:S01]  /*9300*/  IMAD R252, R252, 0xc0, RZ ;  /* 0x000000c0fcfc7824 */ /* 0x000fe200078e02ff */
[----:B--2---:R-:W-:-:S04]  /*9310*/  SHF.L.U32 R232, R232, 0x2, RZ ;  /* 0x00000002e8e87819 */ /* 0x004fc800000006ff */
        /* <DEDUP_REMOVED lines=16> */
.L_x_3796:
[----:B------:R-:W-:Y:S05]  /*9420*/  BSYNC B1 ;  /* 0x0000000000017941 */ /* 0x000fea0003800000 */
.L_x_3795:
[----:B--2---:R-:W2:Y:S01]  /*9430*/  LDL.LU R252, [R1] ;  /* 0x0000000001fc7983 */ /* 0x004ea20000300800 */
[----:B------:R-:W-:Y:S01]  /*9440*/  BSSY B1, `(.L_x_3797) ;  /* 0x0000017000017945 */ /* 0x000fe20003800000 */
[----:B--2---:R-:W-:Y:S01]  /*9450*/  IADD3 R252, R252, c[0x0][0x1d4], RZ ;  /* 0x00007500fcfc7a10 */ /* 0x004fe20007ffe0ff */
[----:B------:R-:W-:Y:S05]  /*9460*/  @P1 BRA `(.L_x_3798) ;  /* 0x0000014000001947 */ /* 0x000fea0003800000 */
[----:B------:R-:W-:Y:S01]  /*9470*/  IMAD.MOV.U32 R237, RZ, RZ, c[0x0][0x1d4] ;  /* 0x00007500ffed7624 */ /* 0x000fe200078e00ff */
[----:B------:R-:W-:Y:S01]  /*9480*/  SHF.L.U32 R236, R252, 0x2, RZ ;  /* 0x00000002fcec7819 */ /* 0x000fe200000006ff */
[----:B-----5:R2:W-:Y:S02]  /*9490*/  STL.64 [R1+0x430], R4 ;  /* 0x0004300401007387 */ /* 0x0205e40000100a00 */
[----:B------:R-:W-:-:S05]  /*94a0*/  IMAD R237, R237, 0xc0, RZ ;  /* 0x000000c0eded7824 */ /* 0x000fca00078e02ff */
[----:B------:R-:W-:-:S13]  /*94b0*/  ISETP.GE.AND P2, PT, R236, R237, PT ;  /* 0x000000edec00720c */ /* 0x000fda0003f46270 */
[----:B---3--:R-:W3:Y:S02]  /*94c0*/  @!P2 LDG.E R237, [R2.64] ;  /* 0x0000002402eda981 */ /* 0x008ee4000c1e1900 */
[----:B---3--:R-:W-:-:S04]  /*94d0*/  @!P2 IMAD R237, R237, c[0x0][0x1d8], RZ ;  /* 0x00007600ededaa24 */ /* 0x008fc800078e02ff */
[----:B------:R-:W-:-:S04]  /*94e0*/  @!P2 IMAD R237, R237, 0xc0, RZ ;  /* 0x000000c0ededa824 */ /* 0x000fc800078e02ff */
[----:B------:R-:W-:Y:S01]  /*94f0*/  @!P2 IMAD R236, R237, c[0x0][0x1d4], R236 ;  /* 0x00007500edecaa24 */ /* 0x000fe200078e02ec */
[----:B------:R-:W-:-:S04]  /*9500*/  MOV R237, UR6 ;  /* 0x0000000600ed7c02 */ /* 0x000fc80008000f00 */
[----:B------:R-:W-:Y:S01]  /*9510*/  @!P2 SHF.R.S32.HI R238, RZ, 0x1f, R236 ;  /* 0x0000001fffeea819 */ /* 0x000fe200000114ec */
[----:B------:R-:W-:-:S05]  /*9520*/  @!P2 IMAD R237, R237, c[0x0][0x1d4], RZ ;  /* 0x00007500ededaa24 */ /* 0x000fca00078e02ff */
[----:B------:R-:W-:-:S04]  /*9530*/  @!P2 IADD3 R236, P3, R237, R236, RZ ;  /* 0x000000ecedeca210 */ /* 0x000fc80007f7e0ff */
[----:B------:R-:W-:Y:S02]  /*9540*/  @!P2 LEA.HI.X.SX32 R237, R237, R238, 0x1, P3 ;  /* 0x000000eeededa211 */ /* 0x000fe400018f0eff */
[----:B--2---:R-:W-:Y:S01]  /*9550*/  @!P2 LEA R4, P3, R236, c[0x0][0x198], 0x2 ;  /* 0x00006600ec04aa11 */ /* 0x004fe200078610ff */
[----:B------:R-:W-:-:S03]  /*9560*/  CS2R R238, SRZ ;  /* 0x0000000000ee7805 */ /* 0x000fc6000001ff00 */
[----:B------:R-:W-:Y:S02]  /*9570*/  @!P2 LEA.HI.X R5, R236, c[0x0][0x19c], R237, 0x2, P3 ;  /* 0x00006700ec05aa11 */ /* 0x000fe400018f14ed */
[----:B------:R-:W-:-:S06]  /*9580*/  CS2R R236, SRZ ;  /* 0x0000000000ec7805 */ /* 0x000fcc000001ff00 */
[----:B------:R2:W5:Y:S04]  /*9590*/  @!P2 LDG.E.128 R236, [R4.64] ;  /* 0x0000002404eca981 */ /* 0x000568000c1e1d00 */
[----:B--2---:R2:W5:Y:S02]  /*95a0*/  LDL.LU.64 R4, [R1+0x430] ;  /* 0x0004300001047983 */ /* 0x0045640000300a00 */
.L_x_3798:
[----:B------:R-:W-:Y:S05]  /*95b0*/  BSYNC B1 ;  /* 0x0000000000017941 */ /* 0x000fea0003800000 */
.L_x_3797:
        /* <DEDUP_REMOVED lines=23> */
.L_x_3800:
[----:B------:R-:W-:Y:S05]  /*9730*/  BSYNC B1 ;  /* 0x0000000000017941 */ /* 0x000fea0003800000 */
.L_x_3799:
[----:B------:R-:W-:Y:S01]  /*9740*/  BSSY B1, `(.L_x_3801) ;  /* 0x0000017000017945 */ /* 0x000fe20003800000 */
[----:B------:R-:W-:Y:S05]  /*9750*/  @P1 BRA `(.L_x_3802) ;  /* 0x0000015000001947 */ /* 0x000fea0003800000 */
[----:B--2---:R-:W2:Y:S01]  /*9760*/  LDL R244, [R1+0x4] ;  /* 0x0000040001f47983 */ /* 0x004ea20000100800 */
        /* <DEDUP_REMOVED lines=20> */
.L_x_3802:
[----:B------:R-:W-:Y:S05]  /*98b0*/  BSYNC B1 ;  /* 0x0000000000017941 */ /* 0x000fea0003800000 */
.L_x_3801:
[----:B--2---:R-:W2:Y:S01]  /*98c0*/  LDL.LU R252, [R1+0x4] ;  /* 0x0000040001fc7983 */ /* 0x004ea20000300800 */
        /* <DEDUP_REMOVED lines=23> */
.L_x_3804:
[----:B------:R-:W-:Y:S05]  /*9a40*/  BSYNC B1 ;  /* 0x0000000000017941 */ /* 0x000fea0003800000 */
.L_x_3803:
[----:B------:R-:W-:Y:S01]  /*9a50*/  BSSY B1, `(.L_x_3805) ;  /* 0x000001b000017945 */ /* 0x000fe20003800000 */
[----:B------:R-:W-:Y:S05]  /*9a60*/  @P1 BRA `(.L_x_3806) ;  /* 0x0000019000001947 */ /* 0x000fea0003800000 */
[----:B------:R0:W-:Y:S01]  /*9a70*/  STL.64 [R1+0x438], R6 ;  /* 0x0004380601007387 */ /* 0x0001e20000100a00 */
[----:B------:R-:W-:-:S03]  /*9a80*/  IADD3 R252, R252, c[0x0][0x1d4], RZ ;  /* 0x00007500fcfc7a10 */ /* 0x000fc60007ffe0ff */
[----:B-----5:R2:W-:Y:S01]  /*9a90*/  STL.64 [R1+0x430], R4 ;  /* 0x0004300401007387 */ /* 0x0205e20000100a00 */
[----:B------:R-:W-:Y:S01]  /*9aa0*/  SHF.L.U32 R252, R252, 0x2, RZ ;  /* 0x00000002fcfc7819 */ /* 0x000fe200000006ff */
[----:B0-----:R-:W-:-:S04]  /*9ab0*/  IMAD.MOV.U32 R7, RZ, RZ, c[0x0][0x1d4] ;  /* 0x00007500ff077624 */ /* 0x001fc800078e00ff */
[----:B------:R-:W-:-:S05]  /*9ac0*/  IMAD R7, R7, 0xc0, RZ ;  /* 0x000000c007077824 */ /* 0x000fca00078e02ff */
[----:B------:R-:W-:-:S13]  /*9ad0*/  ISETP.GE.AND P2, PT, R252, R7, PT ;  /* 0x00000007fc00720c */ /* 0x000fda0003f46270 */
[----:B---3--:R-:W3:Y:S01]  /*9ae0*/  @!P2 LDG.E R2, [R2.64] ;  /* 0x000000240202a981 */ /* 0x008ee2000c1e1900 */
[----:B------:R-:W-:Y:S01]  /*9af0*/  CS2R R6, SRZ ;  /* 0x0000000000067805 */ /* 0x000fe2000001ff00 */
[----:B--2---:R-:W-:Y:S01]  /*9b00*/  CS2R R4, SRZ ;  /* 0x0000000000047805 */ /* 0x004fe2000001ff00 */
        /* <DEDUP_REMOVED lines=9> */
[----:B------:R-:W-:-:S05]  /*9ba0*/  @!P2 LEA.HI.X R3, R3, c[0x0][0x19c], R252, 0x2, P3 ;  /* 0x000067000303aa11 */ /* 0x000fca00018f14fc */
[----:B------:R-:W2:Y:S04]  /*9bb0*/  @!P2 LDG.E.128 R4, [R2.64] ;  /* 0x000000240204a981 */ /* 0x000ea8000c1e1d00 */
[----:B--2---:R-:W-:Y:S04]  /*9bc0*/  STL.64 [R1+0x8], R4 ;  /* 0x0000080401007387 */ /* 0x004fe80000100a00 */
[----:B------:R0:W-:Y:S04]  /*9bd0*/  STL.64 [R1+0x10], R6 ;  /* 0x0000100601007387 */ /* 0x0001e80000100a00 */
[----:B0-----:R0:W5:Y:S04]  /*9be0*/  LDL.LU.64 R6, [R1+0x438] ;  /* 0x0004380001067983 */ /* 0x0011680000300a00 */
[----:B------:R0:W5:Y:S02]  /*9bf0*/  LDL.LU.64 R4, [R1+0x430] ;  /* 0x0004300001047983 */ /* 0x0001640000300a00 */
.L_x_3806:
[----:B------:R-:W-:Y:S05]  /*9c00*/  BSYNC B1 ;  /* 0x0000000000017941 */ /* 0x000fea0003800000 */
.L_x_3805:
[----:B------:R-:W-:Y:S01]  /*9c10*/  BSSY B1, `(.L_x_3807) ;  /* 0x0000267000017945 */ /* 0x000fe20003800000 */
[----:B------:R-:W-:Y:S05]  /*9c20*/  @P1 BRA `(.L_x_3808) ;  /* 0x0000265000001947 */ /* 0x000fea0003800000 */
[----:B--2--5:R-:W2:Y:S01]  /*9c30*/  LDL R2, [R1+0x410] ;  /* 0x0004100001027983 */ /* 0x024ea20000100800 */
[----:B------:R-:W-:-:S03]  /*9c40*/  ULDC.64 UR4, c[0x0][0x218] ;  /* 0x0000860000047ab9 */ /* 0x000fc60000000a00 */
[----:B---3--:R-:W3:Y:S04]  /*9c50*/  LDL R3, [R1+0x414] ;  /* 0x0004140001037983 */ /* 0x008ee80000100800 */
[----:B----4-:R-:W4:Y:S04]  /*9c60*/  LDL R252, [R1+0x3c4] ;  /* 0x0003c40001fc7983 */ /* 0x010f280000100800 */
[----:B------:R0:W-:Y:S04]  /*9c70*/  STL [R1+0x498], R226 ;  /* 0x000498e201007387 */ /* 0x0001e80000100800 */
[----:B0-----:R-:W4:Y:S04]  /*9c80*/  LDL R226, [R1+0x3c0] ;  /* 0x0003c00001e27983 */ /* 0x001f280000100800 */
        /* <DEDUP_REMOVED lines=36> */
[----:B------:R-:W-:Y:S04]  /*9ed0*/  STL [R1+0x438], R8 ;  /* 0x0004380801007387 */ /* 0x000fe80000100800 */
[----:B------:R1:W-:Y:S04]  /*9ee0*/  STL [R1+0x43c], R9 ;  /* 0x00043c0901007387 */ /* 0x0003e80000100800 */
[----:B0-----:R-:W4:Y:S04]  /*9ef0*/  LDL R251, [R1+0x3a4] ;  /* 0x0003a40001fb7983 */ /* 0x001f280000100800 */
        /* <DEDUP_REMOVED lines=9> */
[----:B--2---:R-:W-:-:S03]  /*9f90*/  FMUL.FTZ R2, R2, R4 ;  /* 0x0000000402027220 */ /* 0x004fc60000410000 */
[----:B-1----:R-:W2:Y:S01]  /*9fa0*/  LDL R4, [R1+0x2e0] ;  /* 0x0002e00001047983 */ /* 0x002ea20000100800 */
[----:B---3--:R-:W-:-:S03]  /*9fb0*/  FMUL.FTZ R3, R3, R5 ;  /* 0x0000000503037220 */ /* 0x008fc60000410000 */
[----:B------:R-:W3:Y:S01]  /*9fc0*/  LDL R5, [R1+0x2f4] ;  /* 0x0002f40001057983 */ /* 0x000ee20000100800 */
[----:B----4-:R-:W-:-:S03]  /*9fd0*/  FFMA.FTZ R3, R211, R246, R3 ;  /* 0x000000f6d3037223 */ /* 0x010fc60000010003 */
[----:B------:R-:W4:Y:S01]  /*9fe0*/  LDL R246, [R1+0x360] ;  /* 0x0003600001f67983 */ /* 0x000f220000100800 */
        /* <DEDUP_REMOVED lines=9> */
[----:B------:R-:W3:Y:S04]  /*a080*/  LDL R252, [R1+0x3a0] ;  /* 0x0003a00001fc7983 */ /* 0x000ee80000100800 */
        /* <DEDUP_REMOVED lines=13> */
[----:B------:R-:W4:Y:S04]  /*a160*/  LDL R215, [R1+0x300] ;  /* 0x0003000001d77983 */ /* 0x000f280000100800 */
[----:B------:R-:W4:Y:S04]  /*a170*/  LDL R8, [R1+0x2f0] ;  /* 0x0002f00001087983 */ /* 0x000f280000100800 */
[----:B------:R-:W4:Y:S01]  /*a180*/  LDL R211, [R1+0x304] ;  /* 0x0003040001d37983 */ /* 0x000f220000100800 */
[----:B--2---:R-:W-:-:S04]  /*a190*/  FFMA.FTZ R3, R195, R29, R3 ;  /* 0x0000001dc3037223 */ /* 0x004fc80000010003 */
[----:B------:R-:W-:-:S04]  /*a1a0*/  FFMA.FTZ R3, R251, R33, R3 ;  /* 0x00000021fb037223 */ /* 0x000fc80000010003 */
[----:B------:R-:W-:Y:S02]  /*a1b0*/  FFMA.FTZ R3, R203, R37, R3 ;  /* 0x00000025cb037223 */ /* 0x000fe40000010003 */
[----:B---3--:R-:W-:Y:S02]  /*a1c0*/  FFMA.FTZ R2, R226, R28, R2 ;  /* 0x0000001ce2027223 */ /* 0x008fe40000010002 */
[----:B------:R-:W2:Y:S02]  /*a1d0*/  LDL.LU R226, [R1+0x498] ;  /* 0x0004980001e27983 */ /* 0x000ea40000300800 */
[----:B------:R-:W-:Y:S02]  /*a1e0*/  FFMA.FTZ R2, R252, R32, R2 ;  /* 0x00000020fc027223 */ /* 0x000fe40000010002 */
[----:B------:R-:W3:Y:S02]  /*a1f0*/  LDL.LU R195, [R1+0x494] ;  /* 0x0004940001c37983 */ /* 0x000ee40000300800 */
[----:B------:R-:W-:-:S02]  /*a200*/  FFMA.FTZ R2, R207, R36, R2 ;  /* 0x00000024cf027223 */ /* 0x000fc40000010002 */
[----:B------:R-:W2:Y:S02]  /*a210*/  LDL R207, [R1+0x2d0] ;  /* 0x0002d00001cf7983 */ /* 0x000ea40000100800 */
[----:B------:R-:W-:Y:S02]  /*a220*/  FFMA.FTZ R2, R199, R40, R2 ;  /* 0x00000028c7027223 */ /* 0x000fe40000010002 */
[----:B------:R-:W3:Y:S04]  /*a230*/  LDL R199, [R1+0x2c0] ;  /* 0x0002c00001c77983 */ /* 0x000ee80000100800 */
[----:B------:R-:W3:Y:S01]  /*a240*/  LDL R203, [R1+0x2d4] ;  /* 0x0002d40001cb7983 */ /* 0x000ee20000100800 */
[----:B------:R-:W-:-:S03]  /*a250*/  FFMA.FTZ R3, R9, R41, R3 ;  /* 0x0000002909037223 */ /* 0x000fc60000010003 */
[----:B------:R-:W3:Y:S01]  /*a260*/  LDL R9, [R1+0x2c4] ;  /* 0x0002c40001097983 */ /* 0x000ee20000100800 */
[----:B------:R-:W-:Y:S02]  /*a270*/  FFMA.FTZ R2, R250, R44, R2 ;  /* 0x0000002cfa027223 */ /* 0x000fe40000010002 */
[----:B------:R-:W-:Y:S01]  /*a280*/  FFMA.FTZ R3, R247, R45, R3 ;  /* 0x0000002df7037223 */ /* 0x000fe20000010003 */
[----:B------:R-:W3:Y:S01]  /*a290*/  LDL R251, [R1+0x274] ;  /* 0x0002740001fb7983 */ /* 0x000ee20000100800 */
[----:B----4-:R-:W-:Y:S02]  /*a2a0*/  FFMA.FTZ R2, R246, R48, R2 ;  /* 0x00000030f6027223 */ /* 0x010fe40000010002 */
        /* <DEDUP_REMOVED lines=42> */
[----:B------:R-:W-:-:S03]  /*a550*/  FFMA.FTZ R3, R203, R85, R3 ;  /* 0x00000055cb037223 */ /* 0x000fc60000010003 */
[----:B------:R-:W2:Y:S01]  /*a560*/  LDL R203, [R1+0x2a4] ;  /* 0x0002a40001cb7983 */ /* 0x000ea20000100800 */
[----:B------:R-:W-:-:S03]  /*a570*/  FFMA.FTZ R3, R9, R89, R3 ;  /* 0x0000005909037223 */ /* 0x000fc60000010003 */
[----:B------:R-:W2:Y:S01]  /*a580*/  LDL R9, [R1+0x294] ;  /* 0x0002940001097983 */ /* 0x000ea20000100800 */
[----:B----4-:R-:W-:-:S03]  /*a590*/  FFMA.FTZ R2, R230, R92, R2 ;  /* 0x0000005ce6027223 */ /* 0x010fc60000010002 */
[----:B------:R-:W4:Y:S01]  /*a5a0*/  LDL.LU R230, [R1+0x490] ;  /* 0x0004900001e67983 */ /* 0x000f220000300800 */
[----:B------:R-:W-:-:S04]  /*a5b0*/  FFMA.FTZ R2, R234, R96, R2 ;  /* 0x00000060ea027223 */ /* 0x000fc80000010002 */
[----:B------:R-:W-:Y:S02]  /*a5c0*/  FFMA.FTZ R2, R215, R100, R2 ;  /* 0x00000064d7027223 */ /* 0x000fe40000010002 */
[----:B---3--:R-:W-:Y:S02]  /*a5d0*/  FFMA.FTZ R3, R199, R93, R3 ;  /* 0x0000005dc7037223 */ /* 0x008fe40000010003 */
[----:B------:R-:W3:Y:S02]  /*a5e0*/  LDL.LU R199, [R1+0x48c] ;  /* 0x00048c0001c77983 */ /* 0x000ee40000300800 */
[----:B--2---:R-:W-:Y:S02]  /*a5f0*/  FFMA.FTZ R3, R203, R97, R3 ;  /* 0x00000061cb037223 */ /* 0x004fe40000010003 */
[----:B------:R-:W2:Y:S04]  /*a600*/  LDL.LU R234, [R1+0x488] ;  /* 0x0004880001ea7983 */ /* 0x000ea80000300800 */
[----:B------:R-:W2:Y:S04]  /*a610*/  LDL.LU R203, [R1+0x484] ;  /* 0x0004840001cb7983 */ /* 0x000ea80000300800 */
[----:B------:R-:W2:Y:S01]  /*a620*/  LDL R215, [R1+0x1e0] ;  /* 0x0001e00001d77983 */ /* 0x000ea20000100800 */
[----:B------:R-:W-:-:S02]  /*a630*/  FFMA.FTZ R3, R9, R101, R3 ;  /* 0x0000006509037223 */ /* 0x000fc40000010003 */
[----:B------:R-:W-:Y:S01]  /*a640*/  FFMA.FTZ R2, R238, R104, R2 ;  /* 0x00000068ee027223 */ /* 0x000fe20000010002 */
[----:B------:R-:W3:Y:S01]  /*a650*/  LDL R9, [R1+0x1e4] ;  /* 0x0001e40001097983 */ /* 0x000ee20000100800 */
[----:B------:R-:W-:Y:S02]  /*a660*/  FFMA.FTZ R3, R207, R105, R3 ;  /* 0x00000069cf037223 */ /* 0x000fe40000010003 */
[----:B------:R-:W-:Y:S01]  /*a670*/  FFMA.FTZ R2, R252, R108, R2 ;  /* 0x0000006cfc027223 */ /* 0x000fe20000010002 */
[----:B------:R-:W4:Y:S01]  /*a680*/  LDL.LU R238, [R1+0x480] ;  /* 0x0004800001ee7983 */ /* 0x000f220000300800 */
[----:B------:R-:W-:Y:S02]  /*a690*/  FFMA.FTZ R3, R251, R109, R3 ;  /* 0x0000006dfb037223 */ /* 0x000fe40000010003 */
[----:B------:R-:W-:Y:S01]  /*a6a0*/  FFMA.FTZ R2, R250, R112, R2 ;  /* 0x00000070fa027223 */ /* 0x000fe20000010002 */
[----:B------:R-:W4:Y:S01]  /*a6b0*/  LDL.LU R207, [R1+0x47c] ;  /* 0x00047c0001cf7983 */ /* 0x000f220000300800 */
        /* <DEDUP_REMOVED lines=38> */
[----:B------:R-:W4:Y:S01]  /*a920*/  LDL.LU R242, [R1+0x478] ;  /* 0x0004780001f27983 */ /* 0x000f220000300800 */
[----:B------:R-:W-:-:S04]  /*a930*/  FFMA.FTZ R2, R5, R152, R2 ;  /* 0x0000009805027223 */ /* 0x000fc80000010002 */
[----:B------:R-:W-:Y:S02]  /*a940*/  FFMA.FTZ R2, R246, R156, R2 ;  /* 0x0000009cf6027223 */ /* 0x000fe40000010002 */
[----:B------:R-:W-:Y:S02]  /*a950*/  FFMA.FTZ R3, R211, R149, R3 ;  /* 0x00000095d3037223 */ /* 0x000fe40000010003 */
[----:B------:R-:W-:Y:S01]  /*a960*/  FFMA.FTZ R2, R252, R160, R2 ;  /* 0x000000a0fc027223 */ /* 0x000fe20000010002 */
[----:B------:R-:W4:Y:S01]  /*a970*/  LDL.LU R211, [R1+0x474] ;  /* 0x0004740001d37983 */ /* 0x000f220000300800 */
[----:B------:R-:W-:Y:S02]  /*a980*/  FFMA.FTZ R3, R0, R153, R3 ;  /* 0x0000009900037223 */ /* 0x000fe40000010003 */
[----:B------:R-:W-:Y:S01]  /*a990*/  FFMA.FTZ R2, R250, R164, R2 ;  /* 0x000000a4fa027223 */ /* 0x000fe20000010002 */
[----:B------:R-:W4:Y:S03]  /*a9a0*/  LDL R0, [R1+0x134] ;  /* 0x0001340001007983 */ /* 0x000f260000100800 */
[----:B------:R-:W-:Y:S01]  /*a9b0*/  FFMA.FTZ R2, R243, R168, R2 ;  /* 0x000000a8f3027223 */ /* 0x000fe20000010002 */
[----:B------:R-:W4:Y:S03]  /*a9c0*/  LDL R5, [R1+0x130] ;  /* 0x0001300001057983 */ /* 0x000f260000100800 */
[----:B------:R-:W-:Y:S01]  /*a9d0*/  FFMA.FTZ R2, R235, R172, R2 ;  /* 0x000000aceb027223 */ /* 0x000fe20000010002 */
[----:B------:R-:W4:Y:S03]  /*a9e0*/  LDL.LU R246, [R1+0x470] ;  /* 0x0004700001f67983 */ /* 0x000f260000300800 */
[----:B------:R-:W-:-:S02]  /*a9f0*/  FFMA.FTZ R2, R227, R176, R2 ;  /* 0x000000b0e3027223 */ /* 0x000fc40000010002 */
[----:B--2---:R-:W-:Y:S02]  /*aa00*/  FFMA.FTZ R3, R215, R157, R3 ;  /* 0x0000009dd7037223 */ /* 0x004fe40000010003 */
[----:B------:R-:W2:Y:S04]  /*aa10*/  LDL.LU R215, [R1+0x46c] ;  /* 0x00046c0001d77983 */ /* 0x000ea80000300800 */
        /* <DEDUP_REMOVED lines=13> */
[----:B---3--:R-:W-:-:S03]  /*aaf0*/  FFMA.FTZ R3, R9, R181, R3 ;  /* 0x000000b509037223 */ /* 0x008fc60000010003 */
[----:B------:R-:W3:Y:S01]  /*ab00*/  LDL R223, [R1+0xf0] ;  /* 0x0000f00001df7983 */ /* 0x000ee20000100800 */
[----:B------:R-:W-:-:S03]  /*ab10*/  FFMA.FTZ R3, R4, R185, R3 ;  /* 0x000000b904037223 */ /* 0x000fc60000010003 */
[----:B------:R-:W3:Y:S04]  /*ab20*/  LDL R4, [R1+0x104] ;  /* 0x0001040001047983 */ /* 0x000ee80000100800 */
[----:B------:R-:W3:Y:S04]  /*ab30*/  LDL R239, [R1+0xd4] ;  /* 0x0000d40001ef7983 */ /* 0x000ee80000100800 */
[----:B------:R-:W3:Y:S04]  /*ab40*/  LDL R219, [R1+0xe0] ;  /* 0x0000e00001db7983 */ /* 0x000ee80000100800 */
[----:B------:R-:W3:Y:S04]  /*ab50*/  LDL R243, [R1+0xd0] ;  /* 0x0000d00001f37983 */ /* 0x000ee80000100800 */
[----:B------:R-:W3:Y:S01]  /*ab60*/  LDL R9, [R1+0xb0] ;  /* 0x0000b00001097983 */ /* 0x000ee20000100800 */
[----:B----4-:R-:W-:-:S03]  /*ab70*/  FFMA.FTZ R3, R0, R189, R3 ;  /* 0x000000bd00037223 */ /* 0x010fc60000010003 */
[----:B------:R-:W4:Y:S01]  /*ab80*/  LDL R0, [R1+0xf4] ;  /* 0x0000f40001007983 */ /* 0x000f220000100800 */
[----:B------:R-:W-:-:S03]  /*ab90*/  FFMA.FTZ R2, R5, R188, R2 ;  /* 0x000000bc05027223 */ /* 0x000fc60000010002 */
[----:B------:R-:W4:Y:S04]  /*aba0*/  LDL R5, [R1+0xb4] ;  /* 0x0000b40001057983 */ /* 0x000f280000100800 */
        /* <DEDUP_REMOVED lines=14> */
[----:B------:R-:W3:Y:S01]  /*ac90*/  LDL R223, [R1+0x90] ;  /* 0x0000900001df7983 */ /* 0x000ee20000100800 */
[----:B------:R-:W-:-:S03]  /*aca0*/  FFMA.FTZ R2, R219, R208, R2 ;  /* 0x000000d0db027223 */ /* 0x000fc60000010002 */
[----:B------:R-:W3:Y:S01]  /*acb0*/  LDL R219, [R1+0x428] ;  /* 0x0004280001db7983 */ /* 0x000ee20000100800 */
[----:B----4-:R-:W-:-:S03]  /*acc0*/  FFMA.FTZ R3, R0, R205, R3 ;  /* 0x000000cd00037223 */ /* 0x010fc60000010003 */
        /* <DEDUP_REMOVED lines=21> */
[----:B----4-:R-:W-:-:S03]  /*ae20*/  FMUL.FTZ R3, R0, R6 ;  /* 0x0000000600037220 */ /* 0x010fc60000410000 */
[----:B------:R-:W4:Y:S01]  /*ae30*/  LDL R0, [R1+0x74] ;  /* 0x0000740001007983 */ /* 0x000f220000100800 */
[----:B------:R-:W-:-:S03]  /*ae40*/  FFMA.FTZ R252, R8, R229, R252 ;  /* 0x000000e508fc7223 */ /* 0x000fc600000100fc */
        /* <DEDUP_REMOVED lines=10> */
[----:B---3--:R-:W-:-:S03]  /*aef0*/  FFMA.FTZ R3, R4, R10, R3 ;  /* 0x0000000a04037223 */ /* 0x008fc60000010003 */
[----:B------:R-:W3:Y:S01]  /*af00*/  LDL R4, [R1+0x44] ;  /* 0x0000440001047983 */ /* 0x000ee20000100800 */
[----:B----4-:R-:W-:-:S03]  /*af10*/  FFMA.FTZ R252, R0, R237, R252 ;  /* 0x000000ed00fc7223 */ /* 0x010fc600000100fc */
[----:B------:R-:W4:Y:S01]  /*af20*/  LDL R0, [R1+0x3c8] ;  /* 0x0003c80001007983 */ /* 0x000f220000100800 */
[----:B------:R-:W-:-:S03]  /*af30*/  FFMA.FTZ R3, R8, R14, R3 ;  /* 0x0000000e08037223 */ /* 0x000fc60000010003 */
[----:B------:R-:W4:Y:S01]  /*af40*/  LDL R8, [R1+0x3b8] ;  /* 0x0003b80001087983 */ /* 0x000f220000100800 */
[----:B------:R-:W-:-:S03]  /*af50*/  FFMA.FTZ R2, R250, R240, R2 ;  /* 0x000000f0fa027223 */ /* 0x000fc60000010002 */
[----:B------:R-:W4:Y:S01]  /*af60*/  LDL.LU R250, [R1+0x468] ;  /* 0x0004680001fa7983 */ /* 0x000f220000300800 */
[----:B------:R-:W-:Y:S02]  /*af70*/  FFMA.FTZ R3, R231, R18, R3 ;  /* 0x00000012e7037223 */ /* 0x000fe40000010003 */
[----:B------:R-:W-:Y:S02]  /*af80*/  FFMA.FTZ R252, R219, R241, R252 ;  /* 0x000000f1dbfc7223 */ /* 0x000fe400000100fc */
[----:B------:R-:W4:Y:S01]  /*af90*/  LDL.LU R219, [R1+0x464] ;  /* 0x0004640001db7983 */ /* 0x000f220000300800 */
[----:B------:R-:W-:-:S03]  /*afa0*/  FFMA.FTZ R2, R223, R244, R2 ;  /* 0x000000f4df027223 */ /* 0x000fc60000010002 */
[----:B------:R-:W4:Y:S04]  /*afb0*/  LDL R231, [R1+0x3a8] ;  /* 0x0003a80001e77983 */ /* 0x000f280000100800 */
[----:B------:R-:W4:Y:S01]  /*afc0*/  LDL.LU R223, [R1+0x460] ;  /* 0x0004600001df7983 */ /* 0x000f220000300800 */
[----:B--2---:R-:W-:-:S03]  /*afd0*/  FFMA.FTZ R3, R5, R22, R3 ;  /* 0x0000001605037223 */ /* 0x004fc60000010003 */
[----:B------:R-:W2:Y:S01]  /*afe0*/  LDL R5, [R1+0x398] ;  /* 0x0003980001057983 */ /* 0x000ea20000100800 */
[----:B------:R-:W-:-:S03]  /*aff0*/  FFMA.FTZ R252, R247, R245, R252 ;  /* 0x000000f5f7fc7223 */ /* 0x000fc600000100fc */
[----:B------:R-:W2:Y:S01]  /*b000*/  LDL R247, [R1+0x41c] ;  /* 0x00041c0001f77983 */ /* 0x000ea20000100800 */
[----:B------:R-:W-:-:S03]  /*b010*/  FFMA.FTZ R2, R9, R248, R2 ;  /* 0x000000f809027223 */ /* 0x000fc60000010002 */
[----:B------:R-:W2:Y:S01]  /*b020*/  LDL R9, [R1+0x42c] ;  /* 0x00042c0001097983 */ /* 0x000ea20000100800 */
[----:B------:R-:W-:Y:S02]  /*b030*/  FFMA.FTZ R2, R251, R227, R2 ;  /* 0x000000e3fb027223 */ /* 0x000fe40000010002 */
[----:B---3--:R-:W-:Y:S02]  /*b040*/  FFMA.FTZ R252, R4, R249, R252 ;  /* 0x000000f904fc7223 */ /* 0x008fe400000100fc */
[----:B------:R-:W3:Y:S02]  /*b050*/  LDL R4, [R1+0x40c] ;  /* 0x00040c0001047983 */ /* 0x000ee40000100800 */
[----:B------:R-:W-:Y:S02]  /*b060*/  FFMA.FTZ R252, R235, R239, R252 ;  /* 0x000000efebfc7223 */ /* 0x000fe400000100fc */
[----:B----4-:R-:W-:Y:S02]  /*b070*/  FFMA.FTZ R3, R0, R26, R3 ;  /* 0x0000001a00037223 */ /* 0x010fe40000010003 */
[----:B------:R-:W4:Y:S02]  /*b080*/  LDL R0, [R1+0x388] ;  /* 0x0003880001007983 */ /* 0x000f240000100800 */
[----:B------:R-:W-:-:S02]  /*b090*/  FFMA.FTZ R3, R8, R30, R3 ;  /* 0x0000001e08037223 */ /* 0x000fc40000010003 */
[----:B------:R-:W4:Y:S04]  /*b0a0*/  LDL.LU R227, [R1+0x45c] ;  /* 0x00045c0001e37983 */ /* 0x000f280000300800 */
[----:B------:R-:W4:Y:S04]  /*b0b0*/  LDL R8, [R1+0x378] ;  /* 0x0003780001087983 */ /* 0x000f280000100800 */
[----:B------:R-:W4:Y:S01]  /*b0c0*/  LDL R235, [R1+0x3fc] ;  /* 0x0003fc0001eb7983 */ /* 0x000f220000100800 */
[----:B------:R-:W-:-:S03]  /*b0d0*/  FFMA.FTZ R3, R231, R34, R3 ;  /* 0x00000022e7037223 */ /* 0x000fc60000010003 */
[----:B------:R-:W4:Y:S04]  /*b0e0*/  LDL R239, [R1+0x368] ;  /* 0x0003680001ef7983 */ /* 0x000f280000100800 */
[----:B------:R-:W4:Y:S01]  /*b0f0*/  LDL R231, [R1+0x3ec] ;  /* 0x0003ec0001e77983 */ /* 0x000f220000100800 */
[----:B------:R-:W-:-:S03]  /*b100*/  FADD.FTZ R252, R2, R252 ;  /* 0x000000fc02fc7221 */ /* 0x000fc60000010000 */
[----:B------:R-:W4:Y:S01]  /*b110*/  LDL R251, [R1+0x98] ;  /* 0x0000980001fb7983 */ /* 0x000f220000100800 */
[----:B--2---:R-:W-:-:S03]  /*b120*/  FFMA.FTZ R3, R5, R38, R3 ;  /* 0x0000002605037223 */ /* 0x004fc60000010003 */
[----:B------:R-:W2:Y:S01]  /*b130*/  LDL R5, [R1+0x3dc] ;  /* 0x0003dc0001057983 */ /* 0x000ea20000100800 */
[----:B------:R-:W-:-:S03]  /*b140*/  FMUL.FTZ R2, R247, R7 ;  /* 0x00000007f7027220 */ /* 0x000fc60000410000 */
[----:B------:R-:W2:Y:S01]  /*b150*/  LDL R247, [R1+0x358] ;  /* 0x0003580001f77983 */ /* 0x000ea20000100800 */
[----:B------:R-:W-:-:S03]  /*b160*/  FFMA.FTZ R2, R9, R243, R2 ;  /* 0x000000f309027223 */ /* 0x000fc60000010002 */
[----:B------:R-:W2:Y:S04]  /*b170*/  LDL R9, [R1+0x348] ;  /* 0x0003480001097983 */ /* 0x000ea80000100800 */
[----:B------:R-:W2:Y:S01]  /*b180*/  LDL R243, [R1+0x338] ;  /* 0x0003380001f37983 */ /* 0x000ea20000100800 */
[----:B---3--:R-:W-:-:S03]  /*b190*/  FFMA.FTZ R2, R4, R11, R2 ;  /* 0x0000000b04027223 */ /* 0x008fc60000010002 */
[----:B------:R-:W3:Y:S01]  /*b1a0*/  LDL R4, [R1+0x3bc] ;  /* 0x0003bc0001047983 */ /* 0x000ee20000100800 */
[----:B----4-:R-:W-:-:S03]  /*b1b0*/  FFMA.FTZ R3, R0, R42, R3 ;  /* 0x0000002a00037223 */ /* 0x010fc60000010003 */
[----:B------:R-:W4:Y:S01]  /*b1c0*/  LDL R0, [R1+0x3cc] ;  /* 0x0003cc0001007983 */ /* 0x000f220000100800 */
        /* <DEDUP_REMOVED lines=16> */
[----:B----4-:R-:W-:-:S03]  /*b2d0*/  FFMA.FTZ R2, R0, R27, R2 ;  /* 0x0000001b00027223 */ /* 0x010fc60000010002 */
[----:B------:R-:W4:Y:S01]  /*b2e0*/  LDL R0, [R1+0x2f8] ;  /* 0x0002f80001007983 */ /* 0x000f220000100800 */
[----:B---3--:R-:W-:-:S03]  /*b2f0*/  FFMA.FTZ R2, R4, R31, R2 ;  /* 0x0000001f04027223 */ /* 0x008fc60000010002 */
        /* <DEDUP_REMOVED lines=13> */
[----:B----4-:R-:W-:-:S03]  /*b3d0*/  FFMA.FTZ R3, R0, R78, R3 ;  /* 0x0000004e00037223 */ /* 0x010fc60000010003 */
[----:B------:R-:W4:Y:S01]  /*b3e0*/  LDL R0, [R1+0x2a8] ;  /* 0x0002a80001007983 */ /* 0x000f220000100800 */
[----:B---3--:R-:W-:-:S03]  /*b3f0*/  FFMA.FTZ R2, R4, R47, R2 ;  /* 0x0000002f04027223 */ /* 0x008fc60000010002 */
[----:B------:R-:W3:Y:S01]  /*b400*/  LDL R4, [R1+0x32c] ;  /* 0x00032c0001047983 */ /* 0x000ee20000100800 */
        /* <DEDUP_REMOVED lines=34> */
[----:B---3--:R-:W-:Y:S02]  /*b630*/  FFMA.FTZ R2, R4, R83, R2 ;  /* 0x0000005304027223 */ /* 0x008fe40000010002 */
[----:B------:R-:W-:Y:S01]  /*b640*/  FFMA.FTZ R3, R239, R118, R3 ;  /* 0x00000076ef037223 */ /* 0x000fe20000010003 */
[----:B------:R-:W3:Y:S01]  /*b650*/  LDL R4, [R1+0x29c] ;  /* 0x00029c0001047983 */ /* 0x000ee20000100800 */
[----:B------:R-:W-:Y:S02]  /*b660*/  FFMA.FTZ R2, R8, R87, R2 ;  /* 0x0000005708027223 */ /* 0x000fe40000010002 */
[----:B------:R-:W-:Y:S01]  /*b670*/  FFMA.FTZ R3, R247, R122, R3 ;  /* 0x0000007af7037223 */ /* 0x000fe20000010003 */
[----:B------:R-:W3:Y:S04]  /*b680*/  LDL R239, [R1+0x208] ;  /* 0x0002080001ef7983 */ /* 0x000ee80000100800 */
        /* <DEDUP_REMOVED lines=62> */
[----:B------:R-:W-:Y:S02]  /*ba70*/  FFMA.FTZ R2, R9, R151, R2 ;  /* 0x0000009709027223 */ /* 0x000fe40000010002 */
[----:B------:R-:W-:Y:S01]  /*ba80*/  FFMA.FTZ R3, R239, R186, R3 ;  /* 0x000000baef037223 */ /* 0x000fe20000010003 */
[----:B------:R-:W2:Y:S04]  /*ba90*/  LDL R9, [R1+0x18c] ;  /* 0x00018c0001097983 */ /* 0x000ea80000100800 */
        /* <DEDUP_REMOVED lines=26> */
[----:B------:R-:W4:Y:S01]  /*bc40*/  LDL R243, [R1+0x88] ;  /* 0x0000880001f37983 */ /* 0x000f220000100800 */
[----:B------:R-:W-:-:S03]  /*bc50*/  FFMA.FTZ R2, R8, R179, R2 ;  /* 0x000000b308027223 */ /* 0x000fc60000010002 */
        /* <DEDUP_REMOVED lines=15> */
[----:B----4-:R-:W-:-:S03]  /*bd50*/  FFMA.FTZ R2, R8, R195, R2 ;  /* 0x000000c308027223 */ /* 0x010fc60000010002 */
[----:B------:R-:W4:Y:S01]  /*bd60*/  LDL R8, [R1+0xdc] ;  /* 0x0000dc0001087983 */ /* 0x000f220000100800 */
[----:B------:R-:W-:Y:S02]  /*bd70*/  FFMA.FTZ R3, R243, R234, R3 ;  /* 0x000000eaf3037223 */ /* 0x000fe40000010003 */
[----:B------:R-:W-:Y:S01]  /*bd80*/  FFMA.FTZ R2, R247, R199, R2 ;  /* 0x000000c7f7027223 */ /* 0x000fe20000010002 */
[----:B------:R-:W4:Y:S04]  /*bd90*/  LDL R243, [R1+0xcc] ;  /* 0x0000cc0001f37983 */ /* 0x000f280000100800 */
[----:B------:R-:W4:Y:S01]  /*bda0*/  LDL R247, [R1+0x38] ;  /* 0x0000380001f77983 */ /* 0x000f220000100800 */
[----:B--2---:R-:W-:-:S03]  /*bdb0*/  FFMA.FTZ R2, R5, R203, R2 ;  /* 0x000000cb05027223 */ /* 0x004fc60000010002 */
[----:B------:R-:W2:Y:S01]  /*bdc0*/  LDL R5, [R1+0xbc] ;  /* 0x0000bc0001057983 */ /* 0x000ea20000100800 */
[----:B------:R-:W-:Y:S02]  /*bdd0*/  FFMA.FTZ R2, R235, R207, R2 ;  /* 0x000000cfeb027223 */ /* 0x000fe40000010002 */
[----:B------:R-:W-:Y:S02]  /*bde0*/  FFMA.FTZ R3, R231, R238, R3 ;  /* 0x000000eee7037223 */ /* 0x000fe40000010003 */
[----:B------:R-:W2:Y:S02]  /*bdf0*/  LDL.LU R231, [R1+0x458] ;  /* 0x0004580001e77983 */ /* 0x000ea40000300800 */
[----:B------:R-:W-:Y:S02]  /*be00*/  FFMA.FTZ R3, R9, R242, R3 ;  /* 0x000000f209037223 */ /* 0x000fe40000010003 */
[----:B------:R-:W2:Y:S01]  /*be10*/  LDL.LU R235, [R1+0x454] ;  /* 0x0004540001eb7983 */ /* 0x000ea20000300800 */
[----:B------:R-:W-:-:S03]  /*be20*/  FFMA.FTZ R2, R239, R211, R2 ;  /* 0x000000d3ef027223 */ /* 0x000fc60000010002 */
[----:B------:R-:W2:Y:S04]  /*be30*/  LDL R9, [R1+0xac] ;  /* 0x0000ac0001097983 */ /* 0x000ea80000100800 */
[----:B------:R-:W2:Y:S01]  /*be40*/  LDL.LU R239, [R1+0x450] ;  /* 0x0004500001ef7983 */ /* 0x000ea20000300800 */
[----:B---3--:R-:W-:-:S03]  /*be50*/  FFMA.FTZ R3, R4, R246, R3 ;  /* 0x000000f604037223 */ /* 0x008fc60000010003 */
[----:B------:R-:W3:Y:S01]  /*be60*/  LDL R4, [R1+0x9c] ;  /* 0x00009c0001047983 */ /* 0x000ee20000100800 */
[----:B------:R-:W-:-:S03]  /*be70*/  FFMA.FTZ R3, R251, R250, R3 ;  /* 0x000000fafb037223 */ /* 0x000fc60000010003 */
[----:B------:R-:W3:Y:S01]  /*be80*/  LDL R251, [R1+0x8c] ;  /* 0x00008c0001fb7983 */ /* 0x000ee20000100800 */
[----:B----4-:R-:W-:-:S03]  /*be90*/  FFMA.FTZ R2, R8, R215, R2 ;  /* 0x000000d708027223 */ /* 0x010fc60000010002 */
[----:B------:R-:W4:Y:S01]  /*bea0*/  LDL R8, [R1+0x14] ;  /* 0x0000140001087983 */ /* 0x000f220000100800 */
[----:B------:R-:W-:-:S03]  /*beb0*/  FFMA.FTZ R2, R243, R219, R2 ;  /* 0x000000dbf3027223 */ /* 0x000fc60000010002 */
[----:B------:R-:W4:Y:S01]  /*bec0*/  LDL.LU R243, [R1+0x44c] ;  /* 0x00044c0001f37983 */ /* 0x000f220000300800 */
[----:B------:R-:W-:-:S03]  /*bed0*/  FFMA.FTZ R3, R247, R0, R3 ;  /* 0x00000000f7037223 */ /* 0x000fc60000010003 */
[----:B------:R-:W4:Y:S04]  /*bee0*/  LDL.LU R0, [R1+0x448] ;  /* 0x0004480001007983 */ /* 0x000f280000300800 */
[----:B------:R-:W4:Y:S01]  /*bef0*/  LDL.LU R247, [R1+0x444] ;  /* 0x0004440001f77983 */ /* 0x000f220000300800 */
[----:B--2---:R-:W-:Y:S02]  /*bf00*/  FFMA.FTZ R2, R5, R223, R2 ;  /* 0x000000df05027223 */ /* 0x004fe40000010002 */
[----:B------:R-:W-:Y:S02]  /*bf10*/  FADD.FTZ R5, R3, R252 ;  /* 0x000000fc03057221 */ /* 0x000fe40000010000 */
[----:B------:R-:W2:Y:S04]  /*bf20*/  LDL R252, [R1+0x7c] ;  /* 0x00007c0001fc7983 */ /* 0x000ea80000100800 */
[----:B------:R-:W4:Y:S01]  /*bf30*/  LDL R3, [R1+0x6c] ;  /* 0x00006c0001037983 */ /* 0x000f220000100800 */
[----:B------:R-:W-:-:S04]  /*bf40*/  UISETP.NE.U32.AND UP0, UPT, URZ, UR4, UPT ;  /* 0x000000043f00728c */ /* 0x000fc8000bf05070 */
[----:B------:R-:W-:Y:S01]  /*bf50*/  UISETP.NE.AND.EX UP1, UPT, URZ, UR5, UPT, UP0 ;  /* 0x000000053f00728c */ /* 0x000fe2000bf25300 */
[----:B------:R-:W-:Y:S01]  /*bf60*/  FFMA.FTZ R2, R9, R227, R2 ;  /* 0x000000e309027223 */ /* 0x000fe20000010002 */
[----:B------:R-:W-:Y:S01]  /*bf70*/  ULDC UR7, c[0x0][0x220] ;  /* 0x0000880000077ab9 */ /* 0x000fe20000000800 */
[----:B------:R-:W4:Y:S03]  /*bf80*/  LDL R9, [R1+0x4c] ;  /* 0x00004c0001097983 */ /* 0x000f260000100800 */
[----:B------:R-:W-:Y:S01]  /*bf90*/  PLOP3.LUT P2, PT, PT, PT, UP1, 0x80, 0x0 ;  /* 0x000000000000781c */ /* 0x000fe20003f4f018 */
[----:B------:R-:W-:-:S04]  /*bfa0*/  ULDC.64 UR4, c[0x0][0x228] ;  /* 0x00008a0000047ab9 */ /* 0x000fc80000000a00 */
[----:B------:R-:W-:Y:S01]  /*bfb0*/  @UP1 UIMAD UR7, UR48, UR7, UR42 ;  /* 0x00000007300712a4 */ /* 0x000fe2000f8e022a */
[----:B---3--:R-:W-:Y:S02]  /*bfc0*/  FFMA.FTZ R2, R4, R231, R2 ;  /* 0x000000e704027223 */ /* 0x008fe40000010002 */
[----:B------:R-:W3:Y:S02]  /*bfd0*/  LDL R4, [R1+0x3c] ;  /* 0x00003c0001047983 */ /* 0x000ee40000100800 */
[----:B------:R-:W-:Y:S02]  /*bfe0*/  FFMA.FTZ R2, R251, R235, R2 ;  /* 0x000000ebfb027223 */ /* 0x000fe40000010002 */
[----:B------:R-:W3:Y:S02]  /*bff0*/  LDL.LU R251, [R1+0x440] ;  /* 0x0004400001fb7983 */ /* 0x000ee40000300800 */
[----:B--2---:R-:W-:Y:S02]  /*c000*/  FFMA.FTZ R2, R252, R239, R2 ;  /* 0x000000effc027223 */ /* 0x004fe40000010002 */
[----:B------:R-:W-:-:S02]  /*c010*/  IMAD.U32 R252, RZ, RZ, UR7 ;  /* 0x00000007fffc7e24 */ /* 0x000fc4000f8e00ff */
[----:B----4-:R-:W-:Y:S02]  /*c020*/  FFMA.FTZ R3, R3, R243, R2 ;  /* 0x000000f303037223 */ /* 0x010fe40000010002 */
[----:B------:R-:W-:Y:S02]  /*c030*/  @P2 IMAD R2, R252, c[0x0][0x220], R0 ;  /* 0x00008800fc022a24 */ /* 0x000fe400078e0200 */
[----:B------:R-:W2:Y:S01]  /*c040*/  LDL R252, [R1+0x5c] ;  /* 0x00005c0001fc7983 */ /* 0x000ea20000100800 */
[----:B------:R-:W-:-:S04]  /*c050*/  UISETP.NE.U32.AND UP0, UPT, URZ, UR4, UPT ;  /* 0x000000043f00728c */ /* 0x000fc8000bf05070 */
[----:B------:R-:W-:Y:S02]  /*c060*/  UISETP.NE.AND.EX UP0, UPT, URZ, UR5, UPT, UP0 ;  /* 0x000000053f00728c */ /* 0x000fe4000bf05300 */
[----:B------:R-:W-:Y:S02]  /*c070*/  @UP1 UMOV UR7, 0x4 ;  /* 0x0000000400071882 */ /* 0x000fe40000000000 */
[----:B------:R-:W-:Y:S02]  /*c080*/  ULDC.64 UR4, c[0x0][0x228] ;  /* 0x00008a0000047ab9 */ /* 0x000fe40000000a00 */
[----:B------:R-:W-:Y:S01]  /*c090*/  PLOP3.LUT P3, PT, PT, PT, UP0, 0x80, 0x0 ;  /* 0x000000000000781c */ /* 0x000fe20003f6f008 */
[----:B--2---:R-:W-:Y:S01]  /*c0a0*/  FFMA.FTZ R252, R252, R247, R3 ;  /* 0x000000f7fcfc7223 */ /* 0x004fe20000010003 */
[----:B------:R-:W-:-:S03]  /*c0b0*/  MOV R3, UR7 ;  /* 0x0000000700037c02 */ /* 0x000fc60008000f00 */
[----:B------:R-:W-:Y:S01]  /*c0c0*/  @UP0 UMOV UR7, 0x4 ;  /* 0x0000000400070882 */ /* 0x000fe20000000000 */
[----:B---3--:R-:W-:Y:S01]  /*c0d0*/  FFMA.FTZ R252, R9, R251, R252 ;  /* 0x000000fb09fc7223 */ /* 0x008fe200000100fc */
[----:B------:R-:W-:Y:S01]  /*c0e0*/  @UP0 UIMAD.WIDE UR4, UR48, UR7, UR4 ;  /* 0x00000007300402a5 */ /* 0x000fe2000f8e0204 */
[----:B------:R-:W-:Y:S01]  /*c0f0*/  @P2 IMAD.WIDE R2, R2, R3, c[0x0][0x218] ;  /* 0x0000860002022625 */ /* 0x000fe200078e0203 */
[----:B------:R0:W5:Y:S03]  /*c100*/  LDL.LU R9, [R1+0x43c] ;  /* 0x00043c0001097983 */ /* 0x0001660000300800 */
[----:B------:R-:W-:Y:S02]  /*c110*/  FFMA.FTZ R252, R4, R8, R252 ;  /* 0x0000000804fc7223 */ /* 0x000fe400000100fc */
[----:B------:R1:W2:Y:S04]  /*c120*/  @P2 LDG.E R4, [R2.64] ;  /* 0x0000002402042981 */ /* 0x0002a8000c1e1900 */
[----:B------:R0:W5:Y:S01]  /*c130*/  LDL.LU R8, [R1+0x438] ;  /* 0x0004380001087983 */ /* 0x0001620000300800 */
[----:B-1----:R-:W-:Y:S01]  /*c140*/  MOV R3, UR5 ;  /* 0x0000000500037c02 */ /* 0x002fe20008000f00 */
[----:B------:R-:W-:-:S05]  /*c150*/  IMAD.U32 R2, RZ, RZ, UR4 ;  /* 0x00000004ff027e24 */ /* 0x000fca000f8e00ff */
[----:B------:R1:W3:Y:S01]  /*c160*/  @P3 LDG.E R3, [R2.64] ;  /* 0x0000002402033981 */ /* 0x0002e2000c1e1900 */
[----:B------:R-:W-:Y:S01]  /*c170*/  FADD.FTZ R5, R252, R5 ;  /* 0x00000005fc057221 */ /* 0x000fe20000010000 */
[----:B------:R-:W-:-:S04]  /*c180*/  MOV R252, c[0x0][0x1e8] ;  /* 0x00007a0000fc7a02 */ /* 0x000fc80000000f00 */
[----:B------:R-:W-:-:S04]  /*c190*/  IADD3 R252, R252, c[0x0][0x210], RZ ;  /* 0x00008400fcfc7a10 */ /* 0x000fc80007ffe0ff */
[----:B------:R-:W-:-:S04]  /*c1a0*/  @P3 ISETP.GE.AND P1, PT, R0, R252, PT ;  /* 0x000000fc0000320c */ /* 0x000fc80003f26270 */
[----:B-1----:R-:W-:-:S04]  /*c1b0*/  @P3 SEL R2, RZ, UR41, P1 ;  /* 0x00000029ff023c07 */ /* 0x002fc80008800000 */
[----:B------:R-:W-:-:S04]  /*c1c0*/  @P3 IADD3 R2, R2, -UR42, R0 ;  /* 0x8000002a02023c10 */ /* 0x000fc8000fffe000 */
[----:B------:R1:W3:Y:S02]  /*c1d0*/  @P3 I2F R252, R2 ;  /* 0x0000000200fc3306 */ /* 0x0002e40000201400 */
[----:B-1----:R-:W-:Y:S02]  /*c1e0*/  FMUL.FTZ R2, R5, c[0x0][0x1f0] ;  /* 0x00007c0005027a20 */ /* 0x002fe40000410000 */
[----:B------:R0:W5:Y:S02]  /*c1f0*/  LDL.LU R5, [R1+0x434] ;  /* 0x0004340001057983 */ /* 0x0001640000300800 */
[----:B--2---:R-:W-:Y:S02]  /*c200*/  @P2 FADD.FTZ R2, R2, R4 ;  /* 0x0000000402022221 */ /* 0x004fe40000010000 */
[----:B------:R0:W5:Y:S02]  /*c210*/  LDL.LU R4, [R1+0x430] ;  /* 0x0004300001047983 */ /* 0x0001640000300800 */
[----:B---3--:R-:W-:-:S02]  /*c220*/  @P3 FFMA.FTZ R2, R252, R3, R2 ;  /* 0x00000003fc023223 */ /* 0x008fc40000010002 */
[----:B------:R-:W2:Y:S01]  /*c230*/  LDL R252, [R1+0x28] ;  /* 0x0000280001fc7983 */ /* 0x000ea20000100800 */
[----:B------:R-:W-:-:S05]  /*c240*/  IADD3 R3, R0, -UR45, RZ ;  /* 0x8000002d00037c10 */ /* 0x000fca000fffe0ff */
[----:B------:R0:W-:Y:S01]  /*c250*/  STS [R3.X4+0x440], R2 ;  /* 0x0004400203007388 */ /* 0x0001e20000004800 */
[----:B--2---:R-:W-:-:S05]  /*c260*/  @!P0 FMNMX.FTZ R252, R252, R2, !PT ;  /* 0x00000002fcfc8209 */ /* 0x004fca0007810000 */
[----:B------:R0:W-:Y:S02]  /*c270*/  @!P0 STL [R1+0x28], R252 ;  /* 0x000028fc01008387 */ /* 0x0001e40000100800 */
.L_x_3808:
[----:B------:R-:W-:Y:S05]  /*c280*/  BSYNC B1 ;  /* 0x0000000000017941 */ /* 0x000fea0003800000 */
.L_x_3807:
[----:B-----5:R-:W-:-:S04]  /*c290*/  IADD3 R0, R0, 0x100, RZ ;  /* 0x0000010000007810 */ /* 0x020fc80007ffe0ff */
[----:B------:R-:W-:-:S13]  /*c2a0*/  ISETP.GE.AND P0, PT, R0, UR8, PT ;  /* 0x0000000800007c0c */ /* 0x000fda000bf06270 */
[----:B------:R-:W-:Y:S01]  /*c2b0*/  @P0 CALL.REL.NOINC `(.L_x_3678) ;  /* 0x0000001000000944 */ /* 0x000fe20003c00000 */
[----:B------:R-:W-:Y:S05]  /*c2c0*/  BRA `(.L_x_3809) ;  /* 0xffff694000007947 */ /* 0x000fea000383ffff */
.L_x_3678:
[----:B------:R-:W-:Y:S05]  /*c2d0*/  BSYNC B0 ;  /* 0x0000000000007941 */ /* 0x000fea0003800000 */
.L_x_3677:
[----:B0-----:R-:W5:Y:S01]  /*c2e0*/  LDL.LU R2, [R1+0x28] ;  /* 0x0000280001027983 */ /* 0x001f620000300800 */
[----:B------:R-:W-:Y:S03]  /*c2f0*/  BSSY B0, `(.L_x_3810) ;  /* 0x000003f000007945 */ /* 0x000fe60003800000 */
[----:B------:R-:W0:Y:S02]  /*c300*/  S2R R11, SR_TID.X ;  /* 0x00000000000b7919 */ /* 0x000e240000002100 */
[----:B0-----:R-:W-:-:S04]  /*c310*/  SHF.R.S32.HI R6, RZ, 0x1f, R11 ;  /* 0x0000001fff067819 */ /* 0x001fc8000001140b */
[----:B------:R-:W-:-:S04]  /*c320*/  LEA.HI R7, R6, R11, RZ, 0x5 ;  /* 0x0000000b06077211 */ /* 0x000fc800078f28ff */
[----:B------:R-:W-:-:S04]  /*c330*/  LOP3.LUT R8, R7, 0xffffffe0, RZ, 0xc0, !PT ;  /* 0xffffffe007087812 */ /* 0x000fc800078ec0ff */
[----:B------:R-:W-:-:S04]  /*c340*/  IADD3 R8, -R8, R11, RZ ;  /* 0x0000000b08087210 */ /* 0x000fc80007ffe1ff */
[C---:B------:R-:W-:Y:S02]  /*c350*/  ISETP.NE.AND P0, PT, R8.reuse, RZ, PT ;  /* 0x000000ff0800720c */ /* 0x040fe40003f05270 */
[----:B------:R-:W-:-:S11]  /*c360*/  ISETP.GT.AND P1, PT, R8, 0x7, PT ;  /* 0x000000070800780c */ /* 0x000fd60003f24270 */
[----:B------:R-:W-:Y:S01]  /*c370*/  @!P0 SHF.R.S32.HI R7, RZ, 0x5, R7 ;  /* 0x00000005ff078819 */ /* 0x000fe20000011407 */
[----:B-----5:R-:W0:Y:S02]  /*c380*/  SHFL.BFLY PT, R0, R2, 0x10, 0x1f ;  /* 0x0e001f0002007f89 */ /* 0x020e2400000e0000 */
[----:B0-----:R-:W-:-:S05]  /*c390*/  FMNMX.FTZ R0, R0, R2, !PT ;  /* 0x0000000200007209 */ /* 0x001fca0007810000 */
[----:B------:R-:W0:Y:S02]  /*c3a0*/  SHFL.BFLY PT, R3, R0, 0x8, 0x1f ;  /* 0x0d001f0000037f89 */ /* 0x000e2400000e0000 */
[----:B0-----:R-:W-:Y:S01]  /*c3b0*/  FMNMX.FTZ R3, R0, R3, !PT ;  /* 0x0000000300037209 */ /* 0x001fe20007810000 */
[----:B------:R-:W-:-:S04]  /*c3c0*/  IMAD.MOV.U32 R0, RZ, RZ, -0x800001 ;  /* 0xff7fffffff007424 */ /* 0x000fc800078e00ff */
[----:B------:R-:W0:Y:S02]  /*c3d0*/  SHFL.BFLY PT, R2, R3, 0x4, 0x1f ;  /* 0x0c801f0003027f89 */ /* 0x000e2400000e0000 */
[----:B0-----:R-:W-:-:S05]  /*c3e0*/  FMNMX.FTZ R2, R3, R2, !PT ;  /* 0x0000000203027209 */ /* 0x001fca0007810000 */
[----:B------:R-:W0:Y:S02]  /*c3f0*/  SHFL.BFLY PT, R5, R2, 0x2, 0x1f ;  /* 0x0c401f0002057f89 */ /* 0x000e2400000e0000 */
[----:B0-----:R-:W-:-:S05]  /*c400*/  FMNMX.FTZ R5, R2, R5, !PT ;  /* 0x0000000502057209 */ /* 0x001fca0007810000 */
[----:B------:R-:W0:Y:S02]  /*c410*/  SHFL.BFLY PT, R4, R5, 0x1, 0x1f ;  /* 0x0c201f0005047f89 */ /* 0x000e2400000e0000 */
[----:B0-----:R-:W-:-:S05]  /*c420*/  FMNMX.FTZ R4, R5, R4, !PT ;  /* 0x0000000405047209 */ /* 0x001fca0007810000 */
[----:B------:R0:W-:Y:S04]  /*c430*/  @!P0 STS [R7.X4], R4 ;  /* 0x0000000407008388 */ /* 0x0001e80000004800 */
[----:B------:R-:W-:Y:S01]  /*c440*/  BAR.SYNC.DEFER_BLOCKING 0x0 ;  /* 0x0000000000007b1d */ /* 0x000fe20000010000 */
[----:B0-----:R-:W-:-:S05]  /*c450*/  HFMA2.MMA R4, -RZ, RZ, 0, 0 ;  /* 0x00000000ff047435 */ /* 0x001fca00000001ff */
[----:B------:R-:W0:Y:S04]  /*c460*/  @!P1 LDS R0, [R8.X4] ;  /* 0x0000000008009984 */ /* 0x000e280000004800 */
[----:B0-----:R-:W0:Y:S02]  /*c470*/  SHFL.BFLY PT, R3, R0, 0x4, 0x1f ;  /* 0x0c801f0000037f89 */ /* 0x001e2400000e0000 */
[----:B0-----:R-:W-:Y:S02]  /*c480*/  FMNMX.FTZ R3, R3, R0, !PT ;  /* 0x0000000003037209 */ /* 0x001fe40007810000 */
[----:B------:R-:W-:-:S03]  /*c490*/  IADD3 R0, R11, UR45, RZ ;  /* 0x0000002d0b007c10 */ /* 0x000fc6000fffe0ff */
[----:B------:R-:W0:Y:S01]  /*c4a0*/  SHFL.BFLY PT, R2, R3, 0x2, 0x1f ;  /* 0x0c401f0003027f89 */ /* 0x000e2200000e0000 */
[----:B------:R-:W-:Y:S02]  /*c4b0*/  ISETP.GT.AND P1, PT, R0, UR42, PT ;  /* 0x0000002a00007c0c */ /* 0x000fe4000bf24270 */
[----:B0-----:R-:W-:-:S05]  /*c4c0*/  FMNMX.FTZ R2, R3, R2, !PT ;  /* 0x0000000203027209 */ /* 0x001fca0007810000 */
[----:B------:R-:W0:Y:S02]  /*c4d0*/  SHFL.BFLY PT, R5, R2, 0x1, 0x1f ;  /* 0x0c201f0002057f89 */ /* 0x000e2400000e0000 */
[----:B0-----:R-:W-:-:S05]  /*c4e0*/  FMNMX.FTZ R5, R2, R5, !PT ;  /* 0x0000000502057209 */ /* 0x001fca0007810000 */
[----:B------:R0:W3:Y:S01]  /*c4f0*/  SHFL.IDX PT, R9, R5, RZ, 0x1f ;  /* 0x00001fff05097589 */ /* 0x0000e200000e0000 */
[----:B------:R-:W-:Y:S05]  /*c500*/  @P1 BRA `(.L_x_3811) ;  /* 0x000001d000001947 */ /* 0x000fea0003800000 */
[----:B------:R-:W-:Y:S02]  /*c510*/  ISETP.NE.U32.AND P0, PT, RZ, c[0x0][0x200], PT ;  /* 0x00008000ff007a0c */ /* 0x000fe40003f05070 */
[----:B------:R-:W-:Y:S02]  /*c520*/  MOV R4, RZ ;  /* 0x000000ff00047202 */ /* 0x000fe40000000f00 */
[----:B------:R-:W-:-:S08]  /*c530*/  ISETP.NE.AND.EX P0, PT, RZ, c[0x0][0x204], PT, P0 ;  /* 0x00008100ff007a0c */ /* 0x000fd00003f05300 */
.L_x_3815:
        /* <DEDUP_REMOVED lines=8> */
[----:B0-----:R-:W-:-:S04]  /*c5c0*/  IMAD.U32 R5, RZ, RZ, UR4 ;  /* 0x00000004ff057e24 */ /* 0x001fc8000f8e00ff */
[----:B------:R-:W-:Y:S02]  /*c5d0*/  MOV R10, UR5 ;  /* 0x00000005000a7c02 */ /* 0x000fe40008000f00 */
[----:B------:R-:W-:-:S04]  /*c5e0*/  IADD3 R2, P2, P3, R0, c[0x0][0x200], R5 ;  /* 0x0000800000027a10 */ /* 0x000fc80007b5e005 */
[----:B------:R-:W-:-:S05]  /*c5f0*/  IADD3.X R3, R3, c[0x0][0x204], R10, P2, P3 ;  /* 0x0000810003037a10 */ /* 0x000fca00017e640a */
[----:B------:R-:W5:Y:S02]  /*c600*/  LDG.E.U8 R2, [R2.64] ;  /* 0x0000002402027981 */ /* 0x000f64000c1e1100 */
[----:B-----5:R-:W-:-:S13]  /*c610*/  ISETP.NE.AND P2, PT, R2, RZ, PT ;  /* 0x000000ff0200720c */ /* 0x020fda0003f45270 */
[----:B------:R-:W-:Y:S01]  /*c620*/  @P2 MOV R5, RZ ;  /* 0x000000ff00052202 */ /* 0x000fe20000000f00 */
[----:B------:R-:W-:Y:S05]  /*c630*/  @P2 BRA `(.L_x_3814) ;  /* 0x0000004000002947 */ /* 0x000fea0003800000 */
.L_x_3813:
[----:B------:R-:W5:Y:S02]  /*c640*/  LDS R2, [R8] ;  /* 0x0000000008027984 */ /* 0x000f640000000800 */
[----:B---3-5:R-:W-:-:S04]  /*c650*/  FADD.FTZ R2, -R9, R2 ;  /* 0x0000000209027221 */ /* 0x028fc80000010100 */
[----:B------:R-:W-:-:S04]  /*c660*/  FMUL.FTZ R2, R2, 1.4426950216293334961 ;  /* 0x3fb8aa3b02027820 */ /* 0x000fc80000410000 */
[----:B0-----:R0:W3:Y:S03]  /*c670*/  MUFU.EX2 R5, R2 ;  /* 0x0000000200057308 */ /* 0x0010e60000000800 */
.L_x_3814:
[----:B------:R-:W-:Y:S05]  /*c680*/  BSYNC B1 ;  /* 0x0000000000017941 */ /* 0x000fea0003800000 */
.L_x_3812:
[----:B---3--:R3:W-:Y:S01]  /*c690*/  STS [R8], R5 ;  /* 0x0000000508007388 */ /* 0x0087e20000000800 */
[----:B------:R-:W-:Y:S01]  /*c6a0*/  IADD3 R0, R0, 0x100, RZ ;  /* 0x0000010000007810 */ /* 0x000fe20007ffe0ff */
[----:B------:R-:W-:-:S03]  /*c6b0*/  FADD.FTZ R4, R5, R4 ;  /* 0x0000000405047221 */ /* 0x000fc60000010000 */
[----:B------:R-:W-:-:S13]  /*c6c0*/  ISETP.GT.AND P2, PT, R0, UR42, PT ;  /* 0x0000002a00007c0c */ /* 0x000fda000bf44270 */
[----:B---3--:R-:W-:Y:S05]  /*c6d0*/  @!P2 BRA `(.L_x_3815) ;  /* 0xfffffe600000a947 */ /* 0x008fea000383ffff */
.L_x_3811:
[----:B------:R-:W-:Y:S05]  /*c6e0*/  BSYNC B0 ;  /* 0x0000000000007941 */ /* 0x000fea0003800000 */
.L_x_3810:
[----:B------:R-:W5:Y:S04]  /*c6f0*/  SHFL.BFLY PT, R3, R4, 0x10, 0x1f ;  /* 0x0e001f0004037f89 */ /* 0x000f6800000e0000 */
[----:B---3--:R-:W3:Y:S01]  /*c700*/  S2R R9, SR_TID.X ;  /* 0x0000000000097919 */ /* 0x008ee20000002100 */
[----:B-----5:R-:W-:Y:S01]  /*c710*/  FADD.FTZ R3, R3, R4 ;  /* 0x0000000403037221 */ /* 0x020fe20000010000 */
[----:B---3--:R-:W-:-:S04]  /*c720*/  LOP3.LUT P0, RZ, R9, 0x1f, RZ, 0xc0, !PT ;  /* 0x0000001f09ff7812 */ /* 0x008fc8000780c0ff */
[----:B------:R-:W3:Y:S01]  /*c730*/  SHFL.BFLY PT, R0, R3, 0x8, 0x1f ;  /* 0x0d001f0003007f89 */ /* 0x000ee200000e0000 */
[----:B------:R-:W-:-:S04]  /*c740*/  LOP3.LUT R8, R9, 0x1f, RZ, 0xc0, !PT ;  /* 0x0000001f09087812 */ /* 0x000fc800078ec0ff */
[----:B------:R-:W-:-:S13]  /*c750*/  ISETP.GT.U32.AND P2, PT, R8, 0x7, PT ;  /* 0x000000070800780c */ /* 0x000fda0003f44070 */
[----:B------:R-:W-:Y:S02]  /*c760*/  @!P2 IMAD.SHL.U32 R4, R9, 0x4, RZ ;  /* 0x000000040904a824 */ /* 0x000fe400078e00ff */
[----:B---3--:R-:W-:Y:S01]  /*c770*/  FADD.FTZ R0, R3, R0 ;  /* 0x0000000003007221 */ /* 0x008fe20000010000 */
[----:B------:R-:W-:-:S04]  /*c780*/  @!P0 SHF.R.U32.HI R3, RZ, 0x3, R9 ;  /* 0x00000003ff038819 */ /* 0x000fc80000011609 */
[----:B0-----:R-:W0:Y:S01]  /*c790*/  SHFL.BFLY PT, R5, R0, 0x4, 0x1f ;  /* 0x0c801f0000057f89 */ /* 0x001e2200000e0000 */
[----:B------:R-:W-:Y:S01]  /*c7a0*/  @!P0 LOP3.LUT R8, R3, 0x1ffffffc, RZ, 0xc0, !PT ;  /* 0x1ffffffc03088812 */ /* 0x000fe200078ec0ff */
[----:B0-----:R-:W-:Y:S01]  /*c7b0*/  FADD.FTZ R5, R0, R5 ;  /* 0x0000000500057221 */ /* 0x001fe20000010000 */
[----:B------:R-:W-:-:S04]  /*c7c0*/  @!P2 LOP3.LUT R0, R4, 0x7c, RZ, 0xc0, !PT ;  /* 0x0000007c0400a812 */ /* 0x000fc800078ec0ff */
[----:B------:R-:W0:Y:S02]  /*c7d0*/  SHFL.BFLY PT, R2, R5, 0x2, 0x1f ;  /* 0x0c401f0005027f89 */ /* 0x000e2400000e0000 */
[----:B0-----:R-:W-:-:S05]  /*c7e0*/  FADD.FTZ R2, R5, R2 ;  /* 0x0000000205027221 */ /* 0x001fca0000010000 */
[----:B------:R-:W0:Y:S02]  /*c7f0*/  SHFL.BFLY PT, R7, R2, 0x1, 0x1f ;  /* 0x0c201f0002077f89 */ /* 0x000e2400000e0000 */
[----:B0-----:R-:W-:-:S05]  /*c800*/  FADD.FTZ R7, R2, R7 ;  /* 0x0000000702077221 */ /* 0x001fca0000010000 */
[----:B------:R-:W-:Y:S04]  /*c810*/  @!P0 STS [R8+0x20], R7 ;  /* 0x0000200708008388 */ /* 0x000fe80000000800 */
[----:B------:R-:W-:Y:S06]  /*c820*/  BAR.SYNC.DEFER_BLOCKING 0x0 ;  /* 0x0000000000007b1d */ /* 0x000fec0000010000 */
        /* <DEDUP_REMOVED lines=9> */
[----:B------:R-:W-:Y:S01]  /*c8c0*/  ULDC.U8 UR4, c[0x0][0x26c] ;  /* 0x00009b0000047ab9 */ /* 0x000fe20000000000 */
[----:B------:R-:W-:Y:S01]  /*c8d0*/  BSSY B0, `(.L_x_3816) ;  /* 0x000001e000007945 */ /* 0x000fe20003800000 */
[----:B------:R-:W-:Y:S02]  /*c8e0*/  UISETP.NE.AND UP0, UPT, UR4, URZ, UPT ;  /* 0x0000003f0400728c */ /* 0x000fe4000bf05270 */
[----:B------:R-:W-:Y:S02]  /*c8f0*/  ULDC UR5, c[0x0][0x1ec] ;  /* 0x00007b0000057ab9 */ /* 0x000fe40000000800 */
[----:B------:R-:W-:-:S07]  /*c900*/  ULDC UR7, c[0x0][0x1d4] ;  /* 0x0000750000077ab9 */ /* 0x000fce0000000800 */
[----:B------:R-:W-:Y:S02]  /*c910*/  @UP0 ULDC UR4, c[0x0][0x268] ;  /* 0x00009a0000040ab9 */ /* 0x000fe40000000800 */
[----:B------:R-:W-:-:S03]  /*c920*/  @UP0 UIMAD UR4, UR49, UR4, UR5 ;  /* 0x00000004310402a4 */ /* 0x000fc6000f8e0205 */
[----:B------:R-:W-:Y:S02]  /*c930*/  UMOV UR5, URZ ;  /* 0x0000003f00057c82 */ /* 0x000fe40008000000 */
[----:B------:R-:W-:-:S03]  /*c940*/  @UP0 UIMAD UR7, UR4, UR7, URZ ;  /* 0x00000007040702a4 */ /* 0x000fc6000f8e023f */
[----:B------:R-:W-:Y:S02]  /*c950*/  UMOV UR4, URZ ;  /* 0x0000003f00047c82 */ /* 0x000fe40008000000 */
[----:B------:R-:W-:Y:S02]  /*c960*/  @UP0 USHF.R.S32.HI UR8, URZ, 0x1f, UR7 ;  /* 0x0000001f3f080899 */ /* 0x000fe40008011407 */
[----:B------:R-:W-:-:S05]  /*c970*/  @UP0 UMOV UR4, UR7 ;  /* 0x0000000700040c82 */ /* 0x000fca0008000000 */
[----:B------:R-:W-:Y:S01]  /*c980*/  @UP0 UMOV UR5, UR8 ;  /* 0x0000000800050c82 */ /* 0x000fe20008000000 */
[----:B------:R-:W-:Y:S05]  /*c990*/  @P1 BRA `(.L_x_3817) ;  /* 0x0000011000001947 */ /* 0x000fea0003800000 */
[----:B0-----:R-:W-:Y:S01]  /*c9a0*/  FADD.FTZ R0, R4, 9.9999999747524270788e-07 ;  /* 0x358637bd04007421 */ /* 0x001fe20000010000 */
[----:B------:R-:W-:-:S03]  /*c9b0*/  IADD3 R4, R9, UR45, RZ ;  /* 0x0000002d09047c10 */ /* 0x000fc6000fffe0ff */
[----:B------:R0:W3:Y:S04]  /*c9c0*/  MUFU.RCP R10, R0 ;  /* 0x00000000000a7308 */ /* 0x0000e80000001000 */
.L_x_3818:
[----:B0-----:R-:W-:Y:S02]  /*c9d0*/  IADD3 R0, R4, -UR45, RZ ;  /* 0x8000002d04007c10 */ /* 0x001fe4000fffe0ff */
[----:B------:R-:W-:Y:S02]  /*c9e0*/  PLOP3.LUT P1, PT, PT, PT, UP0, 0x80, 0x0 ;  /* 0x000000000000781c */ /* 0x000fe40003f2f008 */
[----:B------:R-:W-:Y:S01]  /*c9f0*/  LEA R7, R0, 0x440, 0x2 ;  /* 0x0000044000077811 */ /* 0x000fe200078e10ff */
[----:B------:R-:W0:Y:S10]  /*ca00*/  LDS R3, [R0.X4+0x440] ;  /* 0x0004400000037984 */ /* 0x000e340000004800 */
[----:B------:R-:W-:-:S04]  /*ca10*/  @P1 IADD3 R5, P0, R4, UR4, RZ ;  /* 0x0000000404051c10 */ /* 0x000fc8000ff1e0ff */
[C---:B------:R-:W-:Y:S02]  /*ca20*/  @P1 LEA.HI.X.SX32 R8, R4.reuse, UR5, 0x1, P0 ;  /* 0x0000000504081c11 */ /* 0x040fe400080f0eff */
[----:B------:R-:W-:Y:S02]  /*ca30*/  @P1 LEA R2, P0, R5, c[0x0][0x260], 0x2 ;  /* 0x0000980005021a11 */ /* 0x000fe400078010ff */
[----:B------:R-:W-:Y:S01]  /*ca40*/  IADD3 R4, R4, 0x100, RZ ;  /* 0x0000010004047810 */ /* 0x000fe20007ffe0ff */
[----:B0--3--:R-:W-:Y:S01]  /*ca50*/  FMUL.FTZ R9, R3, R10 ;  /* 0x0000000a03097220 */ /* 0x009fe20000410000 */
[----:B------:R-:W-:Y:S02]  /*ca60*/  @P1 LEA.HI.X R3, R5, c[0x0][0x264], R8, 0x2, P0 ;  /* 0x0000990005031a11 */ /* 0x000fe400000f1408 */
[----:B------:R-:W-:Y:S02]  /*ca70*/  ISETP.GT.AND P0, PT, R4, UR42, PT ;  /* 0x0000002a04007c0c */ /* 0x000fe4000bf04270 */
[----:B------:R0:W-:Y:S04]  /*ca80*/  STS [R7], R9 ;  /* 0x0000000907007388 */ /* 0x0001e80000000800 */
[----:B------:R0:W-:Y:S07]  /*ca90*/  @P1 STG.E [R2.64], R9 ;  /* 0x0000000902001986 */ /* 0x0001ee000c101924 */
[----:B------:R-:W-:Y:S05]  /*caa0*/  @!P0 BRA `(.L_x_3818) ;  /* 0xffffff2000008947 */ /* 0x000fea000383ffff */
.L_x_3817:
[----:B------:R-:W-:Y:S05]  /*cab0*/  BSYNC B0 ;  /* 0x0000000000007941 */ /* 0x000fea0003800000 */
.L_x_3816:
[----:B------:R-:W3:Y:S01]  /*cac0*/  S2R R5, SR_TID.X ;  /* 0x0000000000057919 */ /* 0x000ee20000002100 */
[----:B------:R-:W-:Y:S01]  /*cad0*/  USHF.R.S32.HI UR4, URZ, 0x1f, UR42 ;  /* 0x0000001f3f047899 */ /* 0x000fe2000801142a */
[----:B------:R-:W-:-:S03]  /*cae0*/  ISETP.EQ.U32.AND P0, PT, RZ, c[0x0][0x190], PT ;  /* 0x00006400ff007a0c */ /* 0x000fc60003f02070 */
[----:B------:R-:W-:-:S04]  /*caf0*/  ULEA.HI UR4, UR4, UR42, URZ, 0x2 ;  /* 0x0000002a04047291 */ /* 0x000fc8000f8f103f */
[----:B------:R-:W-:-:S04]  /*cb00*/  ULOP3.LUT UR4, UR4, 0xfffffffc, URZ, 0xc0, !UPT ;  /* 0xfffffffc04047892 */ /* 0x000fc8000f8ec03f */
[----:B------:R-:W-:Y:S01]  /*cb10*/  UIADD3 UR4, -UR4, UR42, URZ ;  /* 0x0000002a04047290 */ /* 0x000fe2000fffe13f */
[-C--:B0--3--:R-:W-:Y:S02]  /*cb20*/  LEA.HI R3, R6, R5.reuse, RZ, 0x6 ;  /* 0x0000000506037211 */ /* 0x089fe400078f30ff */
[----:B------:R-:W-:Y:S02]  /*cb30*/  CS2R R6, SRZ ;  /* 0x0000000000067805 */ /* 0x000fe4000001ff00 */
[----:B------:R-:W-:Y:S02]  /*cb40*/  LOP3.LUT R0, R3, 0xffffffc0, RZ, 0xc0, !PT ;  /* 0xffffffc003007812 */ /* 0x000fe400078ec0ff */
[----:B------:R-:W-:Y:S02]  /*cb50*/  SHF.R.S32.HI R3, RZ, 0x6, R3 ;  /* 0x00000006ff037819 */ /* 0x000fe40000011403 */
[----:B------:R-:W-:Y:S02]  /*cb60*/  IADD3 R0, -R0, R5, RZ ;  /* 0x0000000500007210 */ /* 0x000fe40007ffe1ff */
[----:B------:R-:W-:-:S02]  /*cb70*/  MOV R5, UR48 ;  /* 0x0000003000057c02 */ /* 0x000fc40008000f00 */
[C---:B------:R-:W-:Y:S01]  /*cb80*/  ISETP.GT.AND P2, PT, R0.reuse, 0x2f, PT ;  /* 0x0000002f0000780c */ /* 0x040fe20003f44270 */
[----:B------:R-:W-:-:S03]  /*cb90*/  IMAD.SHL.U32 R0, R0, 0x4, RZ ;  /* 0x0000000400007824 */ /* 0x000fc600078e00ff */
[----:B------:R-:W-:-:S04]  /*cba0*/  ISETP.NE.OR P1, PT, R3, UR4, P2 ;  /* 0x0000000403007c0c */ /* 0x000fc80009725670 */
[----:B------:R-:W-:Y:S01]  /*cbb0*/  ISETP.EQ.OR.EX P0, PT, RZ, c[0x0][0x194], P1, P0 ;  /* 0x00006500ff007a0c */ /* 0x000fe20000f02700 */
[----:B------:R-:W-:Y:S01]  /*cbc0*/  ULDC UR4, c[0x0][0x1d4] ;  /* 0x0000750000047ab9 */ /* 0x000fe20000000800 */
[----:B------:R-:W-:Y:S11]  /*cbd0*/  BSSY B0, `(.L_x_3819) ;  /* 0x00001a1000007945 */ /* 0x000ff60003800000 */
[----:B------:R-:W-:Y:S01]  /*cbe0*/  @!P0 MOV R13, 0x4 ;  /* 0x00000004000d8802 */ /* 0x000fe20000000f00 */
[----:B------:R-:W-:-:S02]  /*cbf0*/  @!P0 IMAD R12, R5, 0xc0, R0 ;  /* 0x000000c0050c8824 */ /* 0x000fc400078e0200 */
[----:B------:R-:W-:Y:S02]  /*cc00*/  CS2R R4, SRZ ;  /* 0x0000000000047805 */ /* 0x000fe4000001ff00 */
[----:B------:R-:W-:Y:S01]  /*cc10*/  @!P0 IMAD.WIDE R12, R12, R13, c[0x0][0x190] ;  /* 0x000064000c0c8625 */ /* 0x000fe200078e020d */
[----:B------:R-:W-:-:S04]  /*cc20*/  UIMAD UR4, UR49, UR4, URZ ;  /* 0x00000004310472a4 */ /* 0x000fc8000f8e023f */
[----:B------:R0:W5:Y:S01]  /*cc30*/  @!P0 LDG.E.128 R4, [R12.64] ;  /* 0x000000240c048981 */ /* 0x000162000c1e1d00 */
[----:B------:R-:W-:Y:S01]  /*cc40*/  CS2R R10, SRZ ;  /* 0x00000000000a7805 */ /* 0x000fe2000001ff00 */
[----:B------:R-:W-:Y:S02]  /*cc50*/  CS2R R8, SRZ ;  /* 0x0000000000087805 */ /* 0x000fe4000001ff00 */
[----:B------:R-:W-:Y:S06]  /*cc60*/  BAR.SYNC.DEFER_BLOCKING 0x0 ;  /* 0x0000000000007b1d */ /* 0x000fec0000010000 */
[----:B------:R-:W-:Y:S05]  /*cc70*/  @P2 BRA `(.L_x_3820) ;  /* 0x0000196000002947 */ /* 0x000fea0003800000 */
[----:B0-----:R-:W-:Y:S01]  /*cc80*/  MOV R49, UR42 ;  /* 0x0000002a00317c02 */ /* 0x001fe20008000f00 */
[----:B------:R-:W-:Y:S01]  /*cc90*/  IMAD.U32 R9, RZ, RZ, UR6 ;  /* 0x00000006ff097e24 */ /* 0x000fe2000f8e00ff */
[----:B------:R-:W-:Y:S01]  /*cca0*/  IADD3 R2, R3, UR45, RZ ;  /* 0x0000002d03027c10 */ /* 0x000fe2000fffe0ff */
[----:B------:R-:W-:Y:S01]  /*ccb0*/  BSSY B1, `(.L_x_3821) ;  /* 0x000007f000017945 */ /* 0x000fe20003800000 */
[----:B------:R-:W-:Y:S01]  /*ccc0*/  IMNMX R49, R49, c[0x0][0x1d4], PT ;  /* 0x0000750031317a17 */ /* 0x000fe20003800200 */
[----:B------:R-:W-:Y:S01]  /*ccd0*/  IMAD R12, R9, c[0x0][0x1d4], R0 ;  /* 0x00007500090c7a24 */ /* 0x000fe200078e0200 */
[----:B------:R-:W-:Y:S01]  /*cce0*/  CS2R R10, SRZ ;  /* 0x00000000000a7805 */ /* 0x000fe2000001ff00 */
[----:B------:R-:W-:Y:S01]  /*ccf0*/  CS2R R8, SRZ ;  /* 0x0000000000087805 */ /* 0x000fe2000001ff00 */
[----:B------:R-:W-:-:S02]  /*cd00*/  ISETP.GE.AND P0, PT, R2, R49, PT ;  /* 0x000000310200720c */ /* 0x000fc40003f06270 */
[----:B------:R-:W-:-:S11]  /*cd10*/  SHF.R.S32.HI R13, RZ, 0x1f, R12 ;  /* 0x0000001fff0d7819 */ /* 0x000fd6000001140c */
[----:B------:R-:W-:Y:S05]  /*cd20*/  @P0 BRA `(.L_x_3822) ;  /* 0x0000077000000947 */ /* 0x000fea0003800000 */
[----:B------:R-:W-:Y:S01]  /*cd30*/  MOV R8, UR45 ;  /* 0x0000002d00087c02 */ /* 0x000fe20008000f00 */
[----:B------:R-:W-:Y:S01]  /*cd40*/  BSSY B2, `(.L_x_3823) ;  /* 0x0000028000027945 */ /* 0x000fe20003800000 */
[----:B------:R-:W-:Y:S01]  /*cd50*/  LOP3.LUT R9, RZ, R49, RZ, 0x33, !PT ;  /* 0x00000031ff097212 */ /* 0x000fe200078e33ff */
[----:B--2---:R-:W-:Y:S01]  /*cd60*/  IMAD.MOV.U32 R24, RZ, RZ, R2 ;  /* 0x000000ffff187224 */ /* 0x004fe200078e0002 */
[----:B------:R-:W-:Y:S01]  /*cd70*/  IADD3 R8, -R8, -0x2, -R3 ;  /* 0xfffffffe08087810 */ /* 0x000fe20007ffe903 */
[----:B------:R-:W-:-:S03]  /*cd80*/  CS2R R10, SRZ ;  /* 0x00000000000a7805 */ /* 0x000fc6000001ff00 */
[----:B------:R-:W-:-:S04]  /*cd90*/  IADD3 R9, R8, -R9, RZ ;  /* 0x8000000908097210 */ /* 0x000fc80007ffe0ff */
[C---:B------:R-:W-:Y:S02]  /*cda0*/  LEA.HI R8, R9.reuse, 0x1, RZ, 0x1e ;  /* 0x0000000109087811 */ /* 0x040fe400078ff0ff */
[----:B------:R-:W-:Y:S02]  /*cdb0*/  ISETP.GE.U32.AND P0, PT, R9, 0xc, PT ;  /* 0x0000000c0900780c */ /* 0x000fe40003f06070 */
[----:B------:R-:W-:Y:S02]  /*cdc0*/  LOP3.LUT P3, R14, R8, 0x3, RZ, 0xc0, !PT ;  /* 0x00000003080e7812 */ /* 0x000fe4000786c0ff */
[----:B------:R-:W-:-:S11]  /*cdd0*/  CS2R R8, SRZ ;  /* 0x0000000000087805 */ /* 0x000fd6000001ff00 */
[----:B------:R-:W-:Y:S05]  /*cde0*/  @!P3 BRA `(.L_x_3824) ;  /* 0x000001d00000b947 */ /* 0x000fea0003800000 */
[----:B------:R-:W-:Y:S01]  /*cdf0*/  MOV R25, UR47 ;  /* 0x0000002f00197c02 */ /* 0x000fe20008000f00 */
[----:B------:R-:W-:Y:S01]  /*ce00*/  HFMA2.MMA R8, -RZ, RZ, 0, 0 ;  /* 0x00000000ff087435 */ /* 0x000fe200000001ff */
[----:B-1----:R-:W-:Y:S01]  /*ce10*/  MOV R18, R14 ;  /* 0x0000000e00127202 */ /* 0x002fe20000000f00 */
[----:B------:R-:W-:Y:S02]  /*ce20*/  IMAD.MOV.U32 R24, RZ, RZ, R2 ;  /* 0x000000ffff187224 */ /* 0x000fe400078e0002 */
[----:B------:R-:W-:-:S03]  /*ce30*/  IMAD R25, R25, c[0x0][0x1d4], RZ ;  /* 0x0000750019197a24 */ /* 0x000fc600078e02ff */
.L_x_3825:
        /* <DEDUP_REMOVED lines=14> */
[----:B------:R-:W-:Y:S02]  /*cf20*/  IADD3 R19, R24, -UR45, RZ ;  /* 0x8000002d18137c10 */ /* 0x000fe4000fffe0ff */
[----:B------:R-:W-:Y:S02]  /*cf30*/  IADD3 R18, R18, -0x1, RZ ;  /* 0xffffffff12127810 */ /* 0x000fe40007ffe0ff */
[----:B------:R-:W-:Y:S02]  /*cf40*/  IADD3 R24, R24, 0x4, RZ ;  /* 0x0000000418187810 */ /* 0x000fe40007ffe0ff */
[----:B------:R-:W2:Y:S01]  /*cf50*/  LDS R19, [R19.X4+0x440] ;  /* 0x0004400013137984 */ /* 0x000ea20000004800 */
[----:B------:R-:W-:Y:S01]  /*cf60*/  ISETP.NE.AND P3, PT, R18, RZ, PT ;  /* 0x000000ff1200720c */ /* 0x000fe20003f65270 */
[-C--:B--2---:R-:W-:Y:S02]  /*cf70*/  FFMA.FTZ R8, R20, R19.reuse, R8 ;  /* 0x0000001314087223 */ /* 0x084fe40000010008 */
[----:B------:R-:W-:-:S02]  /*cf80*/  FFMA.FTZ R9, R21, R19, R9 ;  /* 0x0000001315097223 */ /* 0x000fc40000010009 */
[-C--:B------:R-:W-:Y:S02]  /*cf90*/  FFMA.FTZ R10, R22, R19.reuse, R10 ;  /* 0x00000013160a7223 */ /* 0x080fe4000001000a */
[----:B------:R-:W-:-:S06]  /*cfa0*/  FFMA.FTZ R11, R23, R19, R11 ;  /* 0x00000013170b7223 */ /* 0x000fcc000001000b */
[----:B------:R-:W-:Y:S05]  /*cfb0*/  @P3 BRA `(.L_x_3825) ;  /* 0xfffffe8000003947 */ /* 0x000fea000383ffff */
.L_x_3824:
[----:B------:R-:W-:Y:S05]  /*cfc0*/  BSYNC B2 ;  /* 0x0000000000027941 */ /* 0x000fea0003800000 */
.L_x_3823:
[----:B------:R-:W-:Y:S05]  /*cfd0*/  @!P0 BRA `(.L_x_3822) ;  /* 0x000004c000008947 */ /* 0x000fea0003800000 */
[----:B------:R-:W-:Y:S01]  /*cfe0*/  ULDC UR5, c[0x0][0x1d4] ;  /* 0x0000750000057ab9 */ /* 0x000fe20000000800 */
[----:B------:R-:W-:Y:S01]  /*cff0*/  SHF.R.S32.HI R15, RZ, 0x1f, R24 ;  /* 0x0000001fff0f7819 */ /* 0x000fe20000011418 */
[----:B------:R-:W-:Y:S01]  /*d000*/  UIMAD UR5, UR47, UR5, URZ ;  /* 0x000000052f0572a4 */ /* 0x000fe2000f8e023f */
[C---:B------:R-:W-:Y:S01]  /*d010*/  LEA R14, R24.reuse, 0x20, 0x2 ;  /* 0x00000020180e7811 */ /* 0x040fe200078e10ff */
[----:B------:R-:W-:Y:S01]  /*d020*/  IMAD.U32 R21, RZ, RZ, UR45 ;  /* 0x0000002dff157e24 */ /* 0x000fe2000f8e00ff */
[----:B-1----:R-:W-:Y:S01]  /*d030*/  MOV R19, c[0x0][0x1d4] ;  /* 0x0000750000137a02 */ /* 0x002fe20000000f00 */
[C---:B------:R-:W-:Y:S02]  /*d040*/  IMAD R26, R24.reuse, 0xc0, RZ ;  /* 0x000000c0181a7824 */ /* 0x040fe400078e02ff */
[----:B------:R-:W-:Y:S02]  /*d050*/  IADD3 R17, P0, R24, UR5, RZ ;  /* 0x0000000518117c10 */ /* 0x000fe4000ff1e0ff */
[----:B------:R-:W-:-:S04]  /*d060*/  MOV R18, UR5 ;  /* 0x0000000500127c02 */ /* 0x000fc80008000f00 */
[----:B------:R-:W-:Y:S01]  /*d070*/  LEA.HI.X.SX32 R18, R18, R15, 0x1, P0 ;  /* 0x0000000f12127211 */ /* 0x000fe200000f0eff */
[----:B------:R-:W-:Y:S01]  /*d080*/  IMAD R15, R21, -0x4, R14 ;  /* 0xfffffffc150f7824 */ /* 0x000fe200078e020e */
[----:B------:R-:W-:Y:S01]  /*d090*/  LEA R16, P0, R17, c[0x0][0x1a8], 0x2 ;  /* 0x00006a0011107a11 */ /* 0x000fe200078010ff */
[----:B------:R-:W-:-:S03]  /*d0a0*/  IMAD R14, R19, c[0x0][0x1d8], RZ ;  /* 0x00007600130e7a24 */ /* 0x000fc600078e02ff */
[----:B------:R-:W-:Y:S01]  /*d0b0*/  LEA.HI.X R17, R17, c[0x0][0x1ac], R18, 0x2, P0 ;  /* 0x00006b0011117a11 */ /* 0x000fe200000f1412 */
[----:B------:R-:W-:Y:S01]  /*d0c0*/  IMAD R25, R14, 0xc0, RZ ;  /* 0x000000c00e197824 */ /* 0x000fe200078e02ff */
[----:B------:R-:W-:-:S03]  /*d0d0*/  IADD3 R27, R15, 0x440, RZ ;  /* 0x000004400f1b7810 */ /* 0x000fc60007ffe0ff */
.L_x_3826:
[----:B------:R-:W-:Y:S01]  /*d0e0*/  MOV R14, R16 ;  /* 0x00000010000e7202 */ /* 0x000fe20000000f00 */
[----:B------:R-:W-:Y:S01]  /*d0f0*/  IMAD.MOV.U32 R15, RZ, RZ, R17 ;  /* 0x000000ffff0f7224 */ /* 0x000fe200078e0011 */
[----:B------:R-:W-:Y:S04]  /*d100*/  LDS R33, [R27+-0x10] ;  /* 0xfffff0001b217984 */ /* 0x000fe80000000800 */
[----:B------:R-:W2:Y:S04]  /*d110*/  LDG.E R16, [R14.64] ;  /* 0x000000240e107981 */ /* 0x000ea8000c1e1900 */
[----:B------:R-:W3:Y:S04]  /*d120*/  LDG.E R17, [R14.64+0x10] ;  /* 0x000010240e117981 */ /* 0x000ee8000c1e1900 */
[----:B----4-:R-:W4:Y:S04]  /*d130*/  LDG.E R18, [R14.64+0x20] ;  /* 0x000020240e127981 */ /* 0x010f28000c1e1900 */
[----:B------:R-:W4:Y:S04]  /*d140*/  LDG.E R20, [R14.64+0x30] ;  /* 0x000030240e147981 */ /* 0x000f28000c1e1900 */
[----:B------:R-:W-:Y:S04]  /*d150*/  LDS R34, [R27] ;  /* 0x000000001b227984 */ /* 0x000fe80000000800 */
[----:B------:R-:W-:Y:S01]  /*d160*/  LDS R35, [R27+0x10] ;  /* 0x000010001b237984 */ /* 0x000fe20000000800 */
[----:B--2---:R-:W-:-:S02]  /*d170*/  IMAD R16, R25, R16, R26 ;  /* 0x0000001019107224 */ /* 0x004fc400078e021a */
[----:B---3--:R-:W-:-:S03]  /*d180*/  IMAD R17, R25, R17, R26 ;  /* 0x0000001119117224 */ /* 0x008fc600078e021a */
[----:B------:R-:W-:Y:S01]  /*d190*/  IADD3 R21, P0, R12, R16, RZ ;  /* 0x000000100c157210 */ /* 0x000fe20007f1e0ff */
[--C-:B----4-:R-:W-:Y:S01]  /*d1a0*/  IMAD R19, R25, R18, R26.reuse ;  /* 0x0000001219137224 */ /* 0x110fe200078e021a */
[----:B------:R-:W-:Y:S02]  /*d1b0*/  IADD3 R18, R17, 0x300, RZ ;  /* 0x0000030011127810 */ /* 0x000fe40007ffe0ff */
[----:B------:R-:W-:Y:S01]  /*d1c0*/  LEA.HI.X.SX32 R22, R16, R13, 0x1, P0 ;  /* 0x0000000d10167211 */ /* 0x000fe200000f0eff */
[----:B------:R-:W-:Y:S01]  /*d1d0*/  IMAD R20, R25, R20, R26 ;  /* 0x0000001419147224 */ /* 0x000fe200078e021a */
[----:B------:R-:W-:Y:S02]  /*d1e0*/  LEA R16, P0, R21, c[0x0][0x1a0], 0x2 ;  /* 0x0000680015107a11 */ /* 0x000fe400078010ff */
[----:B------:R-:W-:Y:S02]  /*d1f0*/  IADD3 R19, R19, 0x600, RZ ;  /* 0x0000060013137810 */ /* 0x000fe40007ffe0ff */
[----:B------:R-:W-:-:S02]  /*d200*/  IADD3 R23, P3, R12, R18, RZ ;  /* 0x000000120c177210 */ /* 0x000fc40007f7e0ff */
[----:B------:R-:W-:Y:S02]  /*d210*/  LEA.HI.X R17, R21, c[0x0][0x1a4], R22, 0x2, P0 ;  /* 0x0000690015117a11 */ /* 0x000fe400000f1416 */
[----:B------:R-:W-:Y:S02]  /*d220*/  IADD3 R21, P4, R12, R19, RZ ;  /* 0x000000130c157210 */ /* 0x000fe40007f9e0ff */
[-C--:B------:R-:W-:Y:S02]  /*d230*/  LEA.HI.X.SX32 R30, R18, R13.reuse, 0x1, P3 ;  /* 0x0000000d121e7211 */ /* 0x080fe400018f0eff */
[----:B------:R-:W-:Y:S02]  /*d240*/  LEA R18, P0, R23, c[0x0][0x1a0], 0x2 ;  /* 0x0000680017127a11 */ /* 0x000fe400078010ff */
[----:B------:R-:W-:Y:S02]  /*d250*/  IADD3 R22, R20, 0x900, RZ ;  /* 0x0000090014167810 */ /* 0x000fe40007ffe0ff */
[----:B------:R-:W-:-:S02]  /*d260*/  LEA.HI.X.SX32 R28, R19, R13, 0x1, P4 ;  /* 0x0000000d131c7211 */ /* 0x000fc400020f0eff */
[----:B------:R-:W-:Y:S02]  /*d270*/  LEA R20, P3, R21, c[0x0][0x1a0], 0x2 ;  /* 0x0000680015147a11 */ /* 0x000fe400078610ff */
[----:B------:R-:W-:Y:S02]  /*d280*/  LEA.HI.X R19, R23, c[0x0][0x1a4], R30, 0x2, P0 ;  /* 0x0000690017137a11 */ /* 0x000fe400000f141e */
[----:B------:R-:W-:Y:S02]  /*d290*/  IADD3 R23, P0, R12, R22, RZ ;  /* 0x000000160c177210 */ /* 0x000fe40007f1e0ff */
[----:B------:R-:W-:Y:S01]  /*d2a0*/  LEA.HI.X R21, R21, c[0x0][0x1a4], R28, 0x2, P3 ;  /* 0x0000690015157a11 */ /* 0x000fe200018f141c */
[----:B------:R-:W2:Y:S01]  /*d2b0*/  LDG.E.128 R36, [R18.64] ;  /* 0x0000002412247981 */ /* 0x000ea2000c1e1d00 */
[----:B------:R-:W-:-:S03]  /*d2c0*/  LEA.HI.X.SX32 R32, R22, R13, 0x1, P0 ;  /* 0x0000000d16207211 */ /* 0x000fc600000f0eff */
[----:B------:R0:W3:Y:S01]  /*d2d0*/  LDG.E.128 R28, [R16.64] ;  /* 0x00000024101c7981 */ /* 0x0000e2000c1e1d00 */
[----:B------:R-:W-:-:S03]  /*d2e0*/  LEA R22, P0, R23, c[0x0][0x1a0], 0x2 ;  /* 0x0000680017167a11 */ /* 0x000fc600078010ff */
[----:B------:R-:W4:Y:S01]  /*d2f0*/  LDG.E.128 R40, [R20.64] ;  /* 0x0000002414287981 */ /* 0x000f22000c1e1d00 */
[----:B------:R-:W-:-:S03]  /*d300*/  LEA.HI.X R23, R23, c[0x0][0x1a4], R32, 0x2, P0 ;  /* 0x0000690017177a11 */ /* 0x000fc600000f1420 */
[----:B------:R1:W3:Y:S04]  /*d310*/  LDS R32, [R27+-0x20] ;  /* 0xffffe0001b207984 */ /* 0x0002e80000000800 */
[----:B------:R-:W4:Y:S01]  /*d320*/  LDG.E.128 R44, [R22.64] ;  /* 0x00000024162c7981 */ /* 0x000f22000c1e1d00 */
[----:B0-----:R-:W-:Y:S02]  /*d330*/  IADD3 R16, P0, R14, 0x40, RZ ;  /* 0x000000400e107810 */ /* 0x001fe40007f1e0ff */
[----:B------:R-:W-:Y:S02]  /*d340*/  IADD3 R24, R24, 0x10, RZ ;  /* 0x0000001018187810 */ /* 0x000fe40007ffe0ff */
[----:B------:R-:W-:Y:S02]  /*d350*/  IADD3.X R17, RZ, R15, RZ, P0, !PT ;  /* 0x0000000fff117210 */ /* 0x000fe400007fe4ff */
[----:B------:R-:W-:-:S02]  /*d360*/  ISETP.GE.AND P0, PT, R24, R49, PT ;  /* 0x000000311800720c */ /* 0x000fc40003f06270 */
[----:B-1----:R-:W-:Y:S02]  /*d370*/  IADD3 R27, R27, 0x40, RZ ;  /* 0x000000401b1b7810 */ /* 0x002fe40007ffe0ff */
[----:B------:R-:W-:Y:S01]  /*d380*/  IADD3 R26, R26, 0xc00, RZ ;  /* 0x00000c001a1a7810 */ /* 0x000fe20007ffe0ff */
[-C--:B---3--:R-:W-:Y:S02]  /*d390*/  FFMA.FTZ R28, R28, R32.reuse, R8 ;  /* 0x000000201c1c7223 */ /* 0x088fe40000010008 */
[-C--:B------:R-:W-:Y:S02]  /*d3a0*/  FFMA.FTZ R29, R29, R32.reuse, R9 ;  /* 0x000000201d1d7223 */ /* 0x080fe40000010009 */
[-C--:B------:R-:W-:Y:S02]  /*d3b0*/  FFMA.FTZ R30, R30, R32.reuse, R10 ;  /* 0x000000201e1e7223 */ /* 0x080fe4000001000a */
[----:B------:R-:W-:Y:S02]  /*d3c0*/  FFMA.FTZ R31, R31, R32, R11 ;  /* 0x000000201f1f7223 */ /* 0x000fe4000001000b */
[----:B--2---:R-:W-:-:S02]  /*d3d0*/  FFMA.FTZ R28, R36, R33, R28 ;  /* 0x00000021241c7223 */ /* 0x004fc4000001001c */
[-C--:B------:R-:W-:Y:S02]  /*d3e0*/  FFMA.FTZ R29, R37, R33.reuse, R29 ;  /* 0x00000021251d7223 */ /* 0x080fe4000001001d */
[-C--:B------:R-:W-:Y:S02]  /*d3f0*/  FFMA.FTZ R30, R38, R33.reuse, R30 ;  /* 0x00000021261e7223 */ /* 0x080fe4000001001e */
[----:B------:R-:W-:Y:S02]  /*d400*/  FFMA.FTZ R31, R39, R33, R31 ;  /* 0x00000021271f7223 */ /* 0x000fe4000001001f */
[-C--:B----4-:R-:W-:Y:S02]  /*d410*/  FFMA.FTZ R28, R40, R34.reuse, R28 ;  /* 0x00000022281c7223 */ /* 0x090fe4000001001c */
[-C--:B------:R-:W-:Y:S02]  /*d420*/  FFMA.FTZ R29, R41, R34.reuse, R29 ;  /* 0x00000022291d7223 */ /* 0x080fe4000001001d */
[----:B------:R-:W-:-:S02]  /*d430*/  FFMA.FTZ R30, R42, R34, R30 ;  /* 0x000000222a1e7223 */ /* 0x000fc4000001001e */
[----:B------:R-:W-:Y:S02]  /*d440*/  FFMA.FTZ R31, R43, R34, R31 ;  /* 0x000000222b1f7223 */ /* 0x000fe4000001001f */
[-C--:B------:R-:W-:Y:S02]  /*d450*/  FFMA.FTZ R8, R44, R35.reuse, R28 ;  /* 0x000000232c087223 */ /* 0x080fe4000001001c */
[-C--:B------:R-:W-:Y:S02]  /*d460*/  FFMA.FTZ R9, R45, R35.reuse, R29 ;  /* 0x000000232d097223 */ /* 0x080fe4000001001d */
[-C--:B------:R-:W-:Y:S02]  /*d470*/  FFMA.FTZ R10, R46, R35.reuse, R30 ;  /* 0x000000232e0a7223 */ /* 0x080fe4000001001e */
[----:B------:R-:W-:Y:S01]  /*d480*/  FFMA.FTZ R11, R47, R35, R31 ;  /* 0x000000232f0b7223 */ /* 0x000fe2000001001f */
[----:B------:R-:W-:Y:S05]  /*d490*/  @!P0 BRA `(.L_x_3826) ;  /* 0xfffffc4000008947 */ /* 0x000fea000383ffff */
.L_x_3822:
[----:B------:R-:W-:Y:S05]  /*d4a0*/  BSYNC B1 ;  /* 0x0000000000017941 */ /* 0x000fea0003800000 */
.L_x_3821:
[----:B------:R-:W-:-:S13]  /*d4b0*/  ISETP.GE.AND P0, PT, R2, UR42, PT ;  /* 0x0000002a02007c0c */ /* 0x000fda000bf06270 */
[----:B------:R-:W-:Y:S05]  /*d4c0*/  @P0 BRA `(.L_x_3820) ;  /* 0x0000111000000947 */ /* 0x000fea0003800000 */
[----:B------:R-:W-:Y:S01]  /*d4d0*/  LOP3.LUT R14, RZ, R3, RZ, 0x33, !PT ;  /* 0x00000003ff0e7212 */ /* 0x000fe200078e33ff */
[----:B------:R-:W-:Y:S01]  /*d4e0*/  BSSY B1, `(.L_x_3827) ;  /* 0x000003e000017945 */ /* 0x000fe20003800000 */
[----:B--2---:R-:W-:-:S04]  /*d4f0*/  MOV R25, UR45 ;  /* 0x0000002d00197c02 */ /* 0x004fc80008000f00 */
[----:B------:R-:W-:-:S04]  /*d500*/  IADD3 R25, -R25, UR42, R14 ;  /* 0x0000002a19197c10 */ /* 0x000fc8000fffe10e */
[----:B------:R-:W-:-:S04]  /*d510*/  LEA.HI R14, R25, 0x1, RZ, 0x1e ;  /* 0x00000001190e7811 */ /* 0x000fc800078ff0ff */
[----:B------:R-:W-:-:S13]  /*d520*/  LOP3.LUT P0, R14, R14, 0x3, RZ, 0xc0, !PT ;  /* 0x000000030e0e7812 */ /* 0x000fda000780c0ff */
[----:B------:R-:W-:Y:S05]  /*d530*/  @!P0 BRA `(.L_x_3828) ;  /* 0x0000038000008947 */ /* 0x000fea0003800000 */
[----:B-1----:R-:W-:Y:S01]  /*d540*/  IMAD.MOV.U32 R18, RZ, RZ, R14 ;  /* 0x000000ffff127224 */ /* 0x002fe200078e000e */
[----:B------:R-:W-:Y:S02]  /*d550*/  LEA R19, R3, 0x440, 0x2 ;  /* 0x0000044003137811 */ /* 0x000fe400078e10ff */
.L_x_3831:
[----:B------:R-:W-:Y:S01]  /*d560*/  ISETP.GE.AND P3, PT, R2, c[0x0][0x1d4], PT ;  /* 0x0000750002007a0c */ /* 0x000fe20003f66270 */
[----:B------:R-:W-:Y:S01]  /*d570*/  BSSY B2, `(.L_x_3829) ;  /* 0x0000031000027945 */ /* 0x000fe20003800000 */
[----:B------:R-:W-:-:S04]  /*d580*/  IADD3 R18, R18, -0x1, RZ ;  /* 0xffffffff12127810 */ /* 0x000fc80007ffe0ff */
[----:B------:R-:W-:-:S07]  /*d590*/  ISETP.NE.AND P0, PT, R18, RZ, PT ;  /* 0x000000ff1200720c */ /* 0x000fce0003f05270 */
[----:B------:R-:W-:Y:S05]  /*d5a0*/  @!P3 BRA `(.L_x_3830) ;  /* 0x000002d00000b947 */ /* 0x000fea0003800000 */
[----:B------:R-:W-:Y:S01]  /*d5b0*/  IABS R17, c[0x0][0x1d4] ;  /* 0x0000750000117a13 */ /* 0x000fe20000000000 */
[----:B------:R-:W-:Y:S01]  /*d5c0*/  ULDC UR5, c[0x0][0x1d4] ;  /* 0x0000750000057ab9 */ /* 0x000fe20000000800 */
[----:B------:R-:W-:Y:S01]  /*d5d0*/  IABS R22, R2 ;  /* 0x0000000200167213 */ /* 0x000fe20000000000 */
[----:B------:R-:W-:Y:S01]  /*d5e0*/  UIMAD UR5, UR47, UR5, URZ ;  /* 0x000000052f0572a4 */ /* 0x000fe2000f8e023f */
[----:B------:R-:W0:Y:S01]  /*d5f0*/  I2F.RP R16, R17 ;  /* 0x0000001100107306 */ /* 0x000e220000209400 */
[----:B------:R-:W-:Y:S01]  /*d600*/  ISETP.GE.AND P4, PT, R2, RZ, PT ;  /* 0x000000ff0200720c */ /* 0x000fe20003f86270 */
[----:B------:R-:W1:Y:S01]  /*d610*/  LDS R24, [R19] ;  /* 0x0000000013187984 */ /* 0x000e620000000800 */
[----:B------:R-:W-:-:S05]  /*d620*/  ISETP.NE.AND P5, PT, RZ, c[0x0][0x1d4], PT ;  /* 0x00007500ff007a0c */ /* 0x000fca0003fa5270 */
[----:B0-----:R-:W0:Y:S02]  /*d630*/  MUFU.RCP R16, R16 ;  /* 0x0000001000107308 */ /* 0x001e240000001000 */
[----:B0-----:R-:W-:-:S06]  /*d640*/  IADD3 R20, R16, 0xffffffe, RZ ;  /* 0x0ffffffe10147810 */ /* 0x001fcc0007ffe0ff */
[----:B------:R-:W0:Y:S02]  /*d650*/  F2I.FTZ.U32.TRUNC.NTZ R15, R20 ;  /* 0x00000014000f7305 */ /* 0x000e24000021f000 */
[----:B0-----:R-:W-:-:S05]  /*d660*/  IADD3 R14, RZ, -R15, RZ ;  /* 0x8000000fff0e7210 */ /* 0x001fca0007ffe0ff */
[----:B------:R-:W-:Y:S01]  /*d670*/  IMAD R21, R14, R17, RZ ;  /* 0x000000110e157224 */ /* 0x000fe200078e02ff */
[----:B------:R-:W-:-:S10]  /*d680*/  HFMA2.MMA R14, -RZ, RZ, 0, 0 ;  /* 0x00000000ff0e7435 */ /* 0x000fd400000001ff */
[----:B------:R-:W-:-:S04]  /*d690*/  IMAD.HI.U32 R14, R15, R21, R14 ;  /* 0x000000150f0e7227 */ /* 0x000fc800078e000e */
[----:B------:R-:W-:-:S04]  /*d6a0*/  IMAD.MOV.U32 R15, RZ, RZ, R22 ;  /* 0x000000ffff0f7224 */ /* 0x000fc800078e0016 */
[----:B------:R-:W-:-:S05]  /*d6b0*/  IMAD.HI.U32 R14, R14, R15, RZ ;  /* 0x0000000f0e0e7227 */ /* 0x000fca00078e00ff */
[----:B------:R-:W-:-:S05]  /*d6c0*/  IADD3 R14, -R14, RZ, RZ ;  /* 0x000000ff0e0e7210 */ /* 0x000fca0007ffe1ff */
[----:B------:R-:W-:-:S05]  /*d6d0*/  IMAD R14, R17, R14, R15 ;  /* 0x0000000e110e7224 */ /* 0x000fca00078e020f */
[----:B------:R-:W-:-:S13]  /*d6e0*/  ISETP.GT.U32.AND P3, PT, R17, R14, PT ;  /* 0x0000000e1100720c */ /* 0x000fda0003f64070 */
[----:B------:R-:W-:-:S04]  /*d6f0*/  @!P3 IADD3 R14, R14, -R17, RZ ;  /* 0x800000110e0eb210 */ /* 0x000fc80007ffe0ff */
[----:B------:R-:W-:-:S13]  /*d700*/  ISETP.GT.U32.AND P3, PT, R17, R14, PT ;  /* 0x0000000e1100720c */ /* 0x000fda0003f64070 */
[----:B------:R-:W-:Y:S02]  /*d710*/  @!P3 IMAD.IADD R14, R14, 0x1, -R17 ;  /* 0x000000010e0eb824 */ /* 0x000fe400078e0a11 */
[----:B------:R-:W-:-:S03]  /*d720*/  IMAD.U32 R17, RZ, RZ, UR5 ;  /* 0x00000005ff117e24 */ /* 0x000fc6000f8e00ff */
[----:B------:R-:W-:-:S04]  /*d730*/  MOV R16, R14 ;  /* 0x0000000e00107202 */ /* 0x000fc80000000f00 */
[----:B------:R-:W-:Y:S02]  /*d740*/  @!P4 IADD3 R16, -R16, RZ, RZ ;  /* 0x000000ff1010c210 */ /* 0x000fe40007ffe1ff */
        /* <DEDUP_REMOVED lines=14> */
[----:B------:R-:W1:Y:S02]  /*d830*/  LDG.E.128 R20, [R16.64] ;  /* 0x0000002410147981 */ /* 0x000e64000c1e1d00 */
[-C--:B-1----:R-:W-:Y:S02]  /*d840*/  FFMA.FTZ R8, R20, R24.reuse, R8 ;  /* 0x0000001814087223 */ /* 0x082fe40000010008 */
[-C--:B------:R-:W-:Y:S02]  /*d850*/  FFMA.FTZ R9, R21, R24.reuse, R9 ;  /* 0x0000001815097223 */ /* 0x080fe40000010009 */
[-C--:B------:R-:W-:Y:S02]  /*d860*/  FFMA.FTZ R10, R22, R24.reuse, R10 ;  /* 0x00000018160a7223 */ /* 0x080fe4000001000a */
[----:B------:R-:W-:Y:S02]  /*d870*/  FFMA.FTZ R11, R23, R24, R11 ;  /* 0x00000018170b7223 */ /* 0x000fe4000001000b */
.L_x_3830:
[----:B------:R-:W-:Y:S05]  /*d880*/  BSYNC B2 ;  /* 0x0000000000027941 */ /* 0x000fea0003800000 */
.L_x_3829:
[----:B------:R-:W-:Y:S02]  /*d890*/  IADD3 R2, R2, 0x4, RZ ;  /* 0x0000000402027810 */ /* 0x000fe40007ffe0ff */
[----:B------:R-:W-:Y:S01]  /*d8a0*/  IADD3 R19, R19, 0x10, RZ ;  /* 0x0000001013137810 */ /* 0x000fe20007ffe0ff */
[----:B------:R-:W-:Y:S05]  /*d8b0*/  @P0 BRA `(.L_x_3831) ;  /* 0xfffffca000000947 */ /* 0x000fea000383ffff */
.L_x_3828:
[----:B------:R-:W-:Y:S05]  /*d8c0*/  BSYNC B1 ;  /* 0x0000000000017941 */ /* 0x000fea0003800000 */
.L_x_3827:
[----:B------:R-:W-:-:S13]  /*d8d0*/  ISETP.GE.U32.AND P0, PT, R25, 0xc, PT ;  /* 0x0000000c1900780c */ /* 0x000fda0003f06070 */
[----:B------:R-:W-:Y:S05]  /*d8e0*/  @!P0 BRA `(.L_x_3820) ;  /* 0x00000cf000008947 */ /* 0x000fea0003800000 */
[----:B------:R-:W-:Y:S02]  /*d8f0*/  LEA R14, R2, 0x20, 0x2 ;  /* 0x00000020020e7811 */ /* 0x000fe400078e10ff */
[----:B------:R-:W-:-:S05]  /*d900*/  MOV R15, UR45 ;  /* 0x0000002d000f7c02 */ /* 0x000fca0008000f00 */
[----:B------:R-:W-:-:S05]  /*d910*/  IMAD R14, R15, -0x4, R14 ;  /* 0xfffffffc0f0e7824 */ /* 0x000fca00078e020e */
[----:B-1----:R-:W-:Y:S02]  /*d920*/  IADD3 R18, R14, 0x440, RZ ;  /* 0x000004400e127810 */ /* 0x002fe40007ffe0ff */
.L_x_3840:
[C---:B------:R-:W-:Y:S01]  /*d930*/  ISETP.GE.AND P5, PT, R2.reuse, c[0x0][0x1d4], PT ;  /* 0x0000750002007a0c */ /* 0x040fe20003fa6270 */
[----:B------:R-:W-:Y:S01]  /*d940*/  BSSY B1, `(.L_x_3832) ;  /* 0x0000035000017945 */ /* 0x000fe20003800000 */
[C---:B------:R-:W-:Y:S02]  /*d950*/  IADD3 R24, R2.reuse, 0x4, RZ ;  /* 0x0000000402187810 */ /* 0x040fe40007ffe0ff */
[C---:B------:R-:W-:Y:S02]  /*d960*/  IADD3 R25, R2.reuse, 0x8, RZ ;  /* 0x0000000802197810 */ /* 0x040fe40007ffe0ff */
[----:B------:R-:W-:Y:S02]  /*d970*/  IADD3 R26, R2, 0xc, RZ ;  /* 0x0000000c021a7810 */ /* 0x000fe40007ffe0ff */
[----:B------:R-:W-:Y:S02]  /*d980*/  ISETP.GE.AND P0, PT, R24, c[0x0][0x1d4], PT ;  /* 0x0000750018007a0c */ /* 0x000fe40003f06270 */
[----:B------:R-:W-:-:S02]  /*d990*/  ISETP.GE.AND P3, PT, R25, c[0x0][0x1d4], PT ;  /* 0x0000750019007a0c */ /* 0x000fc40003f66270 */
[----:B------:R-:W-:Y:S01]  /*d9a0*/  ISETP.GE.AND P4, PT, R26, c[0x0][0x1d4], PT ;  /* 0x000075001a007a0c */ /* 0x000fe20003f86270 */
[----:B------:R-:W-:Y:S07]  /*d9b0*/  @!P5 BRA `(.L_x_3833) ;  /* 0x000002d00000d947 */ /* 0x000fee0003800000 */
[----:B------:R-:W-:Y:S01]  /*d9c0*/  IABS R17, c[0x0][0x1d4] ;  /* 0x0000750000117a13 */ /* 0x000fe20000000000 */
[----:B------:R-:W-:Y:S01]  /*d9d0*/  ULDC UR5, c[0x0][0x1d4] ;  /* 0x0000750000057ab9 */ /* 0x000fe20000000800 */
[----:B------:R-:W-:Y:S01]  /*d9e0*/  IABS R20, R2 ;  /* 0x0000000200147213 */ /* 0x000fe20000000000 */
[----:B------:R-:W-:Y:S01]  /*d9f0*/  UIMAD UR5, UR47, UR5, URZ ;  /* 0x000000052f0572a4 */ /* 0x000fe2000f8e023f */
[----:B------:R-:W0:Y:S08]  /*da00*/  I2F.RP R16, R17 ;  /* 0x0000001100107306 */ /* 0x000e300000209400 */
[----:B0-----:R-:W0:Y:S02]  /*da10*/  MUFU.RCP R16, R16 ;  /* 0x0000001000107308 */ /* 0x001e240000001000 */
[----:B0-----:R-:W-:-:S06]  /*da20*/  IADD3 R19, R16, 0xffffffe, RZ ;  /* 0x0ffffffe10137810 */ /* 0x001fcc0007ffe0ff */
[----:B------:R-:W0:Y:S02]  /*da30*/  F2I.FTZ.U32.TRUNC.NTZ R15, R19 ;  /* 0x00000013000f7305 */ /* 0x000e24000021f000 */
[----:B0-----:R-:W-:-:S05]  /*da40*/  IADD3 R14, RZ, -R15, RZ ;  /* 0x8000000fff0e7210 */ /* 0x001fca0007ffe0ff */
        /* <DEDUP_REMOVED lines=8> */
[----:B------:R-:W-:Y:S01]  /*dad0*/  @!P5 IMAD.IADD R14, R14, 0x1, -R17 ;  /* 0x000000010e0ed824 */ /* 0x000fe200078e0a11 */
[----:B------:R-:W-:-:S04]  /*dae0*/  ISETP.GE.AND P5, PT, R2, RZ, PT ;  /* 0x000000ff0200720c */ /* 0x000fc80003fa6270 */
[----:B------:R-:W-:-:S13]  /*daf0*/  ISETP.GT.U32.AND P6, PT, R17, R14, PT ;  /* 0x0000000e1100720c */ /* 0x000fda0003fc4070 */
[----:B------:R-:W-:Y:S02]  /*db00*/  @!P6 IADD3 R14, R14, -R17, RZ ;  /* 0x800000110e0ee210 */ /* 0x000fe40007ffe0ff */
[----:B------:R-:W-:Y:S02]  /*db10*/  ISETP.NE.AND P6, PT, RZ, c[0x0][0x1d4], PT ;  /* 0x00007500ff007a0c */ /* 0x000fe40003fc5270 */
[----:B------:R-:W-:Y:S02]  /*db20*/  MOV R16, R14 ;  /* 0x0000000e00107202 */ /* 0x000fe40000000f00 */
[----:B------:R-:W-:-:S03]  /*db30*/  MOV R17, UR5 ;  /* 0x0000000500117c02 */ /* 0x000fc60008000f00 */
[----:B------:R-:W-:-:S06]  /*db40*/  @!P5 IMAD.MOV R16, RZ, RZ, -R16 ;  /* 0x000000ffff10d224 */ /* 0x000fcc00078e0a10 */
        /* <DEDUP_REMOVED lines=14> */
[----:B------:R-:W0:Y:S04]  /*dc30*/  LDS R19, [R18+-0x20] ;  /* 0xffffe00012137984 */ /* 0x000e280000000800 */
[----:B------:R-:W0:Y:S02]  /*dc40*/  LDG.E.128 R20, [R16.64] ;  /* 0x0000002410147981 */ /* 0x000e24000c1e1d00 */
[-C--:B0-----:R-:W-:Y:S02]  /*dc50*/  FFMA.FTZ R8, R20, R19.reuse, R8 ;  /* 0x0000001314087223 */ /* 0x081fe40000010008 */
[----:B------:R-:W-:-:S02]  /*dc60*/  FFMA.FTZ R9, R21, R19, R9 ;  /* 0x0000001315097223 */ /* 0x000fc40000010009 */
[-C--:B------:R-:W-:Y:S02]  /*dc70*/  FFMA.FTZ R10, R22, R19.reuse, R10 ;  /* 0x00000013160a7223 */ /* 0x080fe4000001000a */
[----:B------:R-:W-:Y:S02]  /*dc80*/  FFMA.FTZ R11, R23, R19, R11 ;  /* 0x00000013170b7223 */ /* 0x000fe4000001000b */
.L_x_3833:
[----:B------:R-:W-:Y:S05]  /*dc90*/  BSYNC B1 ;  /* 0x0000000000017941 */ /* 0x000fea0003800000 */
.L_x_3832:
        /* <DEDUP_REMOVED lines=23> */
[----:B------:R-:W-:Y:S02]  /*de10*/  @!P0 IADD3 R14, R14, -R17, RZ ;  /* 0x800000110e0e8210 */ /* 0x000fe40007ffe0ff */
[----:B------:R-:W-:Y:S02]  /*de20*/  MOV R17, UR5 ;  /* 0x0000000500117c02 */ /* 0x000fe40008000f00 */
[----:B------:R-:W-:-:S05]  /*de30*/  MOV R16, R14 ;  /* 0x0000000e00107202 */ /* 0x000fca0000000f00 */
        /* <DEDUP_REMOVED lines=21> */
.L_x_3835:
[----:B------:R-:W-:Y:S05]  /*df90*/  BSYNC B1 ;  /* 0x0000000000017941 */ /* 0x000fea0003800000 */
.L_x_3834:
        /* <DEDUP_REMOVED lines=41> */
[----:B------:R-:W0:Y:S04]  /*e230*/  LDS R19, [R18] ;  /* 0x0000000012137984 */ /* 0x000e280000000800 */
[----:B------:R-:W0:Y:S02]  /*e240*/  LDG.E.128 R20, [R16.64] ;  /* 0x0000002410147981 */ /* 0x000e24000c1e1d00 */
[-C--:B0-----:R-:W-:Y:S02]  /*e250*/  FFMA.FTZ R8, R20, R19.reuse, R8 ;  /* 0x0000001314087223 */ /* 0x081fe40000010008 */
[----:B------:R-:W-:-:S02]  /*e260*/  FFMA.FTZ R9, R21, R19, R9 ;  /* 0x0000001315097223 */ /* 0x000fc40000010009 */
[-C--:B------:R-:W-:Y:S02]  /*e270*/  FFMA.FTZ R10, R22, R19.reuse, R10 ;  /* 0x00000013160a7223 */ /* 0x080fe4000001000a */
[----:B------:R-:W-:Y:S02]  /*e280*/  FFMA.FTZ R11, R23, R19, R11 ;  /* 0x00000013170b7223 */ /* 0x000fe4000001000b */
.L_x_3837:
[----:B------:R-:W-:Y:S05]  /*e290*/  BSYNC B1 ;  /* 0x0000000000017941 */ /* 0x000fea0003800000 */
.L_x_3836:
        /* <DEDUP_REMOVED lines=41> */
[----:B------:R-:W0:Y:S04]  /*e530*/  LDS R19, [R18+0x10] ;  /* 0x0000100012137984 */ /* 0x000e280000000800 */
[----:B------:R-:W0:Y:S02]  /*e540*/  LDG.E.128 R20, [R16.64] ;  /* 0x0000002410147981 */ /* 0x000e24000c1e1d00 */
[-C--:B0-----:R-:W-:Y:S02]  /*e550*/  FFMA.FTZ R8, R20, R19.reuse, R8 ;  /* 0x0000001314087223 */ /* 0x081fe40000010008 */
[----:B------:R-:W-:-:S02]  /*e560*/  FFMA.FTZ R9, R21, R19, R9 ;  /* 0x0000001315097223 */ /* 0x000fc40000010009 */
[-C--:B------:R-:W-:Y:S02]  /*e570*/  FFMA.FTZ R10, R22, R19.reuse, R10 ;  /* 0x00000013160a7223 */ /* 0x080fe4000001000a */
[----:B------:R-:W-:Y:S02]  /*e580*/  FFMA.FTZ R11, R23, R19, R11 ;  /* 0x00000013170b7223 */ /* 0x000fe4000001000b */
.L_x_3839:
[----:B------:R-:W-:Y:S05]  /*e590*/  BSYNC B1 ;  /* 0x0000000000017941 */ /* 0x000fea0003800000 */
.L_x_3838:
[----:B------:R-:W-:Y:S02]  /*e5a0*/  IADD3 R2, R2, 0x10, RZ ;  /* 0x0000001002027810 */ /* 0x000fe40007ffe0ff */
[----:B------:R-:W-:Y:S02]  /*e5b0*/  IADD3 R18, R18, 0x40, RZ ;  /* 0x0000004012127810 */ /* 0x000fe40007ffe0ff */
[----:B------:R-:W-:-:S13]  /*e5c0*/  ISETP.GE.AND P0, PT, R2, UR42, PT ;  /* 0x0000002a02007c0c */ /* 0x000fda000bf06270 */
[----:B------:R-:W-:Y:S05]  /*e5d0*/  @!P0 BRA `(.L_x_3840) ;  /* 0xfffff35000008947 */ /* 0x000fea000383ffff */
.L_x_3820:
[----:B0-----:R-:W-:Y:S05]  /*e5e0*/  BSYNC B0 ;  /* 0x0000000000007941 */ /* 0x001fea0003800000 */
.L_x_3819:
[----:B------:R-:W0:Y:S01]  /*e5f0*/  S2R R2, SR_TID.X ;  /* 0x0000000000027919 */ /* 0x000e220000002100 */
[----:B------:R-:W-:Y:S01]  /*e600*/  BSSY B0, `(.L_x_3841) ;  /* 0x000003d000007945 */ /* 0x000fe20003800000 */
[----:B0-----:R-:W-:-:S04]  /*e610*/  IADD3 R2, R2, 0x3f, RZ ;  /* 0x0000003f02027810 */ /* 0x001fc80007ffe0ff */
[----:B------:R-:W-:Y:S01]  /*e620*/  ISETP.GT.U32.OR P0, PT, R2, 0x7e, P2 ;  /* 0x0000007e0200780c */ /* 0x000fe20001704470 */
[----:B------:R-:W-:Y:S07]  /*e630*/  @P1 BRA `(.L_x_3842) ;  /* 0x0000039000001947 */ /* 0x000fee0003800000 */
[----:B------:R-:W-:Y:S01]  /*e640*/  MOV R2, c[0x0][0x258] ;  /* 0x0000960000027a02 */ /* 0x000fe20000000f00 */
[----:B------:R-:W-:Y:S01]  /*e650*/  ULDC.64 UR6, c[0x0][0x240] ;  /* 0x0000900000067ab9 */ /* 0x000fe20000000a00 */
[----:B------:R-:W-:Y:S02]  /*e660*/  IADD3 R12, R0, UR44, RZ ;  /* 0x0000002c000c7c10 */ /* 0x000fe4000fffe0ff */
[----:B------:R-:W-:Y:S01]  /*e670*/  ISETP.NE.AND P3, PT, R2, 0x2, PT ;  /* 0x000000020200780c */ /* 0x000fe20003f65270 */
[----:B------:R-:W-:-:S12]  /*e680*/  UISETP.NE.U32.AND UP0, UPT, URZ, UR6, UPT ;  /* 0x000000063f00728c */ /* 0x000fd8000bf05070 */
[----:B------:R-:W-:-:S04]  /*e690*/  @!P3 IADD3 R14, P1, R12, c[0x0][0x188], RZ ;  /* 0x000062000c0eba10 */ /* 0x000fc80007f3e0ff */
[----:B------:R-:W-:Y:S01]  /*e6a0*/  @!P3 LEA.HI.X.SX32 R15, R12, c[0x0][0x18c], 0x1, P1 ;  /* 0x000063000c0fba11 */ /* 0x000fe200008f0eff */
[----:B------:R-:W-:-:S04]  /*e6b0*/  UISETP.NE.AND.EX UP0, UPT, URZ, UR7, UPT, UP0 ;  /* 0x000000073f00728c */ /* 0x000fc8000bf05300 */
[----:B------:R0:W3:Y:S01]  /*e6c0*/  @!P3 LDG.E R2, [R14.64] ;  /* 0x000000240e02b981 */ /* 0x0000e2000c1e1900 */
[----:B------:R-:W-:Y:S01]  /*e6d0*/  ULDC UR5, c[0x0][0x1d8] ;  /* 0x0000760000057ab9 */ /* 0x000fe20000000800 */
[----:B------:R-:W-:Y:S01]  /*e6e0*/  PLOP3.LUT P4, PT, PT, PT, UP0, 0x80, 0x0 ;  /* 0x000000000000781c */ /* 0x000fe20003f8f008 */
[----:B-1----:R-:W-:Y:S01]  /*e6f0*/  IMAD.MOV.U32 R19, RZ, RZ, 0x4 ;  /* 0x00000004ff137424 */ /* 0x002fe200078e00ff */
[----:B------:R-:W-:Y:S02]  /*e700*/  MOV R17, UR39 ;  /* 0x0000002700117c02 */ /* 0x000fe40008000f00 */
[----:B------:R-:W-:Y:S01]  /*e710*/  MOV R16, UR38 ;  /* 0x0000002600107c02 */ /* 0x000fe20008000f00 */
[----:B------:R-:W-:Y:S01]  /*e720*/  @UP0 UIMAD UR5, UR40, UR5, UR48 ;  /* 0x00000005280502a4 */ /* 0x000fe2000f8e0230 */
[----:B------:R-:W-:-:S03]  /*e730*/  @P3 IMAD.WIDE R12, R12, R19, c[0x0][0x188] ;  /* 0x000062000c0c3625 */ /* 0x000fc600078e0213 */
[----:B----4-:R3:W4:Y:S02]  /*e740*/  @!P3 LDG.E R17, [R16.64+0x4] ;  /* 0x000004241011b981 */ /* 0x010724000c1e1900 */
[----:B------:R-:W-:Y:S02]  /*e750*/  IMAD.U32 R21, RZ, RZ, UR5 ;  /* 0x00000005ff157e24 */ /* 0x000fe4000f8e00ff */
[----:B--2---:R1:W2:Y:S02]  /*e760*/  @P3 LDG.E.128 R24, [R12.64] ;  /* 0x000000240c183981 */ /* 0x0042a4000c1e1d00 */
[----:B0-----:R-:W-:-:S04]  /*e770*/  @P4 IMAD R14, R21, 0xc0, R0 ;  /* 0x000000c0150e4824 */ /* 0x001fc800078e0200 */
[----:B------:R-:W-:-:S05]  /*e780*/  @P4 IMAD.WIDE R14, R14, R19, c[0x0][0x238] ;  /* 0x00008e000e0e4625 */ /* 0x000fca00078e0213 */
[----:B------:R0:W2:Y:S01]  /*e790*/  @P4 LDG.E.128 R28, [R14.64] ;  /* 0x000000240e1c4981 */ /* 0x0000a2000c1e1d00 */
[----:B------:R-:W-:Y:S01]  /*e7a0*/  MOV R21, UR4 ;  /* 0x0000000400157c02 */ /* 0x000fe20008000f00 */
[----:B------:R-:W-:-:S04]  /*e7b0*/  UIMAD UR5, UR43, 0xc0, URZ ;  /* 0x000000c02b0578a4 */ /* 0x000fc8000f8e023f */
[----:B-1----:R-:W-:Y:S02]  /*e7c0*/  IMAD R12, R21, 0xc0, R0 ;  /* 0x000000c0150c7824 */ /* 0x002fe400078e0200 */
[----:B------:R-:W-:-:S03]  /*e7d0*/  MOV R22, UR5 ;  /* 0x0000000500167c02 */ /* 0x000fc60008000f00 */
[----:B------:R-:W-:Y:S02]  /*e7e0*/  SHF.R.S32.HI R13, RZ, 0x1f, R12 ;  /* 0x0000001fff0d7819 */ /* 0x000fe4000001140c */
[----:B0-----:R-:W-:-:S04]  /*e7f0*/  IADD3 R14, P1, R12, UR5, RZ ;  /* 0x000000050c0e7c10 */ /* 0x001fc8000ff3e0ff */
[----:B------:R-:W-:Y:S02]  /*e800*/  LEA.HI.X.SX32 R13, R22, R13, 0x1, P1 ;  /* 0x0000000d160d7211 */ /* 0x000fe400008f0eff */
[----:B------:R-:W-:-:S04]  /*e810*/  LEA R12, P1, R14, c[0x0][0x1a0], 0x2 ;  /* 0x000068000e0c7a11 */ /* 0x000fc800078210ff */
[----:B------:R-:W-:Y:S02]  /*e820*/  LEA.HI.X R13, R14, c[0x0][0x1a4], R13, 0x2, P1 ;  /* 0x000069000e0d7a11 */ /* 0x000fe400008f140d */
[----:B---3--:R-:W-:Y:S02]  /*e830*/  @!P3 PRMT R16, R2, 0x9910, RZ ;  /* 0x000099100210b816 */ /* 0x008fe400000000ff */
[--C-:B------:R-:W-:Y:S02]  /*e840*/  @!P3 SHF.R.U32.HI R18, RZ, 0x10, R2.reuse ;  /* 0x00000010ff12b819 */ /* 0x100fe40000011602 */
[----:B------:R-:W-:Y:S02]  /*e850*/  @!P3 SHF.R.U32.HI R19, RZ, 0x18, R2 ;  /* 0x00000018ff13b819 */ /* 0x000fe40000011602 */
[----:B------:R-:W-:Y:S01]  /*e860*/  @!P3 SHF.R.S32.HI R16, RZ, 0x8, R16 ;  /* 0x00000008ff10b819 */ /* 0x000fe20000011410 */
[----:B------:R0:W4:Y:S08]  /*e870*/  @!P3 I2F.S8 R20, R2 ;  /* 0x000000020014b306 */ /* 0x0001300000001400 */
[----:B------:R-:W1:Y:S01]  /*e880*/  @!P3 I2F.S8 R18, R18 ;  /* 0x000000120012b306 */ /* 0x000e620000001400 */
[----:B0-----:R-:W0:Y:S07]  /*e890*/  LDS R2, [UR9] ;  /* 0x00000009ff027984 */ /* 0x001e2e0008000800 */
[----:B------:R-:W3:Y:S08]  /*e8a0*/  @!P3 I2F.S8 R19, R19 ;  /* 0x000000130013b306 */ /* 0x000ef00000001400 */
[----:B------:R-:W2:Y:S01]  /*e8b0*/  @!P3 I2F.S16 R16, R16 ;  /* 0x000000100010b306 */ /* 0x000ea20000101400 */
[----:B----4-:R-:W-:-:S02]  /*e8c0*/  @!P3 FMUL.FTZ R24, R20, R17 ;  /* 0x000000111418b220 */ /* 0x010fc40000410000 */
[-C--:B-1----:R-:W-:Y:S02]  /*e8d0*/  @!P3 FMUL.FTZ R26, R18, R17.reuse ;  /* 0x00000011121ab220 */ /* 0x082fe40000410000 */
[-C--:B---3--:R-:W-:Y:S02]  /*e8e0*/  @!P3 FMUL.FTZ R27, R19, R17.reuse ;  /* 0x00000011131bb220 */ /* 0x088fe40000410000 */
[----:B--2--5:R-:W-:Y:S02]  /*e8f0*/  FADD.FTZ R4, R24, R4 ;  /* 0x0000000418047221 */ /* 0x024fe40000010000 */
[----:B------:R-:W-:Y:S02]  /*e900*/  FADD.FTZ R6, R26, R6 ;  /* 0x000000061a067221 */ /* 0x000fe40000010000 */
[----:B------:R-:W-:Y:S02]  /*e910*/  @!P3 FMUL.FTZ R25, R16, R17 ;  /* 0x000000111019b220 */ /* 0x000fe40000410000 */
[----:B------:R-:W-:-:S02]  /*e920*/  FADD.FTZ R7, R27, R7 ;  /* 0x000000071b077221 */ /* 0x000fc40000010000 */
[----:B------:R-:W-:Y:S02]  /*e930*/  FADD.FTZ R5, R25, R5 ;  /* 0x0000000519057221 */ /* 0x000fe40000010000 */
[----:B------:R-:W-:Y:S02]  /*e940*/  @P4 FMUL.FTZ R4, R4, R28 ;  /* 0x0000001c04044220 */ /* 0x000fe40000410000 */
[----:B------:R-:W-:Y:S02]  /*e950*/  @P4 FMUL.FTZ R6, R6, R30 ;  /* 0x0000001e06064220 */ /* 0x000fe40000410000 */
[----:B------:R-:W-:Y:S02]  /*e960*/  @P4 FMUL.FTZ R7, R7, R31 ;  /* 0x0000001f07074220 */ /* 0x000fe40000410000 */
[----:B------:R-:W-:-:S05]  /*e970*/  @P4 FMUL.FTZ R5, R5, R29 ;  /* 0x0000001d05054220 */ /* 0x000fca0000410000 */
[----:B------:R1:W-:Y:S01]  /*e980*/  STG.E.128 [R12.64], R4 ;  /* 0x000000040c007986 */ /* 0x0003e2000c101d24 */
[C---:B0-----:R-:W-:Y:S02]  /*e990*/  FFMA.FTZ R8, R2.reuse, R4, R8 ;  /* 0x0000000402087223 */ /* 0x041fe40000010008 */
[C---:B------:R-:W-:Y:S02]  /*e9a0*/  FFMA.FTZ R10, R2.reuse, R6, R10 ;  /* 0x00000006020a7223 */ /* 0x040fe4000001000a */
[C---:B------:R-:W-:Y:S02]  /*e9b0*/  FFMA.FTZ R11, R2.reuse, R7, R11 ;  /* 0x00000007020b7223 */ /* 0x040fe4000001000b */
[----:B------:R-:W-:Y:S02]  /*e9c0*/  FFMA.FTZ R9, R2, R5, R9 ;  /* 0x0000000502097223 */ /* 0x000fe40000010009 */
.L_x_3842:
[----:B------:R-:W-:Y:S05]  /*e9d0*/  BSYNC B0 ;  /* 0x0000000000007941 */ /* 0x000fea0003800000 */
.L_x_3841:
[----:B------:R-:W-:Y:S06]  /*e9e0*/  BAR.SYNC.DEFER_BLOCKING 0x0 ;  /* 0x0000000000007b1d */ /* 0x000fec0000010000 */
[----:B------:R-:W-:Y:S05]  /*e9f0*/  @P2 BRA `(.L_x_3843) ;  /* 0x0000019000002947 */ /* 0x000fea0003800000 */
[----:B-1----:R-:W0:Y:S01]  /*ea00*/  S2R R12, SR_TID.X ;  /* 0x00000000000c7919 */ /* 0x002e220000002100 */
[----:B------:R-:W-:Y:S01]  /*ea10*/  IMAD R3, R3, 0xc0, R0 ;  /* 0x000000c003037824 */ /* 0x000fe200078e0200 */
[----:B------:R-:W-:Y:S01]  /*ea20*/  WARPSYNC 0xffffffff ;  /* 0xffffffff00007948 */ /* 0x000fe20003800000 */
[----:B0-----:R-:W-:-:S02]  /*ea30*/  LOP3.LUT R2, R12, 0xffffff80, RZ, 0xc0, !PT ;  /* 0xffffff800c027812 */ /* 0x001fc400078ec0ff */
[----:B------:R-:W-:Y:S02]  /*ea40*/  ISETP.GT.AND P2, PT, R12, 0x7f, PT ;  /* 0x0000007f0c00780c */ /* 0x000fe40003f44270 */
[----:B------:R-:W-:Y:S02]  /*ea50*/  ISETP.NE.AND P1, PT, R2, 0x80, PT ;  /* 0x000000800200780c */ /* 0x000fe40003f25270 */
[C---:B------:R-:W-:Y:S02]  /*ea60*/  LOP3.LUT R2, R12.reuse, 0xffffffc0, RZ, 0xc0, !PT ;  /* 0xffffffc00c027812 */ /* 0x040fe400078ec0ff */
[----:B------:R-:W-:-:S09]  /*ea70*/  ISETP.GT.AND P3, PT, R12, 0x3f, PT ;  /* 0x0000003f0c00780c */ /* 0x000fd20003f64270 */
[----:B------:R-:W-:Y:S04]  /*ea80*/  @!P1 STS.128 [R3.X4+-0x1c0], R8 ;  /* 0xfffe400803009388 */ /* 0x000fe80000004c00 */
[----:B------:R-:W-:Y:S01]  /*ea90*/  BAR.SYNC.DEFER_BLOCKING 0x0 ;  /* 0x0000000000007b1d */ /* 0x000fe20000010000 */
[----:B------:R-:W-:-:S05]  /*eaa0*/  ISETP.NE.AND P1, PT, R2, 0x40, PT ;  /* 0x000000400200780c */ /* 0x000fca0003f25270 */
[----:B-----5:R-:W0:Y:S02]  /*eab0*/  @!P2 LDS.128 R4, [R3.X4+0x440] ;  /* 0x000440000304a984 */ /* 0x020e240000004c00 */
        /* <DEDUP_REMOVED lines=13> */
.L_x_3843:
[----:B------:R-:W-:Y:S05]  /*eb90*/  @P0 EXIT ;  /* 0x000000000000094d */ /* 0x000fea0003800000 */
[----:B------:R-:W-:Y:S01]  /*eba0*/  IMAD.MOV.U32 R2, RZ, RZ, c[0x0][0x258] ;  /* 0x00009600ff027624 */ /* 0x000fe200078e00ff */
[----:B-1---5:R-:W-:-:S04]  /*ebb0*/  MOV R5, UR49 ;  /* 0x0000003100057c02 */ /* 0x022fc80008000f00 */
        /* <DEDUP_REMOVED lines=8> */
[----:B------:R-:W3:Y:S01]  /*ec40*/  LDG.E R2, [R2.64] ;  /* 0x0000002402027981 */ /* 0x000ee2000c1e1900 */
[----:B------:R-:W-:-:S05]  /*ec50*/  MOV R7, UR49 ;  /* 0x0000003100077c02 */ /* 0x000fca0008000f00 */
        /* <DEDUP_REMOVED lines=18> */
[----:B0-----:R-:W-:-:S04]  /*ed80*/  PRMT R5, R11, 0x8880, RZ ;  /* 0x000088800b057816 */ /* 0x001fc800000000ff */
[----:B------:R-:W-:Y:S02]  /*ed90*/  PRMT R4, R5, 0x7710, RZ ;  /* 0x0000771005047816 */ /* 0x000fe400000000ff */
[----:B------:R-:W-:Y:S02]  /*eda0*/  PRMT R5, R0, 0x7054, R3 ;  /* 0x0000705400057816 */ /* 0x000fe40000000003 */
[----:B------:R-:W-:Y:S02]  /*edb0*/  LEA.HI.X.SX32 R3, R6, c[0x0][0x164], 0x1, P0 ;  /* 0x0000590006037a11 */ /* 0x000fe400000f0eff */
[----:B------:R-:W-:-:S05]  /*edc0*/  PRMT R5, R4, 0x654, R5 ;  /* 0x0000065404057816 */ /* 0x000fca0000000005 */
[----:B------:R-:W-:Y:S01]  /*edd0*/  STG.E [R2.64], R5 ;  /* 0x0000000502007986 */ /* 0x000fe2000c101924 */
[----:B------:R-:W-:Y:S05]  /*ede0*/  EXIT ;  /* 0x000000000000794d */ /* 0x000fea0003800000 */
.L_x_3844:
        /* <DEDUP_REMOVED lines=9> */
.L_x_4344:


//--------------------- .text._ZN4mmha33masked_multihead_attention_kernelIfLi192ELi256ELi2ELi64ELi128ELb0ELb1EEEv26Multihead_attention_paramsIT_XT5_EE --------------------------
	.section	.text._ZN4mmha33masked_multihead_attention_kernelIfLi192ELi256ELi2ELi64ELi128ELb0ELb1EEEv26Multihead_attention_paramsIT_XT5_EE,"ax",@progbits
	.sectioninfo	@"SHI_REGISTERS=255"
	.align	128
        .global         _ZN4mmha33masked_multihead_attention_kernelIfLi192ELi256ELi2ELi64ELi128ELb0ELb1EEEv26Multihead_attention_paramsIT_XT5_EE
        .type           _ZN4mmha33masked_multihead_attention_kernelIfLi192ELi256ELi2ELi64ELi128ELb0ELb1EEEv26Multihead_attention_paramsIT_XT5_EE,@function
        .size           _ZN4mmha33masked_multihead_attention_kernelIfLi192ELi256ELi2ELi64ELi128ELb0ELb1EEEv26Multihead_attention_paramsIT_XT5_EE,(.L_x_4322 - _ZN4mmha33masked_multihead_attention_kernelIfLi192ELi256ELi2ELi64ELi128ELb0ELb1EEEv26Multihead_attention_paramsIT_XT5_EE)
        .other          _ZN4mmha33masked_multihead_attention_kernelIfLi192ELi256ELi2ELi64ELi128ELb0ELb1EEEv26Multihead_attention_paramsIT_XT5_EE,@"STO_CUDA_ENTRY STV_DEFAULT"
_ZN4mmha33masked_multihead_attention_kernelIfLi192ELi256ELi2ELi64ELi128ELb0ELb1EEEv26Multihead_attention_paramsIT_XT5_EE:
.text._ZN4mmha33masked_multihead_attention_kernelIfLi192ELi256ELi2ELi64ELi128ELb0ELb1EEEv26Multihead_attention_paramsIT_XT5_EE:
        /* <DEDUP_REMOVED lines=15> */
.L_x_3845:
        /* <DEDUP_REMOVED lines=10> */
[----:B--2---:R-:W0:Y:S01]  /*0190*/  I2F.RP R0, UR8 ;  /* 0x0000000800007d06 */ /* 0x004e220008209400 */
        /* <DEDUP_REMOVED lines=90> */
[----:B0-----:R-:W-:-:S05]  /*0740*/  IMAD.MOV.U32 R2, RZ, RZ, c[0x0][0x258] ;  /* 0x00009600ff027624 */ /* 0x001fca00078e00ff */
[----:B------:R-:W-:-:S13]  /*0750*/  ISETP.NE.AND P0, PT, R2, 0x2, PT ;  /* 0x000000020200780c */ /* 0x000fda0003f05270 */
[----:B------:R-:W-:-:S04]  /*0760*/  @!P0 IADD3 R6, P1, R0, c[0x0][0x168], RZ ;  /* 0x00005a0000068a10 */ /* 0x000fc80007f3e0ff */
[----:B------:R-:W-:-:S05]  /*0770*/  @!P0 LEA.HI.X.SX32 R7, R0, c[0x0][0x16c], 0x1, P1 ;  /* 0x00005b0000078a11 */ /* 0x000fca00008f0eff */
[----:B------:R-:W2:Y:S01]  /*0780*/  @!P0 LDG.E R6, [R6.64] ;  /* 0x0000002406068981 */ /* 0x000ea2000c1e1900 */
[----:B------:R-:W-:Y:S02]  /*0790*/  @P0 IMAD.MOV.U32 R5, RZ, RZ, 0x4 ;  /* 0x00000004ff050424 */ /* 0x000fe400078e00ff */
        /* <DEDUP_REMOVED lines=17> */
.L_x_3847:
[----:B0-----:R-:W-:Y:S05]  /*08b0*/  BSYNC B0 ;  /* 0x0000000000007941 */ /* 0x001fea0003800000 */
.L_x_3846:
[----:B------:R-:W-:Y:S01]  /*08c0*/  IMAD.MOV.U32 R2, RZ, RZ, c[0x0][0x258] ;  /* 0x00009600ff027624 */ /* 0x000fe200078e00ff */
[----:B------:R-:W-:Y:S01]  /*08d0*/  ULDC.64 UR38, c[0x2][0x0] ;  /* 0x0080000000267ab9 */ /* 0x000fe20000000a00 */
[----:B------:R-:W-:Y:S01]  /*08e0*/  BSSY B0, `(.L_x_3848) ;  /* 0x0000021000007945 */ /* 0x000fe20003800000 */
[----:B------:R-:W-:Y:S02]  /*08f0*/  ULDC.64 UR4, c[0x0][0x248] ;  /* 0x0000920000047ab9 */ /* 0x000fe40000000a00 */
        /* <DEDUP_REMOVED lines=13> */
.L_x_3849:
[----:B------:R-:W-:-:S04]  /*09d0*/  IADD3 R2, P0, R0, c[0x0][0x178], RZ ;  /* 0x00005e0000027a10 */ /* 0x000fc80007f1e0ff */
[----:B------:R-:W-:-:S05]  /*09e0*/  LEA.HI.X.SX32 R3, R0, c[0x0][0x17c], 0x1, P0 ;  /* 0x00005f0000037a11 */ /* 0x000fca00000f0eff */
[----:B------:R-:W2:Y:S01]  /*09f0*/  LDG.E R2, [R2.64] ;  /* 0x0000002402027981 */ /* 0x000ea2000c1e1900 */
[----:B------:R-:W-:Y:S02]  /*0a00*/  IMAD.U32 R4, RZ, RZ, UR38 ;  /* 0x00000026ff047e24 */ /* 0x000fe4000f8e00ff */
        /* <DEDUP_REMOVED lines=14> */
.L_x_3850:
[----:B------:R-:W-:Y:S05]  /*0af0*/  BSYNC B0 ;  /* 0x0000000000007941 */ /* 0x000fea0003800000 */
.L_x_3848:
        /* <DEDUP_REMOVED lines=8> */
[----:B-1----:R-:W-:Y:S01]  /*0b80*/  IMAD.U32 R9, RZ, RZ, UR40 ;  /* 0x00000028ff097e24 */ /* 0x002fe2000f8e00ff */
[----:B------:R-:W-:Y:S01]  /*0b90*/  ISETP.EQ.U32.AND P2, PT, RZ, c[0x0][0x180], PT ;  /* 0x00006000ff007a0c */ /* 0x000fe20003f42070 */
[----:B------:R-:W-:Y:S01]  /*0ba0*/  ULDC.64 UR4, c[0x0][0x1f8] ;  /* 0x00007e0000047ab9 */ /* 0x000fe20000000a00 */
[----:B------:R-:W-:Y:S01]  /*0bb0*/  ISETP.EQ.OR.EX P1, PT, RZ, c[0x0][0x244], P3, P1 ;  /* 0x00009100ff007a0c */ /* 0x000fe20001f22710 */
[----:B------:R-:W-:Y:S01]  /*0bc0*/  CS2R R28, SRZ ;  /* 0x00000000001c7805 */ /* 0x000fe2000001ff00 */
[----:B------:R-:W-:Y:S01]  /*0bd0*/  PLOP3.LUT P3, PT, PT, PT, UP0, 0x80, 0x0 ;  /* 0x000000000000781c */ /* 0x000fe20003f6f008 */
[----:B------:R-:W-:Y:S01]  /*0be0*/  CS2R R30, SRZ ;  /* 0x00000000001e7805 */ /* 0x000fe2000001ff00 */
[----:B------:R-:W-:-:S02]  /*0bf0*/  ISETP.EQ.OR.EX P0, PT, RZ, c[0x0][0x174], P4, P0 ;  /* 0x00005d00ff007a0c */ /* 0x000fc40002702700 */
[----:B------:R-:W-:Y:S01]  /*0c00*/  @UP0 UMOV UR6, 0x4 ;  /* 0x0000000400060882 */ /* 0x000fe20000000000 */
[----:B------:R-:W-:Y:S01]  /*0c10*/  ISETP.EQ.OR.EX P2, PT, RZ, c[0x0][0x184], P4, P2 ;  /* 0x00006100ff007a0c */ /* 0x000fe20002742720 */
[----:B------:R-:W-:-:S05]  /*0c20*/  @UP0 UIMAD.WIDE UR4, UR47, UR6, UR4 ;  /* 0x000000062f0402a5 */ /* 0x000fca000f8e0204 */
[----:B------:R-:W-:Y:S02]  /*0c30*/  @!P1 IMAD R9, R9, R0, UR48 ;  /* 0x0000003009099e24 */ /* 0x000fe4000f8e0200 */
[----:B------:R-:W-:Y:S02]  /*0c40*/  IMAD.U32 R6, RZ, RZ, UR4 ;  /* 0x00000004ff067e24 */ /* 0x000fe4000f8e00ff */
[----:B------:R-:W-:Y:S02]  /*0c50*/  IMAD.U32 R7, RZ, RZ, UR5 ;  /* 0x00000005ff077e24 */ /* 0x000fe4000f8e00ff */
[----:B0-----:R-:W-:-:S03]  /*0c60*/  @!P0 IMAD.MOV.U32 R3, RZ, RZ, 0x4 ;  /* 0x00000004ff038424 */ /* 0x001fc600078e00ff */
[----:B------:R0:W2:Y:S01]  /*0c70*/  @P3 LDG.E R0, [R6.64] ;  /* 0x0000002406003981 */ /* 0x0000a2000c1e1900 */
[----:B------:R-:W-:Y:S01]  /*0c80*/  @!P2 IMAD.MOV.U32 R5, RZ, RZ, 0x4 ;  /* 0x00000004ff05a424 */ /* 0x000fe200078e00ff */
[----:B------:R-:W-:Y:S01]  /*0c90*/  CS2R R12, SRZ ;  /* 0x00000000000c7805 */ /* 0x000fe2000001ff00 */
[----:B------:R-:W-:Y:S01]  /*0ca0*/  @!P0 IMAD.WIDE R2, R8, R3, c[0x0][0x170] ;  /* 0x00005c0008028625 */ /* 0x000fe200078e0203 */
[----:B------:R-:W-:-:S03]  /*0cb0*/  CS2R R14, SRZ ;  /* 0x00000000000e7805 */ /* 0x000fc6000001ff00 */
[----:B------:R-:W-:Y:S01]  /*0cc0*/  @!P2 IMAD.WIDE R4, R8, R5, c[0x0][0x180] ;  /* 0x000060000804a625 */ /* 0x000fe200078e0205 */
[----:B------:R-:W3:Y:S03]  /*0cd0*/  @!P0 LDG.E.128 R28, [R2.64] ;  /* 0x00000024021c8981 */ /* 0x000ee6000c1e1d00 */
[----:B------:R-:W-:Y:S01]  /*0ce0*/  @!P1 IMAD.MOV.U32 R8, RZ, RZ, 0x4 ;  /* 0x00000004ff089424 */ /* 0x000fe200078e00ff */
[----:B------:R-:W4:Y:S01]  /*0cf0*/  @!P2 LDG.E.128 R12, [R4.64] ;  /* 0x00000024040ca981 */ /* 0x000f22000c1e1d00 */
[----:B------:R-:W-:-:S04]  /*0d00*/  @!P1 IMAD R9, R9, 0xc0, R22 ;  /* 0x000000c009099824 */ /* 0x000fc800078e0216 */
        /* <DEDUP_REMOVED lines=80> */
.L_x_3853:
        /* <DEDUP_REMOVED lines=21> */
[----:B------:R-:W-:Y:S02]  /*1360*/  BSSY B1, `(.L_x_3856) ;  /* 0x0000037000017945 */ /* 0x000fe40003800000 */
[--C-:B------:R-:W-:Y:S01]  /*1370*/  IMAD R20, R23, 0x4, R15.reuse ;  /* 0x0000000417147824 */ /* 0x100fe200078e020f */
[----:B------:R0:W2:Y:S01]  /*1380*/  LDS R18, [R3.X4+0x424] ;  /* 0x0004240003127984 */ /* 0x0000a20000004800 */
[C---:B------:R-:W-:Y:S02]  /*1390*/  IMAD R21, R4.reuse, 0x4, R15 ;  /* 0x0000000404157824 */ /* 0x040fe400078e020f */
[----:B------:R-:W-:Y:S01]  /*13a0*/  IMAD R28, R4, 0x4, R20 ;  /* 0x00000004041c7824 */ /* 0x000fe200078e0214 */
[----:B------:R0:W3:Y:S01]  /*13b0*/  LDS R17, [R20] ;  /* 0x0000000014117984 */ /* 0x0000e20000000800 */
[----:B------:R-:W-:-:S03]  /*13c0*/  IMAD.SHL.U32 R0, R0, 0x2, RZ ;  /* 0x0000000200007824 */ /* 0x000fc600078e00ff */
[----:B------:R0:W4:Y:S02]  /*13d0*/  LDS R19, [R20+0x4] ;  /* 0x0000040014137984 */ /* 0x0001240000000800 */
[----:B------:R-:W-:Y:S02]  /*13e0*/  LOP3.LUT R6, R0, 0xfffffffc, RZ, 0xc0, !PT ;  /* 0xfffffffc00067812 */ /* 0x000fe400078ec0ff */
[----:B------:R0:W0:Y:S02]  /*13f0*/  LDS R24, [R21] ;  /* 0x0000000015187984 */ /* 0x0000240000000800 */
[----:B------:R-:W-:Y:S02]  /*1400*/  ISETP.GE.AND P0, PT, R6, c[0x0][0x1e0], PT ;  /* 0x0000780006007a0c */ /* 0x000fe40003f06270 */
[----:B------:R0:W0:Y:S04]  /*1410*/  LDS R26, [R21+0x4] ;  /* 0x00000400151a7984 */ /* 0x0000280000000800 */
[----:B------:R0:W0:Y:S04]  /*1420*/  LDS R25, [R28] ;  /* 0x000000001c197984 */ /* 0x0000280000000800 */
[----:B------:R0:W0:Y:S03]  /*1430*/  LDS R27, [R28+0x4] ;  /* 0x000004001c1b7984 */ /* 0x0000260000000800 */
        /* <DEDUP_REMOVED lines=41> */
.L_x_3857:
[----:B------:R-:W-:Y:S05]  /*16d0*/  BSYNC B1 ;  /* 0x0000000000017941 */ /* 0x000fea0003800000 */
.L_x_3856:
        /* <DEDUP_REMOVED lines=8> */
.L_x_3855:
[----:B------:R-:W-:Y:S05]  /*1760*/  BSYNC B0 ;  /* 0x0000000000007941 */ /* 0x000fea0003800000 */
.L_x_3854:
[----:B------:R-:W-:Y:S06]  /*1770*/  BAR.SYNC.DEFER_BLOCKING 0x0 ;  /* 0x0000000000007b1d */ /* 0x000fec0000010000 */
[----:B0-----:R0:W1:Y:S04]  /*1780*/  @P6 LDS.128 R16, [R13] ;  /* 0x000000000d106984 */ /* 0x0010680000000c00 */
[----:B------:R0:W2:Y:S04]  /*1790*/  @P6 LDS.128 R24, [R14] ;  /* 0x000000000e186984 */ /* 0x0000a80000000c00 */
[----:B------:R-:W-:Y:S06]  /*17a0*/  BAR.SYNC.DEFER_BLOCKING 0x0 ;  /* 0x0000000000007b1d */ /* 0x000fec0000010000 */
[----:B------:R-:W-:Y:S05]  /*17b0*/  BRA `(.L_x_3852) ;  /* 0x000002c000007947 */ /* 0x000fea0003800000 */
.L_x_3851:
        /* <DEDUP_REMOVED lines=39> */
[-C--:B------:R-:W-:Y:S02]  /*1a30*/  FFMA.FTZ R17, R17, R2.reuse, R0 ;  /* 0x0000000211117223 */ /* 0x080fe40000010000 */
[----:B------:R-:W-:Y:S02]  /*1a40*/  FFMA.FTZ R25, R25, R2, R3 ;  /* 0x0000000219197223 */ /* 0x000fe40000010003 */
[----:B------:R-:W-:Y:S02]  /*1a50*/  IMAD.MOV.U32 R18, RZ, RZ, R4 ;  /* 0x000000ffff127224 */ /* 0x000fe400078e0004 */
[----:B------:R-:W-:Y:S02]  /*1a60*/  IMAD.MOV.U32 R16, RZ, RZ, R5 ;  /* 0x000000ffff107224 */ /* 0x000fe400078e0005 */
.L_x_3858:
[----:B------:R-:W-:Y:S05]  /*1a70*/  BSYNC B0 ;  /* 0x0000000000007941 */ /* 0x000fea0003800000 */
.L_x_3852:
[----:B0-----:R-:W-:Y:S01]  /*1a80*/  ISETP.GT.AND P0, PT, R32, 0x3f, PT ;  /* 0x0000003f2000780c */ /* 0x001fe20003f04270 */
[----:B------:R-:W-:Y:S01]  /*1a90*/  BSSY B0, `(.L_x_3859) ;  /* 0x0000010000007945 */ /* 0x000fe20003800000 */
[----:B------:R-:W-:-:S11]  /*1aa0*/  IMAD.MOV.U32 R0, RZ, RZ, RZ ;  /* 0x000000ffff007224 */ /* 0x000fd600078e00ff */
[----:B------:R-:W-:Y:S05]  /*1ab0*/  @P0 BRA `(.L_x_3860) ;  /* 0x000000d000000947 */ /* 0x000fea0003800000 */
[----:B------:R-:W-:Y:S01]  /*1ac0*/  ISETP.GT.AND P0, PT, R32, 0x2f, PT ;  /* 0x0000002f2000780c */ /* 0x000fe20003f04270 */
[----:B------:R-:W-:Y:S01]  /*1ad0*/  IMAD.U32 R3, RZ, RZ, UR43 ;  /* 0x0000002bff037e24 */ /* 0x000fe2000f8e00ff */
[----:B------:R-:W-:Y:S01]  /*1ae0*/  IADD3 R22, R22, UR50, RZ ;  /* 0x0000003216167c10 */ /* 0x000fe2000fffe0ff */
[----:B-1----:R0:W-:Y:S01]  /*1af0*/  STS.128 [R32.X16+0x20], R16 ;  /* 0x0000201020007388 */ /* 0x0021e2000000cc00 */
[----:B--2---:R-:W-:-:S04]  /*1b00*/  FMUL.FTZ R0, R24, R16 ;  /* 0x0000001018007220 */ /* 0x004fc80000410000 */
[----:B------:R-:W-:-:S04]  /*1b10*/  FFMA.FTZ R5, R25, R17, R0 ;  /* 0x0000001119057223 */ /* 0x000fc80000010000 */
[----:B------:R-:W-:Y:S02]  /*1b20*/  FFMA.FTZ R0, R26, R18, R5 ;  /* 0x000000121a007223 */ /* 0x000fe40000010005 */
[----:B------:R-:W-:Y:S02]  /*1b30*/  @!P0 IMAD.SHL.U32 R3, R3, 0x4, RZ ;  /* 0x0000000403038824 */ /* 0x000fe400078e00ff */
[----:B------:R-:W-:Y:S02]  /*1b40*/  @!P0 IMAD.MOV.U32 R2, RZ, RZ, 0x4 ;  /* 0x00000004ff028424 */ /* 0x000fe400078e00ff */
[----:B------:R-:W-:Y:S02]  /*1b50*/  @!P0 IMAD R3, R22, c[0x0][0x1d4], R3 ;  /* 0x0000750016038a24 */ /* 0x000fe400078e0203 */
[----:B------:R-:W-:Y:S02]  /*1b60*/  FFMA.FTZ R0, R27, R19, R0 ;  /* 0x000000131b007223 */ /* 0x000fe40000010000 */
[----:B------:R-:W-:-:S05]  /*1b70*/  @!P0 IMAD.WIDE R2, R3, R2, c[0x0][0x198] ;  /* 0x0000660003028625 */ /* 0x000fca00078e0202 */
[----:B------:R0:W-:Y:S02]  /*1b80*/  @!P0 STG.E.128 [R2.64], R24 ;  /* 0x0000001802008986 */ /* 0x0001e4000c101d24 */
.L_x_3860:
[----:B------:R-:W-:Y:S05]  /*1b90*/  BSYNC B0 ;  /* 0x0000000000007941 */ /* 0x000fea0003800000 */
.L_x_3859:
        /* <DEDUP_REMOVED lines=19> */
[----:B------:R-:W-:-:S13]  /*1cd0*/  ISETP.NE.AND P0, PT, R32, RZ, PT ;  /* 0x000000ff2000720c */ /* 0x000fda0003f05270 */
[----:B------:R-:W-:Y:S01]  /*1ce0*/  @P0 IMAD.MOV.U32 R249, RZ, RZ, -0x800001 ;  /* 0xff7ffffffff90424 */ /* 0x000fe200078e00ff */
[----:B------:R-:W0:Y:S04]  /*1cf0*/  @!P1 LDS R7, [R6.X4+0x8] ;  /* 0x0000080006079984 */ /* 0x000e280000004800 */
[----:B0-----:R-:W0:Y:S02]  /*1d00*/  SHFL.BFLY PT, R2, R7, 0x1, 0x1f ;  /* 0x0c201f0007027f89 */ /* 0x001e2400000e0000 */
[----:B0-----:R-:W-:-:S06]  /*1d10*/  FADD.FTZ R2, R2, R7 ;  /* 0x0000000702027221 */ /* 0x001fcc0000010000 */
[----:B------:R-:W0:Y:S01]  /*1d20*/  SHFL.IDX PT, R2, R2, RZ, 0x1f ;  /* 0x00001fff02027589 */ /* 0x000e2200000e0000 */
[----:B------:R-:W-:Y:S05]  /*1d30*/  @P0 BRA `(.L_x_3862) ;  /* 0x0000010000000947 */ /* 0x000fea0003800000 */
[----:B------:R-:W-:Y:S01]  /*1d40*/  ISETP.NE.U32.AND P0, PT, RZ, c[0x0][0x218], PT ;  /* 0x00008600ff007a0c */ /* 0x000fe20003f05070 */
[----:B0-----:R-:W-:-:S03]  /*1d50*/  FMUL.FTZ R249, R2, c[0x0][0x1f0] ;  /* 0x00007c0002f97a20 */ /* 0x001fc60000410000 */
[----:B------:R-:W-:-:S13]  /*1d60*/  ISETP.NE.AND.EX P0, PT, RZ, c[0x0][0x21c], PT, P0 ;  /* 0x00008700ff007a0c */ /* 0x000fda0003f05300 */
        /* <DEDUP_REMOVED lines=10> */
[----:B------:R-:W3:Y:S02]  /*1e10*/  LDG.E R2, [R2.64] ;  /* 0x0000002402027981 */ /* 0x000ee4000c1e1900 */
[----:B---3--:R-:W-:-:S05]  /*1e20*/  FADD.FTZ R249, R249, R2 ;  /* 0x00000002f9f97221 */ /* 0x008fca0000010000 */
.L_x_3863:
[----:B------:R0:W-:Y:S02]  /*1e30*/  STS [UR9], R249 ;  /* 0x000000f9ff007988 */ /* 0x0001e40008000809 */
.L_x_3862:
[----:B------:R-:W-:Y:S05]  /*1e40*/  BSYNC B0 ;  /* 0x0000000000007941 */ /* 0x000fea0003800000 */
.L_x_3861:
[----:B------:R-:W-:Y:S01]  /*1e50*/  UIADD3 UR4, UR7, 0xf, URZ ;  /* 0x0000000f07047890 */ /* 0x000fe2000fffe03f */
[----:B------:R-:W-:Y:S01]  /*1e60*/  LEA.HI R0, R32, R32, RZ, 0x1 ;  /* 0x0000002020007211 */ /* 0x000fe200078f08ff */
[----:B------:R-:W-:Y:S01]  /*1e70*/  ULDC UR6, c[0x0][0x1d0] ;  /* 0x0000740000067ab9 */ /* 0x000fe20000000800 */
[----:B------:R-:W-:Y:S01]  /*1e80*/  BAR.SYNC.DEFER_BLOCKING 0x0 ;  /* 0x0000000000007b1d */ /* 0x000fe20000010000 */
[----:B------:R-:W-:Y:S01]  /*1e90*/  USHF.R.S32.HI UR5, URZ, 0x1f, UR4 ;  /* 0x0000001f3f057899 */ /* 0x000fe20008011404 */
[----:B0-----:R-:W-:Y:S01]  /*1ea0*/  LEA.HI.SX32 R2, R0, UR45, 0x1f ;  /* 0x0000002d00027c11 */ /* 0x001fe2000f8ffaff */
        /* <DEDUP_REMOVED lines=8> */
[----:B------:R-:W-:Y:S01]  /*1f30*/  LOP3.LUT R0, R0, 0x7ffffffe, RZ, 0xc0, !PT ;  /* 0x7ffffffe00007812 */ /* 0x000fe200078ec0ff */
[----:B------:R-:W-:-:S04]  /*1f40*/  IMAD.MOV.U32 R3, RZ, RZ, c[0x0][0x1d4] ;  /* 0x00007500ff037624 */ /* 0x000fc800078e00ff */
[----:B------:R-:W-:Y:S02]  /*1f50*/  IMAD.IADD R5, R32, 0x1, -R0 ;  /* 0x0000000120057824 */ /* 0x000fe400078e0a00 */
[----:B------:R-:W-:Y:S02]  /*1f60*/  IMAD R3, R3, 0xc0, RZ ;  /* 0x000000c003037824 */ /* 0x000fe400078e02ff */
[----:B------:R-:W-:Y:S01]  /*1f70*/  IMAD.SHL.U32 R0, R5, 0x2, RZ ;  /* 0x0000000205007824 */ /* 0x000fe200078e00ff */
[----:B------:R-:W0:Y:S04]  /*1f80*/  LDS.64 R10, [R5.X8+0x20] ;  /* 0x00002000050a7984 */ /* 0x000e280000008a00 */
[----:B------:R-:W3:Y:S04]  /*1f90*/  LDS.64 R8, [R5.X8+0x30] ;  /* 0x0000300005087984 */ /* 0x000ee80000008a00 */
[----:B------:R-:W4:Y:S04]  /*1fa0*/  LDS.64 R6, [R5.X8+0x40] ;  /* 0x0000400005067984 */ /* 0x000f280000008a00 */
[----:B------:R-:W-:Y:S04]  /*1fb0*/  LDS.64 R250, [R5.X8+0xe0] ;  /* 0x0000e00005fa7984 */ /* 0x000fe80000008a00 */
[----:B------:R-:W-:Y:S04]  /*1fc0*/  LDS.64 R12, [R5.X8+0xf0] ;  /* 0x0000f000050c7984 */ /* 0x000fe80000008a00 */
[----:B------:R-:W-:Y:S04]  /*1fd0*/  LDS.64 R14, [R5.X8+0x100] ;  /* 0x00010000050e7984 */ /* 0x000fe80000008a00 */
[----:B-1----:R-:W-:Y:S04]  /*1fe0*/  LDS.64 R16, [R5.X8+0x110] ;  /* 0x0001100005107984 */ /* 0x002fe80000008a00 */
[----:B------:R-:W-:Y:S04]  /*1ff0*/  LDS.64 R18, [R5.X8+0x120] ;  /* 0x0001200005127984 */ /* 0x000fe80000008a00 */
[----:B------:R-:W-:Y:S04]  /*2000*/  LDS.64 R20, [R5.X8+0x130] ;  /* 0x0001300005147984 */ /* 0x000fe80000008a00 */
[----:B------:R-:W-:Y:S04]  /*2010*/  LDS.64 R22, [R5.X8+0x140] ;  /* 0x0001400005167984 */ /* 0x000fe80000008a00 */
[----:B0-----:R-:W-:Y:S04]  /*2020*/  STL.64 [R1+0x58], R10 ;  /* 0x0000580a01007387 */ /* 0x001fe80000100a00 */
[----:B------:R-:W0:Y:S04]  /*2030*/  LDS.64 R10, [R5.X8+0x50] ;  /* 0x00005000050a7984 */ /* 0x000e280000008a00 */
[----:B---3--:R-:W-:Y:S04]  /*2040*/  STL.64 [R1+0x50], R8 ;  /* 0x0000500801007387 */ /* 0x008fe80000100a00 */
[----:B------:R-:W1:Y:S04]  /*2050*/  LDS.64 R8, [R5.X8+0x60] ;  /* 0x0000600005087984 */ /* 0x000e680000008a00 */
[----:B----4-:R-:W-:Y:S04]  /*2060*/  STL.64 [R1+0x48], R6 ;  /* 0x0000480601007387 */ /* 0x010fe80000100a00 */
[----:B------:R-:W3:Y:S04]  /*2070*/  LDS.64 R6, [R5.X8+0x70] ;  /* 0x0000700005067984 */ /* 0x000ee80000008a00 */
[----:B--2---:R-:W-:Y:S04]  /*2080*/  LDS.64 R24, [R5.X8+0x150] ;  /* 0x0001500005187984 */ /* 0x004fe80000008a00 */
[----:B------:R-:W-:Y:S04]  /*2090*/  LDS.64 R26, [R5.X8+0x160] ;  /* 0x00016000051a7984 */ /* 0x000fe80000008a00 */
[----:B------:R-:W-:Y:S04]  /*20a0*/  LDS.64 R28, [R5.X8+0x170] ;  /* 0x00017000051c7984 */ /* 0x000fe80000008a00 */
        /* <DEDUP_REMOVED lines=17> */
[----:B--2---:R-:W-:Y:S04]  /*21c0*/  STL.64 [R1+0x18], R6 ;  /* 0x0000180601007387 */ /* 0x004fe80000100a00 */
[----:B------:R-:W2:Y:S04]  /*21d0*/  LDS.64 R6, [R5.X8+0xd0] ;  /* 0x0000d00005067984 */ /* 0x000ea80000008a00 */
[----:B------:R-:W3:Y:S04]  /*21e0*/  LDS.64 R44, [R5.X8+0x1f0] ;  /* 0x0001f000052c7984 */ /* 0x000ee80000008a00 */
[----:B------:R-:W4:Y:S04]  /*21f0*/  LDS.64 R46, [R5.X8+0x200] ;  /* 0x00020000052e7984 */ /* 0x000f280000008a00 */
[----:B------:R-:W0:Y:S04]  /*2200*/  LDS.64 R48, [R5.X8+0x210] ;  /* 0x0002100005307984 */ /* 0x000e280000008a00 */
        /* <DEDUP_REMOVED lines=23> */
[----:B------:R-:W1:Y:S04]  /*2380*/  LDS.64 R96, [R5.X8+0x390] ;  /* 0x0003900005607984 */ /* 0x000e680000008a00 */
[----:B------:R-:W2:Y:S04]  /*2390*/  LDS.64 R98, [R5.X8+0x3a0] ;  /* 0x0003a00005627984 */ /* 0x000ea80000008a00 */
[----:B------:R-:W3:Y:S04]  /*23a0*/  LDS.64 R100, [R5.X8+0x3b0] ;  /* 0x0003b00005647984 */ /* 0x000ee80000008a00 */
[----:B------:R-:W3:Y:S04]  /*23b0*/  LDS.64 R102, [R5.X8+0x3c0] ;  /* 0x0003c00005667984 */ /* 0x000ee80000008a00 */
[----:B------:R-:W3:Y:S04]  /*23c0*/  LDS.64 R104, [R5.X8+0x3d0] ;  /* 0x0003d00005687984 */ /* 0x000ee80000008a00 */
[----:B------:R-:W3:Y:S04]  /*23d0*/  LDS.64 R106, [R5.X8+0x3e0] ;  /* 0x0003e000056a7984 */ /* 0x000ee80000008a00 */
[----:B------:R-:W3:Y:S04]  /*23e0*/  LDS.64 R108, [R5.X8+0x3f0] ;  /* 0x0003f000056c7984 */ /* 0x000ee80000008a00 */
[----:B------:R-:W3:Y:S04]  /*23f0*/  LDS.64 R110, [R5.X8+0x400] ;  /* 0x00040000056e7984 */ /* 0x000ee80000008a00 */
[----:B------:R-:W3:Y:S04]  /*2400*/  LDS.64 R112, [R5.X8+0x410] ;  /* 0x0004100005707984 */ /* 0x000ee80000008a00 */
[----:B0-----:R-:W-:Y:S04]  /*2410*/  STL.64 [R1+0x10], R10 ;  /* 0x0000100a01007387 */ /* 0x001fe80000100a00 */
[----:B-1----:R-:W-:Y:S04]  /*2420*/  STL.64 [R1+0x8], R8 ;  /* 0x0000080801007387 */ /* 0x002fe80000100a00 */
[----:B--2---:R0:W-:Y:S02]  /*2430*/  STL.64 [R1], R6 ;  /* 0x0000000601007387 */ /* 0x0041e40000100a00 */
[----:B0-----:R-:W-:-:S04]  /*2440*/  IMAD.U32 R7, RZ, RZ, UR6 ;  /* 0x00000006ff077e24 */ /* 0x001fc8000f8e00ff */
[----:B------:R-:W-:-:S05]  /*2450*/  IMAD R0, R7, c[0x0][0x1d4], R0 ;  /* 0x0000750007007a24 */ /* 0x000fca00078e0200 */
[----:B----4-:R-:W-:Y:S02]  /*2460*/  SHF.R.S32.HI R4, RZ, 0x1f, R0 ;  /* 0x0000001fff047819 */ /* 0x010fe40000011400 */
.L_x_3869:
[----:B------:R-:W-:Y:S01]  /*2470*/  IABS R8, c[0x0][0x1d4] ;  /* 0x0000750000087a13 */ /* 0x000fe20000000000 */
[----:B------:R-:W-:Y:S01]  /*2480*/  IMAD.MOV.U32 R6, RZ, RZ, RZ ;  /* 0x000000ffff067224 */ /* 0x000fe200078e00ff */
[----:B------:R-:W-:Y:S01]  /*2490*/  ISETP.GE.AND P1, PT, R2, RZ, PT ;  /* 0x000000ff0200720c */ /* 0x000fe20003f26270 */
[----:B------:R-:W-:Y:S01]  /*24a0*/  ULDC UR4, c[0x0][0x1d4] ;  /* 0x0000750000047ab9 */ /* 0x000fe20000000800 */
[----:B------:R-:W0:Y:S01]  /*24b0*/  I2F.RP R5, R8 ;  /* 0x0000000800057306 */ /* 0x000e220000209400 */
[----:B------:R-:W-:Y:S01]  /*24c0*/  UIMAD UR4, UR47, UR4, URZ ;  /* 0x000000042f0472a4 */ /* 0x000fe2000f8e023f */
[----:B---3--:R1:W-:Y:S01]  /*24d0*/  STL [R1+0x7c], R107 ;  /* 0x00007c6b01007387 */ /* 0x0083e20000100800 */
[----:B------:R-:W-:-:S05]  /*24e0*/  ULDC.64 UR10, c[0x0][0x200] ;  /* 0x00008000000a7ab9 */ /* 0x000fca0000000a00 */
[----:B0-----:R-:W0:Y:S01]  /*24f0*/  MUFU.RCP R5, R5 ;  /* 0x0000000500057308 */ /* 0x001e220000001000 */
[----:B-1----:R-:W-:Y:S01]  /*2500*/  IMAD.MOV.U32 R107, RZ, RZ, c[0x0][0x1d4] ;  /* 0x00007500ff6b7624 */ /* 0x002fe200078e00ff */
[----:B------:R1:W-:Y:S01]  /*2510*/  STL [R1+0x78], R108 ;  /* 0x0000786c01007387 */ /* 0x0003e20000100800 */
[----:B------:R-:W-:-:S03]  /*2520*/  UISETP.NE.U32.AND UP0, UPT, URZ, UR10, UPT ;  /* 0x0000000a3f00728c */ /* 0x000fc6000bf05070 */
[----:B------:R2:W-:Y:S01]  /*2530*/  STL [R1+0x74], R109 ;  /* 0x0000746d01007387 */ /* 0x0005e20000100800 */
[----:B0-----:R-:W-:Y:S01]  /*2540*/  IADD3 R5, R5, 0xffffffe, RZ ;  /* 0x0ffffffe05057810 */ /* 0x001fe20007ffe0ff */
[----:B------:R-:W-:Y:S02]  /*2550*/  UISETP.NE.AND.EX UP0, UPT, URZ, UR11, UPT, UP0 ;  /* 0x0000000b3f00728c */ /* 0x000fe4000bf05300 */
[----:B------:R0:W-:Y:S01]  /*2560*/  STL [R1+0x70], R110 ;  /* 0x0000706e01007387 */ /* 0x0001e20000100800 */
[----:B------:R-:W3:Y:S03]  /*2570*/  F2I.FTZ.U32.TRUNC.NTZ R7, R5 ;  /* 0x0000000500077305 */ /* 0x000ee6000021f000 */
[----:B------:R4:W-:Y:S04]  /*2580*/  STL [R1+0x6c], R111 ;  /* 0x00006c6f01007387 */ /* 0x0009e80000100800 */
[----:B------:R0:W-:Y:S01]  /*2590*/  STL [R1+0x68], R112 ;  /* 0x0000687001007387 */ /* 0x0001e20000100800 */
[----:B------:R-:W-:-:S03]  /*25a0*/  @UP0 USHF.R.S32.HI UR5, URZ, 0x1f, UR4 ;  /* 0x0000001f3f050899 */ /* 0x000fc60008011404 */
[----:B------:R0:W-:Y:S04]  /*25b0*/  STL [R1+0x64], R113 ;  /* 0x0000647101007387 */ /* 0x0001e80000100800 */
[----:B------:R0:W-:Y:S01]  /*25c0*/  STL [R1+0x60], R249 ;  /* 0x000060f901007387 */ /* 0x0001e20000100800 */
[----:B---3--:R-:W-:-:S03]  /*25d0*/  IMAD.MOV R5, RZ, RZ, -R7 ;  /* 0x000000ffff057224 */ /* 0x008fc600078e0a07 */
[----:B-1----:R-:W3:Y:S01]  /*25e0*/  LDL R108, [R1+0x50] ;  /* 0x00005000016c7983 */ /* 0x002ee20000100800 */
[----:B------:R-:W-:-:S03]  /*25f0*/  IMAD R5, R5, R8, RZ ;  /* 0x0000000805057224 */ /* 0x000fc600078e02ff */
[----:B--2---:R-:W2:Y:S01]  /*2600*/  LDL R109, [R1+0x48] ;  /* 0x00004800016d7983 */ /* 0x004ea20000100800 */
[----:B------:R-:W-:Y:S01]  /*2610*/  IMAD.HI.U32 R6, R7, R5, R6 ;  /* 0x0000000507067227 */ /* 0x000fe200078e0006 */
[----:B------:R-:W-:Y:S02]  /*2620*/  IABS R5, R2 ;  /* 0x0000000200057213 */ /* 0x000fe40000000000 */
[----:B0-----:R-:W2:Y:S03]  /*2630*/  LDL R110, [R1+0x4c] ;  /* 0x00004c00016e7983 */ /* 0x001ea60000100800 */
[----:B------:R-:W-:Y:S01]  /*2640*/  IMAD.HI.U32 R6, R6, R5, RZ ;  /* 0x0000000506067227 */ /* 0x000fe200078e00ff */
[----:B----4-:R-:W4:Y:S03]  /*2650*/  LDL R111, [R1+0x40] ;  /* 0x00004000016f7983 */ /* 0x010f260000100800 */
[----:B------:R-:W-:Y:S01]  /*2660*/  IMAD.MOV R6, RZ, RZ, -R6 ;  /* 0x000000ffff067224 */ /* 0x000fe200078e0a06 */
[----:B------:R-:W2:Y:S03]  /*2670*/  LDL R112, [R1+0x44] ;  /* 0x0000440001707983 */ /* 0x000ea60000100800 */
[C---:B------:R-:W-:Y:S01]  /*2680*/  IMAD R5, R8.reuse, R6, R5 ;  /* 0x0000000608057224 */ /* 0x040fe200078e0205 */
[----:B------:R-:W2:Y:S04]  /*2690*/  LDL R113, [R1+0x38] ;  /* 0x0000380001717983 */ /* 0x000ea80000100800 */
[----:B------:R-:W-:Y:S01]  /*26a0*/  ISETP.GT.U32.AND P0, PT, R8, R5, PT ;  /* 0x000000050800720c */ /* 0x000fe20003f04070 */
[----:B------:R-:W2:-:S12]  /*26b0*/  LDL R249, [R1+0x3c] ;  /* 0x00003c0001f97983 */ /* 0x000e980000100800 */
[----:B------:R-:W-:-:S05]  /*26c0*/  @!P0 IMAD.IADD R5, R5, 0x1, -R8 ;  /* 0x0000000105058824 */ /* 0x000fca00078e0a08 */
[----:B------:R-:W-:-:S13]  /*26d0*/  ISETP.GT.U32.AND P0, PT, R8, R5, PT ;  /* 0x000000050800720c */ /* 0x000fda0003f04070 */
[----:B------:R-:W-:Y:S01]  /*26e0*/  @!P0 IMAD.IADD R5, R5, 0x1, -R8 ;  /* 0x0000000105058824 */ /* 0x000fe200078e0a08 */
[----:B------:R-:W-:Y:S01]  /*26f0*/  ISETP.NE.AND P0, PT, RZ, c[0x0][0x1d4], PT ;  /* 0x00007500ff007a0c */ /* 0x000fe20003f05270 */
[----:B------:R-:W-:Y:S02]  /*2700*/  IMAD.U32 R8, RZ, RZ, UR4 ;  /* 0x00000004ff087e24 */ /* 0x000fe4000f8e00ff */
[----:B------:R-:W-:-:S10]  /*2710*/  @!P1 IMAD.MOV R5, RZ, RZ, -R5 ;  /* 0x000000ffff059224 */ /* 0x000fd400078e0a05 */
[----:B------:R-:W-:Y:S02]  /*2720*/  @!P0 LOP3.LUT R5, RZ, c[0x0][0x1d4], RZ, 0x33, !PT ;  /* 0x00007500ff058a12 */ /* 0x000fe400078e33ff */
[----:B------:R-:W-:Y:S02]  /*2730*/  ISETP.GE.AND P0, PT, R2, UR42, PT ;  /* 0x0000002a02007c0c */ /* 0x000fe4000bf06270 */
[C---:B------:R-:W-:Y:S02]  /*2740*/  IADD3 R7, R5.reuse, c[0x0][0x1d4], RZ ;  /* 0x0000750005077a10 */ /* 0x040fe40007ffe0ff */
[----:B------:R-:W-:Y:S02]  /*2750*/  SHF.R.S32.HI R9, RZ, 0x1f, R5 ;  /* 0x0000001fff097819 */ /* 0x000fe40000011405 */
[----:B------:R-:W-:Y:S01]  /*2760*/  IADD3 R6, P2, R5, UR4, RZ ;  /* 0x0000000405067c10 */ /* 0x000fe2000ff5e0ff */
[----:B------:R-:W-:-:S03]  /*2770*/  IMAD.SHL.U32 R247, R7, 0x4, RZ ;  /* 0x0000000407f77824 */ /* 0x000fc600078e00ff */
[----:B------:R-:W-:Y:S02]  /*2780*/  LEA.HI.X.SX32 R8, R8, R9, 0x1, P2 ;  /* 0x0000000908087211 */ /* 0x000fe400010f0eff */
[----:B------:R-:W-:Y:S02]  /*2790*/  ISETP.GE.OR P1, PT, R247, R3, P0 ;  /* 0x00000003f700720c */ /* 0x000fe40000726670 */
[----:B------:R-:W-:-:S04]  /*27a0*/  LEA R224, P2, R6, c[0x0][0x1a8], 0x2 ;  /* 0x00006a0006e07a11 */ /* 0x000fc800078410ff */
[----:B------:R-:W-:-:S07]  /*27b0*/  LEA.HI.X R225, R6, c[0x0][0x1ac], R8, 0x2, P2 ;  /* 0x00006b0006e17a11 */ /* 0x000fce00010f1408 */
[----:B------:R-:W2:Y:S01]  /*27c0*/  @!P1 LDG.E R6, [R224.64] ;  /* 0x00000024e0069981 */ /* 0x000ea2000c1e1900 */
[----:B------:R-:W-:-:S05]  /*27d0*/  IADD3 R7, R7, c[0x0][0x1d4], RZ ;  /* 0x0000750007077a10 */ /* 0x000fca0007ffe0ff */
[----:B------:R-:W-:-:S05]  /*27e0*/  IMAD.SHL.U32 R248, R7, 0x4, RZ ;  /* 0x0000000407f87824 */ /* 0x000fca00078e00ff */
[----:B------:R-:W-:Y:S02]  /*27f0*/  ISETP.GE.OR P3, PT, R248, R3, P0 ;  /* 0x00000003f800720c */ /* 0x000fe40000766670 */
[----:B------:R-:W-:-:S11]  /*2800*/  IADD3 R243, R7, c[0x0][0x1d4], RZ ;  /* 0x0000750007f37a10 */ /* 0x000fd60007ffe0ff */
[----:B------:R-:W3:Y:S01]  /*2810*/  @!P3 LDG.E R245, [R224.64] ;  /* 0x00000024e0f5b981 */ /* 0x000ee2000c1e1900 */
[----:B------:R-:W-:-:S05]  /*2820*/  IMAD.SHL.U32 R243, R243, 0x4, RZ ;  /* 0x00000004f3f37824 */ /* 0x000fca00078e00ff */
[----:B------:R-:W-:Y:S01]  /*2830*/  ISETP.GE.OR P4, PT, R243, R3, P0 ;  /* 0x00000003f300720c */ /* 0x000fe20000786670 */
[----:B------:R-:W-:-:S04]  /*2840*/  IMAD R246, R107, 0x4, R5 ;  /* 0x000000046bf67824 */ /* 0x000fc800078e0205 */
[----:B------:R-:W-:-:S08]  /*2850*/  IMAD.SHL.U32 R8, R246, 0x4, RZ ;  /* 0x00000004f6087824 */ /* 0x000fd000078e00ff */
[----:B------:R-:W4:Y:S01]  /*2860*/  @!P4 LDG.E R244, [R224.64] ;  /* 0x00000024e0f4c981 */ /* 0x000f22000c1e1900 */
[----:B------:R-:W-:-:S13]  /*2870*/  ISETP.GE.OR P5, PT, R8, R3, P0 ;  /* 0x000000030800720c */ /* 0x000fda00007a6670 */
[----:B------:R-:W4:Y:S01]  /*2880*/  @!P5 LDG.E R242, [R224.64] ;  /* 0x00000024e0f2d981 */ /* 0x000f22000c1e1900 */
[----:B------:R-:W-:-:S05]  /*2890*/  IADD3 R246, R246, c[0x0][0x1d4], RZ ;  /* 0x00007500f6f67a10 */ /* 0x000fca0007ffe0ff */
[----:B------:R-:W-:-:S05]  /*28a0*/  IMAD.SHL.U32 R9, R246, 0x4, RZ ;  /* 0x00000004f6097824 */ /* 0x000fca00078e00ff */
[----:B------:R-:W-:Y:S01]  /*28b0*/  ISETP.GE.OR P6, PT, R9, R3, P0 ;  /* 0x000000030900720c */ /* 0x000fe200007c6670 */
[----:B--2---:R-:W-:-:S04]  /*28c0*/  @!P1 IMAD R6, R6, c[0x0][0x1d8], RZ ;  /* 0x0000760006069a24 */ /* 0x004fc800078e02ff */
[----:B------:R-:W-:-:S04]  /*28d0*/  @!P1 IMAD R6, R6, 0xc0, RZ ;  /* 0x000000c006069824 */ /* 0x000fc800078e02ff */
[----:B------:R-:W-:-:S05]  /*28e0*/  @!P1 IMAD R247, R6, c[0x0][0x1d4], R247 ;  /* 0x0000750006f79a24 */ /* 0x000fca00078e02f7 */
[----:B------:R-:W-:-:S04]  /*28f0*/  @!P1 IADD3 R7, P2, R0, R247, RZ ;  /* 0x000000f700079210 */ /* 0x000fc80007f5e0ff */
[----:B------:R-:W-:Y:S02]  /*2900*/  @!P1 LEA.HI.X.SX32 R247, R247, R4, 0x1, P2 ;  /* 0x00000004f7f79211 */ /* 0x000fe400010f0eff */
[----:B------:R-:W-:-:S04]  /*2910*/  @!P1 LEA R6, P2, R7, c[0x0][0x198], 0x2 ;  /* 0x0000660007069a11 */ /* 0x000fc800078410ff */
[----:B------:R-:W-:Y:S02]  /*2920*/  @!P1 LEA.HI.X R7, R7, c[0x0][0x19c], R247, 0x2, P2 ;  /* 0x0000670007079a11 */ /* 0x000fe400010f14f7 */
[----:B------:R-:W2:Y:S01]  /*2930*/  @!P6 LDG.E R247, [R224.64] ;  /* 0x00000024e0f7e981 */ /* 0x000ea2000c1e1900 */
[----:B---3--:R-:W-:Y:S01]  /*2940*/  @!P3 IMAD R245, R245, c[0x0][0x1d8], RZ ;  /* 0x00007600f5f5ba24 */ /* 0x008fe200078e02ff */
[----:B------:R-:W-:-:S03]  /*2950*/  ISETP.GE.AND P2, PT, R2, UR42, PT ;  /* 0x0000002a02007c0c */ /* 0x000fc6000bf46270 */
[----:B------:R-:W-:Y:S01]  /*2960*/  @!P3 IMAD R245, R245, 0xc0, RZ ;  /* 0x000000c0f5f5b824 */ /* 0x000fe200078e02ff */
[----:B------:R-:W-:Y:S02]  /*2970*/  FSEL R115, R115, RZ, P2 ;  /* 0x000000ff73737208 */ /* 0x000fe40001000000 */
[----:B------:R-:W-:Y:S01]  /*2980*/  FSEL R114, R114, RZ, P2 ;  /* 0x000000ff72727208 */ /* 0x000fe20001000000 */
[----:B------:R-:W-:Y:S01]  /*2990*/  @!P3 IMAD R248, R245, c[0x0][0x1d4], R248 ;  /* 0x00007500f5f8ba24 */ /* 0x000fe200078e02f8 */
[----:B------:R-:W-:-:S04]  /*29a0*/  IADD3 R245, R246, c[0x0][0x1d4], RZ ;  /* 0x00007500f6f57a10 */ /* 0x000fc80007ffe0ff */
[----:B------:R0:W3:Y:S01]  /*29b0*/  @!P1 LDG.E.64 R114, [R6.64] ;  /* 0x0000002406729981 */ /* 0x0000e2000c1e1b00 */
[----:B------:R-:W-:Y:S01]  /*29c0*/  IMAD.SHL.U32 R245, R245, 0x4, RZ ;  /* 0x00000004f5f57824 */ /* 0x000fe200078e00ff */
[----:B0-----:R-:W-:-:S04]  /*29d0*/  @!P3 IADD3 R7, P1, R0, R248, RZ ;  /* 0x000000f80007b210 */ /* 0x001fc80007f3e0ff */
[----:B------:R-:W-:Y:S02]  /*29e0*/  @!P3 LEA.HI.X.SX32 R248, R248, R4, 0x1, P1 ;  /* 0x00000004f8f8b211 */ /* 0x000fe400008f0eff */
[----:B------:R-:W-:-:S04]  /*29f0*/  @!P3 LEA R6, P1, R7, c[0x0][0x198], 0x2 ;  /* 0x000066000706ba11 */ /* 0x000fc800078210ff */
[----:B------:R-:W-:Y:S02]  /*2a00*/  @!P3 LEA.HI.X R7, R7, c[0x0][0x19c], R248, 0x2, P1 ;  /* 0x000067000707ba11 */ /* 0x000fe400008f14f8 */
[----:B------:R-:W-:Y:S01]  /*2a10*/  ISETP.GE.OR P1, PT, R245, R3, P0 ;  /* 0x00000003f500720c */ /* 0x000fe20000726670 */
[----:B----4-:R-:W-:Y:S01]  /*2a20*/  @!P4 IMAD R244, R244, c[0x0][0x1d8], RZ ;  /* 0x00007600f4f4ca24 */ /* 0x010fe200078e02ff */
[----:B------:R-:W-:-:S03]  /*2a30*/  FSEL R117, R117, RZ, P2 ;  /* 0x000000ff75757208 */ /* 0x000fc60001000000 */
[----:B------:R-:W-:Y:S01]  /*2a40*/  @!P4 IMAD R244, R244, 0xc0, RZ ;  /* 0x000000c0f4f4c824 */ /* 0x000fe200078e02ff */
[----:B------:R-:W-:-:S03]  /*2a50*/  FSEL R116, R116, RZ, P2 ;  /* 0x000000ff74747208 */ /* 0x000fc60001000000 */
[----:B------:R-:W-:-:S03]  /*2a60*/  @!P4 IMAD R243, R244, c[0x0][0x1d4], R243 ;  /* 0x00007500f4f3ca24 */ /* 0x000fc600078e02f3 */
[----:B------:R0:W4:Y:S04]  /*2a70*/  @!P3 LDG.E.64 R116, [R6.64] ;  /* 0x000000240674b981 */ /* 0x000128000c1e1b00 */
[----:B------:R-:W3:Y:S01]  /*2a80*/  @!P1 LDG.E R246, [R224.64] ;  /* 0x00000024e0f69981 */ /* 0x000ee2000c1e1900 */
[----:B0-----:R-:W-:Y:S01]  /*2a90*/  @!P4 IADD3 R7, P3, R0, R243, RZ ;  /* 0x000000f30007c210 */ /* 0x001fe20007f7e0ff */
[----:B------:R-:W-:-:S03]  /*2aa0*/  IMAD R248, R107, 0x7, R5 ;  /* 0x000000076bf87824 */ /* 0x000fc600078e0205 */
[----:B------:R-:W-:Y:S02]  /*2ab0*/  @!P4 LEA.HI.X.SX32 R243, R243, R4, 0x1, P3 ;  /* 0x00000004f3f3c211 */ /* 0x000fe400018f0eff */
[----:B------:R-:W-:Y:S01]  /*2ac0*/  @!P4 LEA R6, P3, R7, c[0x0][0x198], 0x2 ;  /* 0x000066000706ca11 */ /* 0x000fe200078610ff */
[----:B------:R-:W-:-:S03]  /*2ad0*/  @!P5 IMAD R242, R242, c[0x0][0x1d8], RZ ;  /* 0x00007600f2f2da24 */ /* 0x000fc600078e02ff */
[----:B------:R-:W-:Y:S01]  /*2ae0*/  @!P4 LEA.HI.X R7, R7, c[0x0][0x19c], R243, 0x2, P3 ;  /* 0x000067000707ca11 */ /* 0x000fe200018f14f3 */
[----:B------:R-:W-:Y:S02]  /*2af0*/  IMAD.SHL.U32 R243, R248, 0x4, RZ ;  /* 0x00000004f8f37824 */ /* 0x000fe400078e00ff */
[----:B------:R-:W-:-:S03]  /*2b00*/  @!P5 IMAD R242, R242, 0xc0, RZ ;  /* 0x000000c0f2f2d824 */ /* 0x000fc600078e02ff */
[----:B------:R-:W-:Y:S02]  /*2b10*/  ISETP.GE.OR P3, PT, R243, R3, P0 ;  /* 0x00000003f300720c */ /* 0x000fe40000766670 */
[----:B------:R-:W-:Y:S02]  /*2b20*/  FSEL R119, R119, RZ, P2 ;  /* 0x000000ff77777208 */ /* 0x000fe40001000000 */
[----:B------:R-:W-:Y:S01]  /*2b30*/  FSEL R118, R118, RZ, P2 ;  /* 0x000000ff76767208 */ /* 0x000fe20001000000 */
[----:B------:R-:W-:-:S05]  /*2b40*/  @!P5 IMAD R8, R242, c[0x0][0x1d4], R8 ;  /* 0x00007500f208da24 */ /* 0x000fca00078e0208 */
[----:B------:R0:W4:Y:S01]  /*2b50*/  @!P4 LDG.E.64 R118, [R6.64] ;  /* 0x000000240676c981 */ /* 0x000122000c1e1b00 */
[----:B------:R-:W-:-:S03]  /*2b60*/  IADD3 R248, R248, c[0x0][0x1d4], RZ ;  /* 0x00007500f8f87a10 */ /* 0x000fc60007ffe0ff */
[----:B------:R-:W4:Y:S01]  /*2b70*/  @!P3 LDG.E R244, [R224.64] ;  /* 0x00000024e0f4b981 */ /* 0x000f22000c1e1900 */
[----:B0-----:R-:W-:-:S04]  /*2b80*/  @!P5 IADD3 R7, P4, R0, R8, RZ ;  /* 0x000000080007d210 */ /* 0x001fc80007f9e0ff */
[----:B------:R-:W-:Y:S02]  /*2b90*/  @!P5 LEA.HI.X.SX32 R8, R8, R4, 0x1, P4 ;  /* 0x000000040808d211 */ /* 0x000fe400020f0eff */
[----:B------:R-:W-:-:S04]  /*2ba0*/  @!P5 LEA R6, P4, R7, c[0x0][0x198], 0x2 ;  /* 0x000066000706da11 */ /* 0x000fc800078810ff */
[----:B------:R-:W-:Y:S01]  /*2bb0*/  @!P5 LEA.HI.X R7, R7, c[0x0][0x19c], R8, 0x2, P4 ;  /* 0x000067000707da11 */ /* 0x000fe200020f1408 */
[----:B------:R-:W-:-:S05]  /*2bc0*/  IMAD.SHL.U32 R8, R248, 0x4, RZ ;  /* 0x00000004f8087824 */ /* 0x000fca00078e00ff */
[----:B------:R-:W-:-:S13]  /*2bd0*/  ISETP.GE.OR P4, PT, R8, R3, P0 ;  /* 0x000000030800720c */ /* 0x000fda0000786670 */
[----:B------:R-:W4:Y:S01]  /*2be0*/  @!P4 LDG.E R242, [R224.64] ;  /* 0x00000024e0f2c981 */ /* 0x000f22000c1e1900 */
[----:B------:R-:W-:Y:S02]  /*2bf0*/  FSEL R121, R121, RZ, P2 ;  /* 0x000000ff79797208 */ /* 0x000fe40001000000 */
[----:B------:R-:W-:-:S06]  /*2c00*/  FSEL R120, R120, RZ, P2 ;  /* 0x000000ff78787208 */ /* 0x000fcc0001000000 */
[----:B------:R0:W4:Y:S01]  /*2c10*/  @!P5 LDG.E.64 R120, [R6.64] ;  /* 0x000000240678d981 */ /* 0x000122000c1e1b00 */
[----:B--2---:R-:W-:-:S04]  /*2c20*/  @!P6 IMAD R247, R247, c[0x0][0x1d8], RZ ;  /* 0x00007600f7f7ea24 */ /* 0x004fc800078e02ff */
[----:B------:R-:W-:-:S04]  /*2c30*/  @!P6 IMAD R247, R247, 0xc0, RZ ;  /* 0x000000c0f7f7e824 */ /* 0x000fc800078e02ff */
[----:B------:R-:W-:Y:S01]  /*2c40*/  @!P6 IMAD R247, R247, c[0x0][0x1d4], R9 ;  /* 0x00007500f7f7ea24 */ /* 0x000fe200078e0209 */
[----:B------:R-:W-:-:S04]  /*2c50*/  IADD3 R9, R248, c[0x0][0x1d4], RZ ;  /* 0x00007500f8097a10 */ /* 0x000fc80007ffe0ff */
[----:B0-----:R-:W-:Y:S01]  /*2c60*/  @!P6 IADD3 R7, P5, R0, R247, RZ ;  /* 0x000000f70007e210 */ /* 0x001fe20007fbe0ff */
[----:B------:R-:W-:-:S03]  /*2c70*/  IMAD.SHL.U32 R9, R9, 0x4, RZ ;  /* 0x0000000409097824 */ /* 0x000fc600078e00ff */
[----:B------:R-:W-:Y:S02]  /*2c80*/  @!P6 LEA.HI.X.SX32 R247, R247, R4, 0x1, P5 ;  /* 0x00000004f7f7e211 */ /* 0x000fe400028f0eff */
[----:B------:R-:W-:-:S04]  /*2c90*/  @!P6 LEA R6, P5, R7, c[0x0][0x198], 0x2 ;  /* 0x000066000706ea11 */ /* 0x000fc800078a10ff */
[----:B------:R-:W-:Y:S02]  /*2ca0*/  @!P6 LEA.HI.X R7, R7, c[0x0][0x19c], R247, 0x2, P5 ;  /* 0x000067000707ea11 */ /* 0x000fe400028f14f7 */
[----:B------:R-:W-:-:S13]  /*2cb0*/  ISETP.GE.OR P5, PT, R9, R3, P0 ;  /* 0x000000030900720c */ /* 0x000fda00007a6670 */
[----:B------:R-:W2:Y:S01]  /*2cc0*/  @!P5 LDG.E R247, [R224.64] ;  /* 0x00000024e0f7d981 */ /* 0x000ea2000c1e1900 */
[----:B------:R-:W-:Y:S02]  /*2cd0*/  FSEL R123, R123, RZ, P2 ;  /* 0x000000ff7b7b7208 */ /* 0x000fe40001000000 */
[----:B------:R-:W-:-:S06]  /*2ce0*/  FSEL R122, R122, RZ, P2 ;  /* 0x000000ff7a7a7208 */ /* 0x000fcc0001000000 */
[----:B------:R0:W2:Y:S01]  /*2cf0*/  @!P6 LDG.E.64 R122, [R6.64] ;  /* 0x00000024067ae981 */ /* 0x0000a2000c1e1b00 */
[----:B---3--:R-:W-:-:S04]  /*2d00*/  @!P1 IMAD R246, R246, c[0x0][0x1d8], RZ ;  /* 0x00007600f6f69a24 */ /* 0x008fc800078e02ff */
[----:B------:R-:W-:-:S04]  /*2d10*/  @!P1 IMAD R246, R246, 0xc0, RZ ;  /* 0x000000c0f6f69824 */ /* 0x000fc800078e02ff */
[----:B------:R-:W-:-:S05]  /*2d20*/  @!P1 IMAD R245, R246, c[0x0][0x1d4], R245 ;  /* 0x00007500f6f59a24 */ /* 0x000fca00078e02f5 */
[----:B0-----:R-:W-:Y:S01]  /*2d30*/  @!P1 IADD3 R7, P6, R0, R245, RZ ;  /* 0x000000f500079210 */ /* 0x001fe20007fde0ff */
[----:B------:R-:W-:-:S03]  /*2d40*/  IMAD R248, R107, 0xa, R5 ;  /* 0x0000000a6bf87824 */ /* 0x000fc600078e0205 */
[----:B------:R-:W-:Y:S02]  /*2d50*/  @!P1 LEA.HI.X.SX32 R245, R245, R4, 0x1, P6 ;  /* 0x00000004f5f59211 */ /* 0x000fe400030f0eff */
[----:B------:R-:W-:-:S04]  /*2d60*/  @!P1 LEA R6, P6, R7, c[0x0][0x198], 0x2 ;  /* 0x0000660007069a11 */ /* 0x000fc800078c10ff */
[----:B------:R-:W-:Y:S01]  /*2d70*/  @!P1 LEA.HI.X R7, R7, c[0x0][0x19c], R245, 0x2, P6 ;  /* 0x0000670007079a11 */ /* 0x000fe200030f14f5 */
[----:B------:R-:W-:-:S05]  /*2d80*/  IMAD.SHL.U32 R245, R248, 0x4, RZ ;  /* 0x00000004f8f57824 */ /* 0x000fca00078e00ff */
[----:B------:R-:W-:Y:S01]  /*2d90*/  ISETP.GE.OR P6, PT, R245, R3, P0 ;  /* 0x00000003f500720c */ /* 0x000fe200007c6670 */
[----:B----4-:R-:W-:Y:S01]  /*2da0*/  @!P3 IMAD R244, R244, c[0x0][0x1d8], RZ ;  /* 0x00007600f4f4ba24 */ /* 0x010fe200078e02ff */
[----:B------:R-:W-:-:S03]  /*2db0*/  FSEL R125, R125, RZ, P2 ;  /* 0x000000ff7d7d7208 */ /* 0x000fc60001000000 */
[----:B------:R-:W-:Y:S01]  /*2dc0*/  @!P3 IMAD R244, R244, 0xc0, RZ ;  /* 0x000000c0f4f4b824 */ /* 0x000fe200078e02ff */
[----:B------:R-:W-:-:S07]  /*2dd0*/  FSEL R124, R124, RZ, P2 ;  /* 0x000000ff7c7c7208 */ /* 0x000fce0001000000 */
[----:B------:R-:W3:Y:S01]  /*2de0*/  @!P6 LDG.E R246, [R224.64] ;  /* 0x00000024e0f6e981 */ /* 0x000ee2000c1e1900 */
[----:B------:R-:W-:-:S03]  /*2df0*/  @!P3 IMAD R243, R244, c[0x0][0x1d4], R243 ;  /* 0x00007500f4f3ba24 */ /* 0x000fc600078e02f3 */
[----:B------:R0:W4:Y:S01]  /*2e00*/  @!P1 LDG.E.64 R124, [R6.64] ;  /* 0x00000024067c9981 */ /* 0x000122000c1e1b00 */
[----:B------:R-:W-:Y:S02]  /*2e10*/  IADD3 R248, R248, c[0x0][0x1d4], RZ ;  /* 0x00007500f8f87a10 */ /* 0x000fe40007ffe0ff */
[----:B0-----:R-:W-:-:S04]  /*2e20*/  @!P3 IADD3 R7, P1, R0, R243, RZ ;  /* 0x000000f30007b210 */ /* 0x001fc80007f3e0ff */
[----:B------:R-:W-:Y:S02]  /*2e30*/  @!P3 LEA.HI.X.SX32 R243, R243, R4, 0x1, P1 ;  /* 0x00000004f3f3b211 */ /* 0x000fe400008f0eff */
[----:B------:R-:W-:-:S04]  /*2e40*/  @!P3 LEA R6, P1, R7, c[0x0][0x198], 0x2 ;  /* 0x000066000706ba11 */ /* 0x000fc800078210ff */
[----:B------:R-:W-:Y:S01]  /*2e50*/  @!P3 LEA.HI.X R7, R7, c[0x0][0x19c], R243, 0x2, P1 ;  /* 0x000067000707ba11 */ /* 0x000fe200008f14f3 */
[----:B------:R-:W-:Y:S02]  /*2e60*/  IMAD.SHL.U32 R243, R248, 0x4, RZ ;  /* 0x00000004f8f37824 */ /* 0x000fe400078e00ff */
[----:B------:R-:W-:-:S03]  /*2e70*/  @!P4 IMAD R242, R242, c[0x0][0x1d8], RZ ;  /* 0x00007600f2f2ca24 */ /* 0x000fc600078e02ff */
[----:B------:R-:W-:Y:S01]  /*2e80*/  ISETP.GE.OR P1, PT, R243, R3, P0 ;  /* 0x00000003f300720c */ /* 0x000fe20000726670 */
[----:B------:R-:W-:Y:S01]  /*2e90*/  @!P4 IMAD R242, R242, 0xc0, RZ ;  /* 0x000000c0f2f2c824 */ /* 0x000fe200078e02ff */
[----:B------:R-:W-:Y:S02]  /*2ea0*/  FSEL R127, R127, RZ, P2 ;  /* 0x000000ff7f7f7208 */ /* 0x000fe40001000000 */
[----:B------:R-:W-:Y:S01]  /*2eb0*/  FSEL R126, R126, RZ, P2 ;  /* 0x000000ff7e7e7208 */ /* 0x000fe20001000000 */
[----:B------:R-:W-:Y:S01]  /*2ec0*/  @!P4 IMAD R242, R242, c[0x0][0x1d4], R8 ;  /* 0x00007500f2f2ca24 */ /* 0x000fe200078e0208 */
[----:B------:R-:W-:-:S04]  /*2ed0*/  IADD3 R8, R248, c[0x0][0x1d4], RZ ;  /* 0x00007500f8087a10 */ /* 0x000fc80007ffe0ff */
[----:B------:R0:W4:Y:S01]  /*2ee0*/  @!P3 LDG.E.64 R126, [R6.64] ;  /* 0x00000024067eb981 */ /* 0x000122000c1e1b00 */
[----:B------:R-:W-:-:S03]  /*2ef0*/  IMAD.SHL.U32 R8, R8, 0x4, RZ ;  /* 0x0000000408087824 */ /* 0x000fc600078e00ff */
[----:B------:R-:W4:Y:S01]  /*2f00*/  @!P1 LDG.E R244, [R224.64] ;  /* 0x00000024e0f49981 */ /* 0x000f22000c1e1900 */
[----:B0-----:R-:W-:-:S04]  /*2f10*/  @!P4 IADD3 R7, P3, R0, R242, RZ ;  /* 0x000000f20007c210 */ /* 0x001fc80007f7e0ff */
[----:B------:R-:W-:Y:S02]  /*2f20*/  @!P4 LEA.HI.X.SX32 R242, R242, R4, 0x1, P3 ;  /* 0x00000004f2f2c211 */ /* 0x000fe400018f0eff */
[----:B------:R-:W-:-:S04]  /*2f30*/  @!P4 LEA R6, P3, R7, c[0x0][0x198], 0x2 ;  /* 0x000066000706ca11 */ /* 0x000fc800078610ff */
[----:B------:R-:W-:Y:S02]  /*2f40*/  @!P4 LEA.HI.X R7, R7, c[0x0][0x19c], R242, 0x2, P3 ;  /* 0x000067000707ca11 */ /* 0x000fe400018f14f2 */
[----:B------:R-:W-:-:S13]  /*2f50*/  ISETP.GE.OR P3, PT, R8, R3, P0 ;  /* 0x000000030800720c */ /* 0x000fda0000766670 */
[----:B------:R-:W4:Y:S01]  /*2f60*/  @!P3 LDG.E R242, [R224.64] ;  /* 0x00000024e0f2b981 */ /* 0x000f22000c1e1900 */
[----:B------:R-:W-:Y:S02]  /*2f70*/  FSEL R129, R129, RZ, P2 ;  /* 0x000000ff81817208 */ /* 0x000fe40001000000 */
[----:B------:R-:W-:-:S06]  /*2f80*/  FSEL R128, R128, RZ, P2 ;  /* 0x000000ff80807208 */ /* 0x000fcc0001000000 */
[----:B------:R0:W4:Y:S01]  /*2f90*/  @!P4 LDG.E.64 R128, [R6.64] ;  /* 0x000000240680c981 */ /* 0x000122000c1e1b00 */
[----:B------:R-:W-:Y:S02]  /*2fa0*/  IMAD R248, R107, 0xd, R5 ;  /* 0x0000000d6bf87824 */ /* 0x000fe400078e0205 */
[----:B--2---:R-:W-:-:S04]  /*2fb0*/  @!P5 IMAD R247, R247, c[0x0][0x1d8], RZ ;  /* 0x00007600f7f7da24 */ /* 0x004fc800078e02ff */
[----:B------:R-:W-:-:S04]  /*2fc0*/  @!P5 IMAD R247, R247, 0xc0, RZ ;  /* 0x000000c0f7f7d824 */ /* 0x000fc800078e02ff */
[----:B------:R-:W-:-:S05]  /*2fd0*/  @!P5 IMAD R9, R247, c[0x0][0x1d4], R9 ;  /* 0x00007500f709da24 */ /* 0x000fca00078e0209 */
[----:B0-----:R-:W-:-:S04]  /*2fe0*/  @!P5 IADD3 R7, P4, R0, R9, RZ ;  /* 0x000000090007d210 */ /* 0x001fc80007f9e0ff */
[----:B------:R-:W-:Y:S02]  /*2ff0*/  @!P5 LEA.HI.X.SX32 R9, R9, R4, 0x1, P4 ;  /* 0x000000040909d211 */ /* 0x000fe400020f0eff */
[----:B------:R-:W-:-:S04]  /*3000*/  @!P5 LEA R6, P4, R7, c[0x0][0x198], 0x2 ;  /* 0x000066000706da11 */ /* 0x000fc800078810ff */
[----:B------:R-:W-:Y:S01]  /*3010*/  @!P5 LEA.HI.X R7, R7, c[0x0][0x19c], R9, 0x2, P4 ;  /* 0x000067000707da11 */ /* 0x000fe200020f1409 */
[----:B------:R-:W-:-:S05]  /*3020*/  IMAD.SHL.U32 R9, R248, 0x4, RZ ;  /* 0x00000004f8097824 */ /* 0x000fca00078e00ff */
        /* <DEDUP_REMOVED lines=8> */
[----:B0-----:R-:W-:Y:S02]  /*30b0*/  @!P6 IADD3 R7, P5, R0, R245, RZ ;  /* 0x000000f50007e210 */ /* 0x001fe40007fbe0ff */
[----:B------:R-:W-:Y:S02]  /*30c0*/  IADD3 R248, R248, c[0x0][0x1d4], RZ ;  /* 0x00007500f8f87a10 */ /* 0x000fe40007ffe0ff */
[----:B------:R-:W-:Y:S02]  /*30d0*/  @!P6 LEA.HI.X.SX32 R245, R245, R4, 0x1, P5 ;  /* 0x00000004f5f5e211 */ /* 0x000fe400028f0eff */
[----:B------:R-:W-:-:S04]  /*30e0*/  @!P6 LEA R6, P5, R7, c[0x0][0x198], 0x2 ;  /* 0x000066000706ea11 */ /* 0x000fc800078a10ff */
[----:B------:R-:W-:Y:S01]  /*30f0*/  @!P6 LEA.HI.X R7, R7, c[0x0][0x19c], R245, 0x2, P5 ;  /* 0x000067000707ea11 */ /* 0x000fe200028f14f5 */
[----:B------:R-:W-:-:S05]  /*3100*/  IMAD.SHL.U32 R245, R248, 0x4, RZ ;  /* 0x00000004f8f57824 */ /* 0x000fca00078e00ff */
[----:B------:R-:W-:Y:S02]  /*3110*/  ISETP.GE.OR P5, PT, R245, R3, P0 ;  /* 0x00000003f500720c */ /* 0x000fe400007a6670 */
[----:B------:R-:W-:Y:S02]  /*3120*/  FSEL R133, R133, RZ, P2 ;  /* 0x000000ff85857208 */ /* 0x000fe40001000000 */
[----:B------:R-:W-:-:S06]  /*3130*/  FSEL R132, R132, RZ, P2 ;  /* 0x000000ff84847208 */ /* 0x000fcc0001000000 */
[----:B------:R0:W3:Y:S04]  /*3140*/  @!P6 LDG.E.64 R132, [R6.64] ;  /* 0x000000240684e981 */ /* 0x0000e8000c1e1b00 */
[----:B------:R-:W3:Y:S01]  /*3150*/  @!P5 LDG.E R246, [R224.64] ;  /* 0x00000024e0f6d981 */ /* 0x000ee2000c1e1900 */
[----:B----4-:R-:W-:-:S04]  /*3160*/  @!P1 IMAD R244, R244, c[0x0][0x1d8], RZ ;  /* 0x00007600f4f49a24 */ /* 0x010fc800078e02ff */
        /* <DEDUP_REMOVED lines=8> */
[----:B------:R-:W-:Y:S01]  /*31f0*/  ISETP.GE.OR P6, PT, R243, R3, P0 ;  /* 0x00000003f300720c */ /* 0x000fe200007c6670 */
[----:B------:R-:W-:Y:S01]  /*3200*/  @!P3 IMAD R242, R242, c[0x0][0x1d8], RZ ;  /* 0x00007600f2f2ba24 */ /* 0x000fe200078e02ff */
[----:B------:R-:W-:-:S03]  /*3210*/  FSEL R135, R135, RZ, P2 ;  /* 0x000000ff87877208 */ /* 0x000fc60001000000 */
[----:B------:R-:W-:Y:S01]  /*3220*/  @!P3 IMAD R242, R242, 0xc0, RZ ;  /* 0x000000c0f2f2b824 */ /* 0x000fe200078e02ff */
[----:B------:R-:W-:Y:S01]  /*3230*/  FSEL R134, R134, RZ, P2 ;  /* 0x000000ff86867208 */ /* 0x000fe20001000000 */
[----:B------:R-:W-:-:S06]  /*3240*/  IMAD R248, R107, 0x10, R5 ;  /* 0x000000106bf87824 */ /* 0x000fcc00078e0205 */
[----:B------:R-:W4:Y:S01]  /*3250*/  @!P6 LDG.E R244, [R224.64] ;  /* 0x00000024e0f4e981 */ /* 0x000f22000c1e1900 */
[----:B------:R-:W-:-:S03]  /*3260*/  @!P3 IMAD R242, R242, c[0x0][0x1d4], R8 ;  /* 0x00007500f2f2ba24 */ /* 0x000fc600078e0208 */
[----:B------:R0:W4:Y:S01]  /*3270*/  @!P1 LDG.E.64 R134, [R6.64] ;  /* 0x0000002406869981 */ /* 0x000122000c1e1b00 */
[----:B------:R-:W-:Y:S01]  /*3280*/  IMAD.SHL.U32 R8, R248, 0x4, RZ ;  /* 0x00000004f8087824 */ /* 0x000fe200078e00ff */
        /* <DEDUP_REMOVED lines=9> */
[----:B------:R-:W-:Y:S01]  /*3320*/  IADD3 R248, R248, c[0x0][0x1d4], RZ ;  /* 0x00007500f8f87a10 */ /* 0x000fe20007ffe0ff */
        /* <DEDUP_REMOVED lines=22> */
[----:B------:R-:W-:Y:S02]  /*3490*/  ISETP.GE.OR P4, PT, R245, R3, P0 ;  /* 0x00000003f500720c */ /* 0x000fe40000786670 */
[----:B------:R-:W-:Y:S02]  /*34a0*/  FSEL R141, R141, RZ, P2 ;  /* 0x000000ff8d8d7208 */ /* 0x000fe40001000000 */
[----:B------:R-:W-:-:S06]  /*34b0*/  FSEL R140, R140, RZ, P2 ;  /* 0x000000ff8c8c7208 */ /* 0x000fcc0001000000 */
[----:B------:R0:W3:Y:S04]  /*34c0*/  @!P5 LDG.E.64 R140, [R6.64] ;  /* 0x00000024068cd981 */ /* 0x0000e8000c1e1b00 */
[----:B------:R-:W3:Y:S01]  /*34d0*/  @!P4 LDG.E R246, [R224.64] ;  /* 0x00000024e0f6c981 */ /* 0x000ee2000c1e1900 */
[----:B----4-:R-:W-:-:S04]  /*34e0*/  @!P6 IMAD R244, R244, c[0x0][0x1d8], RZ ;  /* 0x00007600f4f4ea24 */ /* 0x010fc800078e02ff */
[----:B------:R-:W-:-:S04]  /*34f0*/  @!P6 IMAD R244, R244, 0xc0, RZ ;  /* 0x000000c0f4f4e824 */ /* 0x000fc800078e02ff */
[----:B------:R-:W-:-:S05]  /*3500*/  @!P6 IMAD R243, R244, c[0x0][0x1d4], R243 ;  /* 0x00007500f4f3ea24 */ /* 0x000fca00078e02f3 */
[----:B0-----:R-:W-:Y:S01]  /*3510*/  @!P6 IADD3 R7, P5, R0, R243, RZ ;  /* 0x000000f30007e210 */ /* 0x001fe20007fbe0ff */
[----:B------:R-:W-:-:S03]  /*3520*/  IMAD R248, R107, 0x13, R5 ;  /* 0x000000136bf87824 */ /* 0x000fc600078e0205 */
[----:B------:R-:W-:Y:S02]  /*3530*/  @!P6 LEA.HI.X.SX32 R243, R243, R4, 0x1, P5 ;  /* 0x00000004f3f3e211 */ /* 0x000fe400028f0eff */
[----:B------:R-:W-:-:S04]  /*3540*/  @!P6 LEA R6, P5, R7, c[0x0][0x198], 0x2 ;  /* 0x000066000706ea11 */ /* 0x000fc800078a10ff */
[----:B------:R-:W-:Y:S01]  /*3550*/  @!P6 LEA.HI.X R7, R7, c[0x0][0x19c], R243, 0x2, P5 ;  /* 0x000067000707ea11 */ /* 0x000fe200028f14f3 */
[----:B------:R-:W-:Y:S01]  /*3560*/  IMAD.SHL.U32 R243, R248, 0x4, RZ ;  /* 0x00000004f8f37824 */ /* 0x000fe200078e00ff */
[----:B------:R-:W-:Y:S02]  /*3570*/  FSEL R143, R143, RZ, P2 ;  /* 0x000000ff8f8f7208 */ /* 0x000fe40001000000 */
[----:B------:R-:W-:Y:S02]  /*3580*/  FSEL R142, R142, RZ, P2 ;  /* 0x000000ff8e8e7208 */ /* 0x000fe40001000000 */
[----:B------:R-:W-:-:S04]  /*3590*/  ISETP.GE.OR P5, PT, R243, R3, P0 ;  /* 0x00000003f300720c */ /* 0x000fc800007a6670 */
[----:B------:R0:W4:Y:S01]  /*35a0*/  @!P6 LDG.E.64 R142, [R6.64] ;  /* 0x00000024068ee981 */ /* 0x000122000c1e1b00 */
[----:B------:R-:W-:Y:S01]  /*35b0*/  @!P1 IMAD R242, R242, c[0x0][0x1d8], RZ ;  /* 0x00007600f2f29a24 */ /* 0x000fe200078e02ff */
[----:B------:R-:W-:-:S07]  /*35c0*/  IADD3 R248, R248, c[0x0][0x1d4], RZ ;  /* 0x00007500f8f87a10 */ /* 0x000fce0007ffe0ff */
[----:B------:R-:W4:Y:S01]  /*35d0*/  @!P5 LDG.E R244, [R224.64] ;  /* 0x00000024e0f4d981 */ /* 0x000f22000c1e1900 */
        /* <DEDUP_REMOVED lines=43> */
[----:B0-----:R-:W-:Y:S02]  /*3890*/  @!P5 IADD3 R7, P4, R0, R243, RZ ;  /* 0x000000f30007d210 */ /* 0x001fe40007f9e0ff */
[----:B------:R-:W-:Y:S02]  /*38a0*/  IADD3 R248, R248, c[0x0][0x1d4], RZ ;  /* 0x00007500f8f87a10 */ /* 0x000fe40007ffe0ff */
        /* <DEDUP_REMOVED lines=8> */
[----:B------:R-:W-:-:S08]  /*3930*/  @!P6 IMAD R242, R242, c[0x0][0x1d8], RZ ;  /* 0x00007600f2f2ea24 */ /* 0x000fd000078e02ff */
[----:B------:R-:W4:Y:S01]  /*3940*/  @!P4 LDG.E R244, [R224.64] ;  /* 0x00000024e0f4c981 */ /* 0x000f22000c1e1900 */
        /* <DEDUP_REMOVED lines=13> */
[----:B--2---:R-:W-:-:S04]  /*3a20*/  @!P1 IMAD R247, R247, c[0x0][0x1d8], RZ ;  /* 0x00007600f7f79a24 */ /* 0x004fc800078e02ff */
        /* <DEDUP_REMOVED lines=25> */
[----:B------:R0:W3:Y:S01]  /*3bc0*/  @!P3 LDG.E.64 R156, [R6.64] ;  /* 0x00000024069cb981 */ /* 0x0000e2000c1e1b00 */
[----:B----4-:R-:W-:-:S03]  /*3bd0*/  @!P4 IMAD R244, R244, c[0x0][0x1d8], RZ ;  /* 0x00007600f4f4ca24 */ /* 0x010fc600078e02ff */
[----:B------:R-:W4:Y:S01]  /*3be0*/  @!P1 LDG.E R247, [R224.64] ;  /* 0x00000024e0f79981 */ /* 0x000f22000c1e1900 */
[----:B------:R-:W-:-:S04]  /*3bf0*/  @!P4 IMAD R244, R244, 0xc0, RZ ;  /* 0x000000c0f4f4c824 */ /* 0x000fc800078e02ff */
[----:B------:R-:W-:Y:S01]  /*3c00*/  @!P4 IMAD R243, R244, c[0x0][0x1d4], R243 ;  /* 0x00007500f4f3ca24 */ /* 0x000fe200078e02f3 */
[----:B------:R-:W-:-:S04]  /*3c10*/  IADD3 R244, R245, c[0x0][0x1d4], RZ ;  /* 0x00007500f5f47a10 */ /* 0x000fc80007ffe0ff */
[----:B0-----:R-:W-:Y:S01]  /*3c20*/  @!P4 IADD3 R7, P3, R0, R243, RZ ;  /* 0x000000f30007c210 */ /* 0x001fe20007f7e0ff */
[----:B------:R-:W-:-:S03]  /*3c30*/  IMAD.SHL.U32 R244, R244, 0x4, RZ ;  /* 0x00000004f4f47824 */ /* 0x000fc600078e00ff */
[----:B------:R-:W-:Y:S02]  /*3c40*/  @!P4 LEA.HI.X.SX32 R243, R243, R4, 0x1, P3 ;  /* 0x00000004f3f3c211 */ /* 0x000fe400018f0eff */
[----:B------:R-:W-:Y:S02]  /*3c50*/  @!P4 LEA R6, P3, R7, c[0x0][0x198], 0x2 ;  /* 0x000066000706ca11 */ /* 0x000fe400078610ff */
[----:B------:R-:W-:Y:S02]  /*3c60*/  FSEL R159, R159, RZ, P2 ;  /* 0x000000ff9f9f7208 */ /* 0x000fe40001000000 */
[----:B------:R-:W-:Y:S02]  /*3c70*/  FSEL R158, R158, RZ, P2 ;  /* 0x000000ff9e9e7208 */ /* 0x000fe40001000000 */
[----:B------:R-:W-:Y:S02]  /*3c80*/  @!P4 LEA.HI.X R7, R7, c[0x0][0x19c], R243, 0x2, P3 ;  /* 0x000067000707ca11 */ /* 0x000fe400018f14f3 */
[----:B------:R-:W-:-:S03]  /*3c90*/  ISETP.GE.OR P3, PT, R244, R3, P0 ;  /* 0x00000003f400720c */ /* 0x000fc60000766670 */
[----:B------:R0:W3:Y:S01]  /*3ca0*/  @!P4 LDG.E.64 R158, [R6.64] ;  /* 0x00000024069ec981 */ /* 0x0000e2000c1e1b00 */
[----:B------:R-:W-:-:S04]  /*3cb0*/  @!P5 IMAD R242, R242, c[0x0][0x1d8], RZ ;  /* 0x00007600f2f2da24 */ /* 0x000fc800078e02ff */
[----:B------:R-:W-:-:S05]  /*3cc0*/  @!P5 IMAD R242, R242, 0xc0, RZ ;  /* 0x000000c0f2f2d824 */ /* 0x000fca00078e02ff */
[----:B------:R-:W3:Y:S01]  /*3cd0*/  @!P3 LDG.E R245, [R224.64] ;  /* 0x00000024e0f5b981 */ /* 0x000ee2000c1e1900 */
        /* <DEDUP_REMOVED lines=8> */
[----:B------:R-:W3:Y:S01]  /*3d60*/  @!P4 LDG.E R8, [R224.64] ;  /* 0x00000024e008c981 */ /* 0x000ee2000c1e1900 */
[----:B------:R-:W-:Y:S02]  /*3d70*/  FSEL R161, R161, RZ, P2 ;  /* 0x000000ffa1a17208 */ /* 0x000fe40001000000 */
[----:B------:R-:W-:-:S06]  /*3d80*/  FSEL R160, R160, RZ, P2 ;  /* 0x000000ffa0a07208 */ /* 0x000fcc0001000000 */
[----:B------:R0:W3:Y:S01]  /*3d90*/  @!P5 LDG.E.64 R160, [R242.64] ;  /* 0x00000024f2a0d981 */ /* 0x0000e2000c1e1b00 */
[----:B--2---:R-:W-:-:S04]  /*3da0*/  @!P6 IMAD R248, R248, c[0x0][0x1d8], RZ ;  /* 0x00007600f8f8ea24 */ /* 0x004fc800078e02ff */
[----:B------:R-:W-:-:S04]  /*3db0*/  @!P6 IMAD R248, R248, 0xc0, RZ ;  /* 0x000000c0f8f8e824 */ /* 0x000fc800078e02ff */
[----:B------:R-:W-:Y:S01]  /*3dc0*/  @!P6 IMAD R252, R248, c[0x0][0x1d4], R9 ;  /* 0x00007500f8fcea24 */ /* 0x000fe200078e0209 */
[----:B------:R-:W-:-:S04]  /*3dd0*/  IADD3 R248, R7, c[0x0][0x1d4], RZ ;  /* 0x0000750007f87a10 */ /* 0x000fc80007ffe0ff */
[----:B------:R-:W-:Y:S01]  /*3de0*/  @!P6 IADD3 R9, P5, R0, R252, RZ ;  /* 0x000000fc0009e210 */ /* 0x000fe20007fbe0ff */
[----:B------:R-:W-:-:S03]  /*3df0*/  IMAD.SHL.U32 R7, R248, 0x4, RZ ;  /* 0x00000004f8077824 */ /* 0x000fc600078e00ff */
[----:B------:R-:W-:Y:S02]  /*3e00*/  @!P6 LEA.HI.X.SX32 R252, R252, R4, 0x1, P5 ;  /* 0x00000004fcfce211 */ /* 0x000fe400028f0eff */
[----:B0-----:R-:W-:-:S04]  /*3e10*/  @!P6 LEA R242, P5, R9, c[0x0][0x198], 0x2 ;  /* 0x0000660009f2ea11 */ /* 0x001fc800078a10ff */
[----:B------:R-:W-:Y:S02]  /*3e20*/  @!P6 LEA.HI.X R243, R9, c[0x0][0x19c], R252, 0x2, P5 ;  /* 0x0000670009f3ea11 */ /* 0x000fe400028f14fc */
[----:B------:R-:W-:-:S13]  /*3e30*/  ISETP.GE.OR P5, PT, R7, R3, P0 ;  /* 0x000000030700720c */ /* 0x000fda00007a6670 */
[----:B------:R-:W2:Y:S01]  /*3e40*/  @!P5 LDG.E R9, [R224.64] ;  /* 0x00000024e009d981 */ /* 0x000ea2000c1e1900 */
[----:B------:R-:W-:Y:S02]  /*3e50*/  FSEL R163, R163, RZ, P2 ;  /* 0x000000ffa3a37208 */ /* 0x000fe40001000000 */
[----:B------:R-:W-:-:S06]  /*3e60*/  FSEL R162, R162, RZ, P2 ;  /* 0x000000ffa2a27208 */ /* 0x000fcc0001000000 */
[----:B------:R0:W2:Y:S01]  /*3e70*/  @!P6 LDG.E.64 R162, [R242.64] ;  /* 0x00000024f2a2e981 */ /* 0x0000a2000c1e1b00 */
        /* <DEDUP_REMOVED lines=12> */
[----:B------:R0:W4:Y:S01]  /*3f40*/  @!P1 LDG.E.64 R10, [R242.64] ;  /* 0x00000024f20a9981 */ /* 0x000122000c1e1b00 */
[----:B---3--:R-:W-:-:S03]  /*3f50*/  @!P3 IMAD R245, R245, c[0x0][0x1d8], RZ ;  /* 0x00007600f5f5ba24 */ /* 0x008fc600078e02ff */
[----:B------:R-:W3:Y:S01]  /*3f60*/  @!P6 LDG.E R246, [R224.64] ;  /* 0x00000024e0f6e981 */ /* 0x000ee2000c1e1900 */
        /* <DEDUP_REMOVED lines=12> */
[----:B------:R-:W-:-:S04]  /*4030*/  @!P4 IMAD R8, R8, c[0x0][0x1d8], RZ ;  /* 0x000076000808ca24 */ /* 0x000fc800078e02ff */
[----:B------:R-:W-:-:S04]  /*4040*/  @!P4 IMAD R8, R8, 0xc0, RZ ;  /* 0x000000c00808c824 */ /* 0x000fc800078e02ff */
[----:B------:R-:W4:Y:S01]  /*4050*/  @!P1 LDG.E R245, [R224.64] ;  /* 0x00000024e0f59981 */ /* 0x000f22000c1e1900 */
[----:B------:R-:W-:-:S05]  /*4060*/  @!P4 IMAD R252, R8, c[0x0][0x1d4], R6 ;  /* 0x0000750008fcca24 */ /* 0x000fca00078e0206 */
[----:B------:R-:W-:Y:S02]  /*4070*/  @!P4 IADD3 R8, P3, R0, R252, RZ ;  /* 0x000000fc0008c210 */ /* 0x000fe40007f7e0ff */
[----:B------:R-:W-:Y:S02]  /*4080*/  IADD3 R6, R248, c[0x0][0x1d4], RZ ;  /* 0x00007500f8067a10 */ /* 0x000fe40007ffe0ff */
[----:B------:R-:W-:Y:S02]  /*4090*/  @!P4 LEA.HI.X.SX32 R252, R252, R4, 0x1, P3 ;  /* 0x00000004fcfcc211 */ /* 0x000fe400018f0eff */
[----:B0-----:R-:W-:-:S04]  /*40a0*/  @!P4 LEA R242, P3, R8, c[0x0][0x198], 0x2 ;  /* 0x0000660008f2ca11 */ /* 0x001fc800078610ff */
[----:B------:R-:W-:Y:S01]  /*40b0*/  @!P4 LEA.HI.X R243, R8, c[0x0][0x19c], R252, 0x2, P3 ;  /* 0x0000670008f3ca11 */ /* 0x000fe200018f14fc */
[----:B------:R-:W-:Y:S01]  /*40c0*/  IMAD.SHL.U32 R8, R6, 0x4, RZ ;  /* 0x0000000406087824 */ /* 0x000fe200078e00ff */
[----:B------:R-:W-:Y:S01]  /*40d0*/  FSEL R171, R171, RZ, P2 ;  /* 0x000000ffabab7208 */ /* 0x000fe20001000000 */
[----:B------:R-:W4:Y:S03]  /*40e0*/  LDL R252, [R1+0x34] ;  /* 0x0000340001fc7983 */ /* 0x000f260000100800 */
[----:B------:R-:W-:-:S13]  /*40f0*/  ISETP.GE.OR P3, PT, R8, R3, P0 ;  /* 0x000000030800720c */ /* 0x000fda0000766670 */
[----:B------:R-:W4:Y:S01]  /*4100*/  @!P3 LDG.E R248, [R224.64] ;  /* 0x00000024e0f8b981 */ /* 0x000f22000c1e1900 */
[----:B------:R-:W-:-:S06]  /*4110*/  FSEL R170, R170, RZ, P2 ;  /* 0x000000ffaaaa7208 */ /* 0x000fcc0001000000 */
[----:B------:R0:W4:Y:S02]  /*4120*/  @!P4 LDG.E.64 R170, [R242.64] ;  /* 0x00000024f2aac981 */ /* 0x000124000c1e1b00 */
[----:B0-----:R-:W-:-:S05]  /*4130*/  IADD3 R242, R6, c[0x0][0x1d4], RZ ;  /* 0x0000750006f27a10 */ /* 0x001fca0007ffe0ff */
[----:B------:R-:W-:Y:S02]  /*4140*/  IMAD.SHL.U32 R242, R242, 0x4, RZ ;  /* 0x00000004f2f27824 */ /* 0x000fe400078e00ff */
[----:B--2---:R-:W-:-:S04]  /*4150*/  @!P5 IMAD R9, R9, c[0x0][0x1d8], RZ ;  /* 0x000076000909da24 */ /* 0x004fc800078e02ff */
[----:B------:R-:W-:-:S04]  /*4160*/  @!P5 IMAD R9, R9, 0xc0, RZ ;  /* 0x000000c00909d824 */ /* 0x000fc800078e02ff */
[----:B------:R-:W-:-:S05]  /*4170*/  @!P5 IMAD R7, R9, c[0x0][0x1d4], R7 ;  /* 0x000075000907da24 */ /* 0x000fca00078e0207 */
[----:B------:R-:W-:-:S04]  /*4180*/  @!P5 IADD3 R9, P4, R0, R7, RZ ;  /* 0x000000070009d210 */ /* 0x000fc80007f9e0ff */
        /* <DEDUP_REMOVED lines=33> */
[----:B------:R-:W-:Y:S01]  /*43a0*/  ISETP.GE.OR P6, PT, R244, R3, P0 ;  /* 0x00000003f400720c */ /* 0x000fe200007c6670 */
[----:B------:R-:W-:-:S03]  /*43b0*/  @!P3 IMAD R248, R248, c[0x0][0x1d8], RZ ;  /* 0x00007600f8f8ba24 */ /* 0x000fc600078e02ff */
[----:B------:R0:W3:Y:S01]  /*43c0*/  @!P1 LDG.E.64 R176, [R6.64] ;  /* 0x0000002406b09981 */ /* 0x0000e2000c1e1b00 */
[----:B------:R-:W-:Y:S01]  /*43d0*/  @!P3 IMAD R248, R248, 0xc0, RZ ;  /* 0x000000c0f8f8b824 */ /* 0x000fe200078e02ff */
[----:B------:R-:W-:-:S07]  /*43e0*/  IADD3 R247, R247, c[0x0][0x1d4], RZ ;  /* 0x00007500f7f77a10 */ /* 0x000fce0007ffe0ff */
[----:B------:R-:W3:Y:S01]  /*43f0*/  @!P6 LDG.E R245, [R224.64] ;  /* 0x00000024e0f5e981 */ /* 0x000ee2000c1e1900 */
[----:B------:R-:W-:-:S05]  /*4400*/  @!P3 IMAD R8, R248, c[0x0][0x1d4], R8 ;  /* 0x00007500f808ba24 */ /* 0x000fca00078e0208 */
[----:B0-----:R-:W-:Y:S01]  /*4410*/  @!P3 IADD3 R7, P1, R0, R8, RZ ;  /* 0x000000080007b210 */ /* 0x001fe20007f3e0ff */
[----:B------:R-:W-:-:S03]  /*4420*/  IMAD.SHL.U32 R247, R247, 0x4, RZ ;  /* 0x00000004f7f77824 */ /* 0x000fc600078e00ff */
[----:B------:R-:W-:Y:S02]  /*4430*/  @!P3 LEA.HI.X.SX32 R8, R8, R4, 0x1, P1 ;  /* 0x000000040808b211 */ /* 0x000fe400008f0eff */
[----:B------:R-:W-:-:S04]  /*4440*/  @!P3 LEA R6, P1, R7, c[0x0][0x198], 0x2 ;  /* 0x000066000706ba11 */ /* 0x000fc800078210ff */
[----:B------:R-:W-:Y:S02]  /*4450*/  @!P3 LEA.HI.X R7, R7, c[0x0][0x19c], R8, 0x2, P1 ;  /* 0x000067000707ba11 */ /* 0x000fe400008f1408 */
[----:B------:R-:W-:-:S13]  /*4460*/  ISETP.GE.OR P1, PT, R247, R3, P0 ;  /* 0x00000003f700720c */ /* 0x000fda0000726670 */
[----:B------:R-:W3:Y:S01]  /*4470*/  @!P1 LDG.E R8, [R224.64] ;  /* 0x00000024e0089981 */ /* 0x000ee2000c1e1900 */
[----:B------:R-:W-:Y:S02]  /*4480*/  FSEL R175, R175, RZ, P2 ;  /* 0x000000ffafaf7208 */ /* 0x000fe40001000000 */
[----:B------:R-:W-:-:S06]  /*4490*/  FSEL R174, R174, RZ, P2 ;  /* 0x000000ffaeae7208 */ /* 0x000fcc0001000000 */
[----:B------:R0:W3:Y:S01]  /*44a0*/  @!P3 LDG.E.64 R174, [R6.64] ;  /* 0x0000002406aeb981 */ /* 0x0000e2000c1e1b00 */
        /* <DEDUP_REMOVED lines=26> */
[----:B------:R0:W4:Y:S01]  /*4650*/  @!P5 LDG.E.64 R182, [R6.64] ;  /* 0x0000002406b6d981 */ /* 0x000122000c1e1b00 */
[----:B---3--:R-:W-:-:S03]  /*4660*/  @!P6 IMAD R245, R245, c[0x0][0x1d8], RZ ;  /* 0x00007600f5f5ea24 */ /* 0x008fc600078e02ff */
[----:B------:R-:W3:Y:S01]  /*4670*/  @!P4 LDG.E R246, [R224.64] ;  /* 0x00000024e0f6c981 */ /* 0x000ee2000c1e1900 */
        /* <DEDUP_REMOVED lines=9> */
[----:B------:R-:W-:Y:S01]  /*4710*/  @!P6 LEA.HI.X R7, R7, c[0x0][0x19c], R244, 0x2, P5 ;  /* 0x000067000707ea11 */ /* 0x000fe200028f14f4 */
[----:B------:R-:W-:Y:S01]  /*4720*/  @!P1 IMAD R8, R8, c[0x0][0x1d8], RZ ;  /* 0x0000760008089a24 */ /* 0x000fe200078e02ff */
[----:B------:R-:W-:-:S03]  /*4730*/  ISETP.GE.OR P5, PT, R245, R3, P0 ;  /* 0x00000003f500720c */ /* 0x000fc600007a6670 */
[----:B------:R0:W4:Y:S01]  /*4740*/  @!P6 LDG.E.64 R180, [R6.64] ;  /* 0x0000002406b4e981 */ /* 0x000122000c1e1b00 */
[----:B------:R-:W-:-:S04]  /*4750*/  @!P1 IMAD R8, R8, 0xc0, RZ ;  /* 0x000000c008089824 */ /* 0x000fc800078e02ff */
[----:B------:R-:W-:-:S05]  /*4760*/  @!P1 IMAD R8, R8, c[0x0][0x1d4], R247 ;  /* 0x0000750008089a24 */ /* 0x000fca00078e02f7 */
[----:B0-----:R-:W-:Y:S01]  /*4770*/  @!P1 IADD3 R7, P6, R0, R8, RZ ;  /* 0x0000000800079210 */ /* 0x001fe20007fde0ff */
[----:B------:R-:W-:Y:S01]  /*4780*/  IMAD R248, R107, 0x28, R5 ;  /* 0x000000286bf87824 */ /* 0x000fe200078e0205 */
[----:B------:R-:W4:Y:S02]  /*4790*/  @!P5 LDG.E R244, [R224.64] ;  /* 0x00000024e0f4d981 */ /* 0x000f24000c1e1900 */
        /* <DEDUP_REMOVED lines=45> */
[----:B------:R-:W-:Y:S02]  /*4a70*/  IMAD.SHL.U32 R244, R248, 0x4, RZ ;  /* 0x00000004f8f47824 */ /* 0x000fe400078e00ff */
[----:B------:R-:W-:Y:S01]  /*4a80*/  @!P6 IMAD R247, R247, c[0x0][0x1d8], RZ ;  /* 0x00007600f7f7ea24 */ /* 0x000fe200078e02ff */
[----:B------:R-:W-:-:S03]  /*4a90*/  FSEL R185, R185, RZ, P2 ;  /* 0x000000ffb9b97208 */ /* 0x000fc60001000000 */
[----:B------:R-:W-:Y:S01]  /*4aa0*/  @!P6 IMAD R247, R247, 0xc0, RZ ;  /* 0x000000c0f7f7e824 */ /* 0x000fe200078e02ff */
[----:B------:R-:W-:Y:S02]  /*4ab0*/  FSEL R184, R184, RZ, P2 ;  /* 0x000000ffb8b87208 */ /* 0x000fe40001000000 */
[----:B------:R-:W-:Y:S01]  /*4ac0*/  ISETP.GE.OR P4, PT, R244, R3, P0 ;  /* 0x00000003f400720c */ /* 0x000fe20000786670 */
[----:B------:R-:W-:-:S03]  /*4ad0*/  @!P6 IMAD R8, R247, c[0x0][0x1d4], R8 ;  /* 0x00007500f708ea24 */ /* 0x000fc600078e0208 */
[----:B------:R0:W4:Y:S01]  /*4ae0*/  @!P5 LDG.E.64 R184, [R6.64] ;  /* 0x0000002406b8d981 */ /* 0x000122000c1e1b00 */
[----:B------:R-:W-:-:S08]  /*4af0*/  IADD3 R248, R248, c[0x0][0x1d4], RZ ;  /* 0x00007500f8f87a10 */ /* 0x000fd00007ffe0ff */
        /* <DEDUP_REMOVED lines=31> */
[----:B------:R-:W-:Y:S02]  /*4cf0*/  @!P3 LEA R6, P1, R7, c[0x0][0x198], 0x2 ;  /* 0x000066000706ba11 */ /* 0x000fe400078210ff */
[----:B------:R-:W-:Y:S02]  /*4d00*/  FSEL R241, R241, RZ, P2 ;  /* 0x000000fff1f17208 */ /* 0x000fe40001000000 */
[----:B------:R-:W-:Y:S02]  /*4d10*/  FSEL R240, R240, RZ, P2 ;  /* 0x000000fff0f07208 */ /* 0x000fe40001000000 */
[----:B------:R-:W-:Y:S01]  /*4d20*/  @!P3 LEA.HI.X R7, R7, c[0x0][0x19c], R243, 0x2, P1 ;  /* 0x000067000707ba11 */ /* 0x000fe200008f14f3 */
[----:B------:R-:W-:-:S04]  /*4d30*/  IMAD.SHL.U32 R243, R248, 0x4, RZ ;  /* 0x00000004f8f37824 */ /* 0x000fc800078e00ff */
[----:B------:R0:W3:Y:S01]  /*4d40*/  @!P3 LDG.E.64 R240, [R6.64] ;  /* 0x0000002406f0b981 */ /* 0x0000e2000c1e1b00 */
[----:B------:R-:W-:Y:S02]  /*4d50*/  ISETP.GE.OR P3, PT, R243, R3, P0 ;  /* 0x00000003f300720c */ /* 0x000fe40000766670 */
[----:B------:R-:W-:-:S11]  /*4d60*/  IADD3 R248, R248, c[0x0][0x1d4], RZ ;  /* 0x00007500f8f87a10 */ /* 0x000fd60007ffe0ff */
[----:B------:R-:W3:Y:S01]  /*4d70*/  @!P3 LDG.E R246, [R224.64] ;  /* 0x00000024e0f6b981 */ /* 0x000ee2000c1e1900 */
[----:B----4-:R-:W-:-:S04]  /*4d80*/  @!P4 IMAD R245, R245, c[0x0][0x1d8], RZ ;  /* 0x00007600f5f5ca24 */ /* 0x010fc800078e02ff */
[----:B------:R-:W-:-:S04]  /*4d90*/  @!P4 IMAD R245, R245, 0xc0, RZ ;  /* 0x000000c0f5f5c824 */ /* 0x000fc800078e02ff */
[----:B------:R-:W-:-:S05]  /*4da0*/  @!P4 IMAD R244, R245, c[0x0][0x1d4], R244 ;  /* 0x00007500f5f4ca24 */ /* 0x000fca00078e02f4 */
        /* <DEDUP_REMOVED lines=9> */
[----:B------:R-:W-:-:S03]  /*4e40*/  FSEL R196, R196, RZ, P2 ;  /* 0x000000ffc4c47208 */ /* 0x000fc60001000000 */
[----:B------:R-:W-:Y:S01]  /*4e50*/  @!P5 IMAD R8, R247, c[0x0][0x1d4], R8 ;  /* 0x00007500f708da24 */ /* 0x000fe200078e0208 */
[----:B------:R-:W-:-:S03]  /*4e60*/  IADD3 R247, R248, c[0x0][0x1d4], RZ ;  /* 0x00007500f8f77a10 */ /* 0x000fc60007ffe0ff */
[----:B------:R-:W4:Y:S04]  /*4e70*/  @!P1 LDG.E R244, [R224.64] ;  /* 0x00000024e0f49981 */ /* 0x000f28000c1e1900 */
        /* <DEDUP_REMOVED lines=25> */
[----:B------:R-:W-:Y:S01]  /*5010*/  IADD3 R248, R248, c[0x0][0x1d4], RZ ;  /* 0x00007500f8f87a10 */ /* 0x000fe20007ffe0ff */
[----:B---3--:R-:W-:-:S04]  /*5020*/  @!P3 IMAD R246, R246, c[0x0][0x1d8], RZ ;  /* 0x00007600f6f6ba24 */ /* 0x008fc800078e02ff */
[----:B------:R-:W-:-:S04]  /*5030*/  @!P3 IMAD R246, R246, 0xc0, RZ ;  /* 0x000000c0f6f6b824 */ /* 0x000fc800078e02ff */
[----:B------:R-:W-:-:S05]  /*5040*/  @!P3 IMAD R243, R246, c[0x0][0x1d4], R243 ;  /* 0x00007500f6f3ba24 */ /* 0x000fca00078e02f3 */
[----:B0-----:R-:W-:-:S04]  /*5050*/  @!P3 IADD3 R7, P6, R0, R243, RZ ;  /* 0x000000f30007b210 */ /* 0x001fc80007fde0ff */
        /* <DEDUP_REMOVED lines=8> */
[----:B----4-:R-:W-:-:S04]  /*50e0*/  @!P1 IMAD R244, R244, c[0x0][0x1d8], RZ ;  /* 0x00007600f4f49a24 */ /* 0x010fc800078e02ff */
[----:B------:R-:W-:-:S04]  /*50f0*/  @!P1 IMAD R244, R244, 0xc0, RZ ;  /* 0x000000c0f4f49824 */ /* 0x000fc800078e02ff */
[----:B------:R-:W-:Y:S02]  /*5100*/  @!P1 IMAD R246, R244, c[0x0][0x1d4], R245 ;  /* 0x00007500f4f69a24 */ /* 0x000fe400078e02f5 */
[----:B------:R-:W4:Y:S01]  /*5110*/  @!P6 LDG.E R244, [R224.64] ;  /* 0x00000024e0f4e981 */ /* 0x000f22000c1e1900 */
[----:B------:R-:W-:Y:S02]  /*5120*/  IADD3 R245, R248, c[0x0][0x1d4], RZ ;  /* 0x00007500f8f57a10 */ /* 0x000fe40007ffe0ff */
[----:B0-----:R-:W-:-:S03]  /*5130*/  @!P1 IADD3 R7, P3, R0, R246, RZ ;  /* 0x000000f600079210 */ /* 0x001fc60007f7e0ff */
[----:B------:R-:W-:Y:S01]  /*5140*/  IMAD.SHL.U32 R245, R245, 0x4, RZ ;  /* 0x00000004f5f57824 */ /* 0x000fe200078e00ff */
[----:B------:R-:W-:Y:S02]  /*5150*/  @!P1 LEA.HI.X.SX32 R246, R246, R4, 0x1, P3 ;  /* 0x00000004f6f69211 */ /* 0x000fe400018f0eff */
[----:B------:R-:W-:Y:S02]  /*5160*/  @!P1 LEA R6, P3, R7, c[0x0][0x198], 0x2 ;  /* 0x0000660007069a11 */ /* 0x000fe400078610ff */
[----:B------:R-:W-:Y:S02]  /*5170*/  FSEL R199, R199, RZ, P2 ;  /* 0x000000ffc7c77208 */ /* 0x000fe40001000000 */
[----:B------:R-:W-:Y:S02]  /*5180*/  @!P1 LEA.HI.X R7, R7, c[0x0][0x19c], R246, 0x2, P3 ;  /* 0x0000670007079a11 */ /* 0x000fe400018f14f6 */
[----:B------:R-:W-:Y:S02]  /*5190*/  ISETP.GE.OR P3, PT, R245, R3, P0 ;  /* 0x00000003f500720c */ /* 0x000fe40000766670 */
[----:B------:R-:W-:-:S06]  /*51a0*/  FSEL R198, R198, RZ, P2 ;  /* 0x000000ffc6c67208 */ /* 0x000fcc0001000000 */
[----:B------:R0:W3:Y:S01]  /*51b0*/  @!P1 LDG.E.64 R198, [R6.64] ;  /* 0x0000002406c69981 */ /* 0x0000e2000c1e1b00 */
[----:B------:R-:W-:-:S04]  /*51c0*/  @!P4 IMAD R8, R8, c[0x0][0x1d8], RZ ;  /* 0x000076000808ca24 */ /* 0x000fc800078e02ff */
        /* <DEDUP_REMOVED lines=28> */
[----:B------:R-:W-:Y:S02]  /*5390*/  FSEL R201, R201, RZ, P2 ;  /* 0x000000ffc9c97208 */ /* 0x000fe40001000000 */
[----:B------:R-:W-:Y:S01]  /*53a0*/  FSEL R200, R200, RZ, P2 ;  /* 0x000000ffc8c87208 */ /* 0x000fe20001000000 */
[----:B----4-:R-:W-:-:S04]  /*53b0*/  @!P6 IMAD R244, R244, c[0x0][0x1d8], RZ ;  /* 0x00007600f4f4ea24 */ /* 0x010fc800078e02ff */
[----:B------:R-:W-:-:S04]  /*53c0*/  @!P6 IMAD R244, R244, 0xc0, RZ ;  /* 0x000000c0f4f4e824 */ /* 0x000fc800078e02ff */
[----:B------:R-:W-:-:S05]  /*53d0*/  @!P6 IMAD R244, R244, c[0x0][0x1d4], R243 ;  /* 0x00007500f4f4ea24 */ /* 0x000fca00078e02f3 */
[----:B0-----:R-:W-:-:S04]  /*53e0*/  @!P6 IADD3 R7, P5, R0, R244, RZ ;  /* 0x000000f40007e210 */ /* 0x001fc80007fbe0ff */
[----:B------:R-:W-:Y:S02]  /*53f0*/  @!P6 LEA.HI.X.SX32 R244, R244, R4, 0x1, P5 ;  /* 0x00000004f4f4e211 */ /* 0x000fe400028f0eff */
[----:B------:R-:W-:-:S04]  /*5400*/  @!P6 LEA R6, P5, R7, c[0x0][0x198], 0x2 ;  /* 0x000066000706ea11 */ /* 0x000fc800078a10ff */
[----:B------:R-:W-:Y:S02]  /*5410*/  @!P6 LEA.HI.X R7, R7, c[0x0][0x19c], R244, 0x2, P5 ;  /* 0x000067000707ea11 */ /* 0x000fe400028f14f4 */
[----:B------:R-:W-:-:S03]  /*5420*/  IADD3 R243, R248, c[0x0][0x1d4], RZ ;  /* 0x00007500f8f37a10 */ /* 0x000fc60007ffe0ff */
[----:B------:R3:W4:Y:S02]  /*5430*/  @!P6 LDG.E.64 R200, [R6.64] ;  /* 0x0000002406c8e981 */ /* 0x000724000c1e1b00 */
[----:B------:R-:W-:Y:S02]  /*5440*/  IMAD.SHL.U32 R243, R243, 0x4, RZ ;  /* 0x00000004f3f37824 */ /* 0x000fe400078e00ff */
[----:B---3--:R-:W-:-:S04]  /*5450*/  @!P3 IMAD R6, R246, c[0x0][0x1d8], RZ ;  /* 0x00007600f606ba24 */ /* 0x008fc800078e02ff */
[----:B------:R-:W-:Y:S01]  /*5460*/  @!P3 IMAD R6, R6, 0xc0, RZ ;  /* 0x000000c00606b824 */ /* 0x000fe200078e02ff */
[----:B------:R-:W-:-:S03]  /*5470*/  ISETP.GE.OR P6, PT, R243, R3, P0 ;  /* 0x00000003f300720c */ /* 0x000fc600007c6670 */
[----:B------:R-:W-:-:S05]  /*5480*/  @!P3 IMAD R6, R6, c[0x0][0x1d4], R245 ;  /* 0x000075000606ba24 */ /* 0x000fca00078e02f5 */
[----:B------:R-:W-:-:S04]  /*5490*/  @!P3 IADD3 R7, P5, R0, R6, RZ ;  /* 0x000000060007b210 */ /* 0x000fc80007fbe0ff */
[----:B------:R-:W-:Y:S02]  /*54a0*/  @!P3 LEA.HI.X.SX32 R244, R6, R4, 0x1, P5 ;  /* 0x0000000406f4b211 */ /* 0x000fe400028f0eff */
[----:B------:R-:W-:Y:S01]  /*54b0*/  @!P3 LEA R6, P5, R7, c[0x0][0x198], 0x2 ;  /* 0x000066000706ba11 */ /* 0x000fe200078a10ff */
[----:B------:R-:W-:-:S03]  /*54c0*/  IMAD R248, R107, 0x37, R5 ;  /* 0x000000376bf87824 */ /* 0x000fc600078e0205 */
[----:B------:R-:W-:Y:S02]  /*54d0*/  @!P3 LEA.HI.X R7, R7, c[0x0][0x19c], R244, 0x2, P5 ;  /* 0x000067000707ba11 */ /* 0x000fe400028f14f4 */
[----:B------:R-:W3:Y:S01]  /*54e0*/  @!P6 LDG.E R244, [R224.64] ;  /* 0x00000024e0f4e981 */ /* 0x000ee2000c1e1900 */
[----:B------:R-:W-:Y:S01]  /*54f0*/  IMAD.SHL.U32 R245, R248, 0x4, RZ ;  /* 0x00000004f8f57824 */ /* 0x000fe200078e00ff */
[----:B------:R-:W-:Y:S01]  /*5500*/  FSEL R211, R211, RZ, P2 ;  /* 0x000000ffd3d37208 */ /* 0x000fe20001000000 */
[----:B------:R-:W-:Y:S01]  /*5510*/  @!P1 IMAD R247, R247, c[0x0][0x1d8], RZ ;  /* 0x00007600f7f79a24 */ /* 0x000fe200078e02ff */
[----:B------:R-:W-:-:S03]  /*5520*/  FSEL R210, R210, RZ, P2 ;  /* 0x000000ffd2d27208 */ /* 0x000fc60001000000 */
[----:B------:R-:W-:Y:S01]  /*5530*/  @!P1 IMAD R247, R247, 0xc0, RZ ;  /* 0x000000c0f7f79824 */ /* 0x000fe200078e02ff */
[----:B------:R-:W-:Y:S02]  /*5540*/  ISETP.GE.OR P5, PT, R245, R3, P0 ;  /* 0x00000003f500720c */ /* 0x000fe400007a6670 */
[----:B------:R0:W4:Y:S01]  /*5550*/  @!P3 LDG.E.64 R210, [R6.64] ;  /* 0x0000002406d2b981 */ /* 0x000122000c1e1b00 */
[----:B------:R-:W-:Y:S01]  /*5560*/  @!P1 IMAD R8, R247, c[0x0][0x1d4], R8 ;  /* 0x00007500f7089a24 */ /* 0x000fe200078e0208 */
[----:B------:R-:W-:-:S04]  /*5570*/  IADD3 R248, R248, c[0x0][0x1d4], RZ ;  /* 0x00007500f8f87a10 */ /* 0x000fc80007ffe0ff */
[----:B0-----:R-:W-:-:S05]  /*5580*/  @!P1 IADD3 R7, P3, R0, R8, RZ ;  /* 0x0000000800079210 */ /* 0x001fca0007f7e0ff */
[----:B------:R-:W4:Y:S01]  /*5590*/  @!P5 LDG.E R247, [R224.64] ;  /* 0x00000024e0f7d981 */ /* 0x000f22000c1e1900 */
        /* <DEDUP_REMOVED lines=12> */
[----:B------:R-:W-:Y:S02]  /*5660*/  IADD3 R9, R248, c[0x0][0x1d4], RZ ;  /* 0x00007500f8097a10 */ /* 0x000fe40007ffe0ff */
[----:B------:R-:W-:Y:S01]  /*5670*/  FSEL R209, R209, RZ, P2 ;  /* 0x000000ffd1d17208 */ /* 0x000fe20001000000 */
[----:B------:R-:W2:Y:S01]  /*5680*/  LDL R248, [R1+0x28] ;  /* 0x0000280001f87983 */ /* 0x000ea20000100800 */
[----:B0-----:R-:W-:Y:S01]  /*5690*/  @!P4 IADD3 R7, P1, R0, R242, RZ ;  /* 0x000000f20007c210 */ /* 0x001fe20007f3e0ff */
[----:B------:R-:W-:-:S03]  /*56a0*/  IMAD.SHL.U32 R9, R9, 0x4, RZ ;  /* 0x0000000409097824 */ /* 0x000fc600078e00ff */
[----:B------:R-:W-:Y:S02]  /*56b0*/  @!P4 LEA.HI.X.SX32 R242, R242, R4, 0x1, P1 ;  /* 0x00000004f2f2c211 */ /* 0x000fe400008f0eff */
[----:B------:R-:W-:-:S04]  /*56c0*/  @!P4 LEA R6, P1, R7, c[0x0][0x198], 0x2 ;  /* 0x000066000706ca11 */ /* 0x000fc800078210ff */
[----:B------:R-:W-:Y:S02]  /*56d0*/  @!P4 LEA.HI.X R7, R7, c[0x0][0x19c], R242, 0x2, P1 ;  /* 0x000067000707ca11 */ /* 0x000fe400008f14f2 */
[----:B------:R-:W-:-:S13]  /*56e0*/  ISETP.GE.OR P1, PT, R9, R3, P0 ;  /* 0x000000030900720c */ /* 0x000fda0000726670 */
[----:B------:R-:W2:Y:S01]  /*56f0*/  @!P1 LDG.E R242, [R224.64] ;  /* 0x00000024e0f29981 */ /* 0x000ea2000c1e1900 */
[----:B------:R-:W-:-:S06]  /*5700*/  FSEL R208, R208, RZ, P2 ;  /* 0x000000ffd0d07208 */ /* 0x000fcc0001000000 */
[----:B------:R0:W2:Y:S01]  /*5710*/  @!P4 LDG.E.64 R208, [R6.64] ;  /* 0x0000002406d0c981 */ /* 0x0000a2000c1e1b00 */
[----:B------:R-:W-:Y:S02]  /*5720*/  FSEL R207, R207, RZ, P2 ;  /* 0x000000ffcfcf7208 */ /* 0x000fe40001000000 */
[----:B------:R-:W-:Y:S02]  /*5730*/  FSEL R206, R206, RZ, P2 ;  /* 0x000000ffcece7208 */ /* 0x000fe40001000000 */
[----:B------:R-:W-:Y:S02]  /*5740*/  FSEL R233, R233, RZ, P2 ;  /* 0x000000ffe9e97208 */ /* 0x000fe40001000000 */
[----:B------:R-:W-:Y:S01]  /*5750*/  FSEL R232, R232, RZ, P2 ;  /* 0x000000ffe8e87208 */ /* 0x000fe20001000000 */
[----:B---3--:R-:W-:-:S04]  /*5760*/  @!P6 IMAD R244, R244, c[0x0][0x1d8], RZ ;  /* 0x00007600f4f4ea24 */ /* 0x008fc800078e02ff */
[----:B------:R-:W-:-:S04]  /*5770*/  @!P6 IMAD R244, R244, 0xc0, RZ ;  /* 0x000000c0f4f4e824 */ /* 0x000fc800078e02ff */
[----:B------:R-:W-:-:S05]  /*5780*/  @!P6 IMAD R244, R244, c[0x0][0x1d4], R243 ;  /* 0x00007500f4f4ea24 */ /* 0x000fca00078e02f3 */
[----:B0-----:R-:W-:-:S04]  /*5790*/  @!P6 IADD3 R7, P4, R0, R244, RZ ;  /* 0x000000f40007e210 */ /* 0x001fc80007f9e0ff */
[----:B------:R-:W-:Y:S02]  /*57a0*/  @!P6 LEA.HI.X.SX32 R244, R244, R4, 0x1, P4 ;  /* 0x00000004f4f4e211 */ /* 0x000fe400020f0eff */
[----:B------:R-:W-:-:S04]  /*57b0*/  @!P6 LEA R6, P4, R7, c[0x0][0x198], 0x2 ;  /* 0x000066000706ea11 */ /* 0x000fc800078810ff */
[----:B------:R-:W-:Y:S01]  /*57c0*/  @!P6 LEA.HI.X R7, R7, c[0x0][0x19c], R244, 0x2, P4 ;  /* 0x000067000707ea11 */ /* 0x000fe200020f14f4 */
[----:B------:R-:W-:Y:S02]  /*57d0*/  IMAD R244, R107, 0x3a, R5 ;  /* 0x0000003a6bf47824 */ /* 0x000fe400078e0205 */
[----:B----4-:R-:W-:Y:S02]  /*57e0*/  @!P5 IMAD R247, R247, c[0x0][0x1d8], RZ ;  /* 0x00007600f7f7da24 */ /* 0x010fe400078e02ff */
[----:B------:R-:W-:Y:S01]  /*57f0*/  IMAD.SHL.U32 R243, R244, 0x4, RZ ;  /* 0x00000004f4f37824 */ /* 0x000fe200078e00ff */
[----:B------:R0:W3:Y:S01]  /*5800*/  @!P6 LDG.E.64 R206, [R6.64] ;  /* 0x0000002406cee981 */ /* 0x0000e2000c1e1b00 */
[----:B------:R-:W-:-:S04]  /*5810*/  @!P5 IMAD R247, R247, 0xc0, RZ ;  /* 0x000000c0f7f7d824 */ /* 0x000fc800078e02ff */
[----:B------:R-:W-:Y:S01]  /*5820*/  @!P5 IMAD R245, R247, c[0x0][0x1d4], R245 ;  /* 0x00007500f7f5da24 */ /* 0x000fe200078e02f5 */
[----:B------:R-:W-:-:S04]  /*5830*/  ISETP.GE.OR P4, PT, R243, R3, P0 ;  /* 0x00000003f300720c */ /* 0x000fc80000786670 */
[----:B0-----:R-:W-:-:S04]  /*5840*/  @!P5 IADD3 R7, P6, R0, R245, RZ ;  /* 0x000000f50007d210 */ /* 0x001fc80007fde0ff */
[----:B------:R-:W-:Y:S02]  /*5850*/  @!P5 LEA.HI.X.SX32 R245, R245, R4, 0x1, P6 ;  /* 0x00000004f5f5d211 */ /* 0x000fe400030f0eff */
[----:B------:R-:W-:-:S03]  /*5860*/  @!P5 LEA R6, P6, R7, c[0x0][0x198], 0x2 ;  /* 0x000066000706da11 */ /* 0x000fc600078c10ff */
[----:B------:R-:W4:Y:S01]  /*5870*/  @!P4 LDG.E R247, [R224.64] ;  /* 0x00000024e0f7c981 */ /* 0x000f22000c1e1900 */
[----:B------:R-:W-:Y:S01]  /*5880*/  @!P5 LEA.HI.X R7, R7, c[0x0][0x19c], R245, 0x2, P6 ;  /* 0x000067000707da11 */ /* 0x000fe200030f14f5 */
[----:B------:R-:W-:-:S04]  /*5890*/  @!P3 IMAD R246, R246, c[0x0][0x1d8], RZ ;  /* 0x00007600f6f6ba24 */ /* 0x000fc800078e02ff */
[----:B------:R0:W3:Y:S01]  /*58a0*/  @!P5 LDG.E.64 R232, [R6.64] ;  /* 0x0000002406e8d981 */ /* 0x0000e2000c1e1b00 */
[----:B------:R-:W-:-:S04]  /*58b0*/  @!P3 IMAD R245, R246, 0xc0, RZ ;  /* 0x000000c0f6f5b824 */ /* 0x000fc800078e02ff */
[----:B------:R-:W-:Y:S01]  /*58c0*/  @!P3 IMAD R245, R245, c[0x0][0x1d4], R8 ;  /* 0x00007500f5f5ba24 */ /* 0x000fe200078e0208 */
[----:B------:R-:W-:-:S04]  /*58d0*/  IADD3 R8, R244, c[0x0][0x1d4], RZ ;  /* 0x00007500f4087a10 */ /* 0x000fc80007ffe0ff */
[C---:B------:R-:W-:Y:S01]  /*58e0*/  IADD3 R244, R8.reuse, c[0x0][0x1d4], RZ ;  /* 0x0000750008f47a10 */ /* 0x040fe20007ffe0ff */
[----:B------:R-:W-:Y:S01]  /*58f0*/  IMAD.SHL.U32 R8, R8, 0x4, RZ ;  /* 0x0000000408087824 */ /* 0x000fe200078e00ff */
[----:B0-----:R-:W-:-:S04]  /*5900*/  @!P3 IADD3 R7, P6, R0, R245, RZ ;  /* 0x000000f50007b210 */ /* 0x001fc80007fde0ff */
[----:B------:R-:W-:Y:S02]  /*5910*/  ISETP.GE.OR P5, PT, R8, R3, P0 ;  /* 0x000000030800720c */ /* 0x000fe400007a6670 */
[----:B------:R-:W-:Y:S02]  /*5920*/  @!P3 LEA.HI.X.SX32 R245, R245, R4, 0x1, P6 ;  /* 0x00000004f5f5b211 */ /* 0x000fe400030f0eff */
[----:B------:R-:W-:Y:S01]  /*5930*/  @!P3 LEA R6, P6, R7, c[0x0][0x198], 0x2 ;  /* 0x000066000706ba11 */ /* 0x000fe200078c10ff */
[----:B------:R-:W-:-:S03]  /*5940*/  IMAD.SHL.U32 R244, R244, 0x4, RZ ;  /* 0x00000004f4f47824 */ /* 0x000fc600078e00ff */
[----:B------:R-:W-:Y:S02]  /*5950*/  @!P3 LEA.HI.X R7, R7, c[0x0][0x19c], R245, 0x2, P6 ;  /* 0x000067000707ba11 */ /* 0x000fe400030f14f5 */
[----:B------:R-:W-:-:S03]  /*5960*/  ISETP.GE.OR P6, PT, R244, R3, P0 ;  /* 0x00000003f400720c */ /* 0x000fc600007c6670 */
[----:B------:R-:W3:Y:S01]  /*5970*/  @!P5 LDG.E R245, [R224.64] ;  /* 0x00000024e0f5d981 */ /* 0x000ee2000c1e1900 */
[----:B------:R-:W-:Y:S02]  /*5980*/  FSEL R215, R215, RZ, P2 ;  /* 0x000000ffd7d77208 */ /* 0x000fe40001000000 */
[----:B------:R-:W-:-:S06]  /*5990*/  FSEL R214, R214, RZ, P2 ;  /* 0x000000ffd6d67208 */ /* 0x000fcc0001000000 */
[----:B------:R0:W3:Y:S04]  /*59a0*/  @!P3 LDG.E.64 R214, [R6.64] ;  /* 0x0000002406d6b981 */ /* 0x0000e8000c1e1b00 */
[----:B------:R-:W3:Y:S01]  /*59b0*/  @!P6 LDG.E R246, [R224.64] ;  /* 0x00000024e0f6e981 */ /* 0x000ee2000c1e1900 */
        /* <DEDUP_REMOVED lines=14> */
[----:B------:R-:W-:Y:S02]  /*5aa0*/  FSEL R218, R218, RZ, P2 ;  /* 0x000000ffdada7208 */ /* 0x000fe40001000000 */
        /* <DEDUP_REMOVED lines=9> */
[----:B------:R-:W-:Y:S01]  /*5b40*/  FSEL R235, R235, RZ, P2 ;  /* 0x000000ffebeb7208 */ /* 0x000fe20001000000 */
[----:B------:R-:W4:Y:S04]  /*5b50*/  LDL R247, [R1] ;  /* 0x0000000001f77983 */ /* 0x000f280000100800 */
[----:B------:R3:W4:Y:S02]  /*5b60*/  @!P4 LDG.E.64 R218, [R6.64] ;  /* 0x0000002406dac981 */ /* 0x000724000c1e1b00 */
[----:B---3--:R-:W-:-:S04]  /*5b70*/  @!P5 IMAD R6, R245, c[0x0][0x1d8], RZ ;  /* 0x00007600f506da24 */ /* 0x008fc800078e02ff */
[----:B------:R-:W-:-:S04]  /*5b80*/  @!P5 IMAD R6, R6, 0xc0, RZ ;  /* 0x000000c00606d824 */ /* 0x000fc800078e02ff */
[----:B------:R-:W-:Y:S02]  /*5b90*/  @!P5 IMAD R6, R6, c[0x0][0x1d4], R8 ;  /* 0x000075000606da24 */ /* 0x000fe400078e0208 */
[----:B------:R-:W-:-:S03]  /*5ba0*/  @!P6 IMAD R246, R246, c[0x0][0x1d8], RZ ;  /* 0x00007600f6f6ea24 */ /* 0x000fc600078e02ff */
[----:B------:R-:W-:Y:S01]  /*5bb0*/  @!P5 IADD3 R7, P1, R0, R6, RZ ;  /* 0x000000060007d210 */ /* 0x000fe20007f3e0ff */
[----:B------:R-:W-:-:S03]  /*5bc0*/  @!P6 IMAD R246, R246, 0xc0, RZ ;  /* 0x000000c0f6f6e824 */ /* 0x000fc600078e02ff */
[----:B------:R-:W-:Y:S02]  /*5bd0*/  @!P5 LEA.HI.X.SX32 R8, R6, R4, 0x1, P1 ;  /* 0x000000040608d211 */ /* 0x000fe400008f0eff */
[C---:B------:R-:W-:Y:S01]  /*5be0*/  @!P5 LEA R6, P1, R7.reuse, c[0x0][0x198], 0x2 ;  /* 0x000066000706da11 */ /* 0x040fe200078210ff */
[----:B------:R-:W-:Y:S01]  /*5bf0*/  @!P6 IMAD R244, R246, c[0x0][0x1d4], R244 ;  /* 0x00007500f6f4ea24 */ /* 0x000fe200078e02f4 */
[----:B------:R-:W-:Y:S01]  /*5c00*/  FSEL R234, R234, RZ, P2 ;  /* 0x000000ffeaea7208 */ /* 0x000fe20001000000 */
[----:B------:R-:W3:Y:S01]  /*5c10*/  LDL R246, [R1+0x4] ;  /* 0x0000040001f67983 */ /* 0x000ee20000100800 */
[----:B------:R-:W-:-:S05]  /*5c20*/  @!P5 LEA.HI.X R7, R7, c[0x0][0x19c], R8, 0x2, P1 ;  /* 0x000067000707da11 */ /* 0x000fca00008f1408 */
[----:B------:R0:W3:Y:S02]  /*5c30*/  @!P5 LDG.E.64 R220, [R6.64] ;  /* 0x0000002406dcd981 */ /* 0x0000e4000c1e1b00 */
[----:B0-----:R-:W-:-:S04]  /*5c40*/  @!P6 IADD3 R7, P1, R0, R244, RZ ;  /* 0x000000f40007e210 */ /* 0x001fc80007f3e0ff */
[----:B------:R-:W-:Y:S02]  /*5c50*/  @!P6 LEA.HI.X.SX32 R244, R244, R4, 0x1, P1 ;  /* 0x00000004f4f4e211 */ /* 0x000fe400008f0eff */
[----:B------:R-:W-:-:S04]  /*5c60*/  @!P6 LEA R6, P1, R7, c[0x0][0x198], 0x2 ;  /* 0x000066000706ea11 */ /* 0x000fc800078210ff */
[----:B------:R-:W-:-:S05]  /*5c70*/  @!P6 LEA.HI.X R7, R7, c[0x0][0x19c], R244, 0x2, P1 ;  /* 0x000067000707ea11 */ /* 0x000fca00008f14f4 */
[----:B------:R0:W3:Y:S02]  /*5c80*/  @!P6 LDG.E.64 R234, [R6.64] ;  /* 0x0000002406eae981 */ /* 0x0000e4000c1e1b00 */
[----:B0-----:R-:W-:Y:S01]  /*5c90*/  IMAD R7, R107, 0x3d, R5 ;  /* 0x0000003d6b077824 */ /* 0x001fe200078e0205 */
[----:B------:R-:W-:Y:S01]  /*5ca0*/  PLOP3.LUT P1, PT, PT, PT, UP0, 0x80, 0x0 ;  /* 0x000000000000781c */ /* 0x000fe20003f2f008 */
[----:B------:R-:W-:Y:S01]  /*5cb0*/  IMAD.U32 R6, RZ, RZ, UR4 ;  /* 0x00000004ff067e24 */ /* 0x000fe2000f8e00ff */
[----:B------:R-:W3:Y:S01]  /*5cc0*/  LDL R107, [R1+0x54] ;  /* 0x00005400016b7983 */ /* 0x000ee20000100800 */
[----:B------:R-:W-:-:S05]  /*5cd0*/  IMAD.SHL.U32 R5, R7, 0x4, RZ ;  /* 0x0000000407057824 */ /* 0x000fca00078e00ff */
[----:B------:R-:W-:Y:S01]  /*5ce0*/  ISETP.GE.OR P4, PT, R5, R3, P0 ;  /* 0x000000030500720c */ /* 0x000fe20000786670 */
[----:B------:R-:W-:-:S04]  /*5cf0*/  IMAD.U32 R8, RZ, RZ, UR5 ;  /* 0x00000005ff087e24 */ /* 0x000fc8000f8e00ff */
[----:B------:R-:W-:-:S08]  /*5d00*/  @P1 IADD3 R6, P5, P6, R2, c[0x0][0x200], R6 ;  /* 0x0000800002061a10 */ /* 0x000fd00007ebe006 */
[----:B------:R0:W3:Y:S01]  /*5d10*/  @!P4 LDG.E R245, [R224.64] ;  /* 0x00000024e0f5c981 */ /* 0x0000e2000c1e1900 */
[----:B--2---:R-:W-:-:S04]  /*5d20*/  @!P3 IMAD R9, R9, c[0x0][0x1d8], RZ ;  /* 0x000076000909ba24 */ /* 0x004fc800078e02ff */
[----:B------:R-:W-:-:S04]  /*5d30*/  @!P3 IMAD R9, R9, 0xc0, RZ ;  /* 0x000000c00909b824 */ /* 0x000fc800078e02ff */
[----:B------:R-:W-:Y:S01]  /*5d40*/  @!P3 IMAD R244, R9, c[0x0][0x1d4], R242 ;  /* 0x0000750009f4ba24 */ /* 0x000fe200078e02f2 */
[----:B------:R-:W-:Y:S02]  /*5d50*/  IADD3 R242, R7, c[0x0][0x1d4], RZ ;  /* 0x0000750007f27a10 */ /* 0x000fe40007ffe0ff */
[----:B------:R-:W-:Y:S02]  /*5d60*/  @P1 SHF.R.S32.HI R7, RZ, 0x1f, R2 ;  /* 0x0000001fff071819 */ /* 0x000fe40000011402 */
[C---:B------:R-:W-:Y:S01]  /*5d70*/  IADD3 R243, R242.reuse, c[0x0][0x1d4], RZ ;  /* 0x00007500f2f37a10 */ /* 0x040fe20007ffe0ff */
[----:B------:R-:W-:Y:S01]  /*5d80*/  IMAD.SHL.U32 R242, R242, 0x4, RZ ;  /* 0x00000004f2f27824 */ /* 0x000fe200078e00ff */
[----:B------:R-:W-:Y:S02]  /*5d90*/  @P1 IADD3.X R7, R7, c[0x0][0x204], R8, P5, P6 ;  /* 0x0000810007071a10 */ /* 0x000fe40002fec408 */
[----:B------:R-:W-:Y:S02]  /*5da0*/  @!P3 IADD3 R9, P6, R0, R244, RZ ;  /* 0x000000f40009b210 */ /* 0x000fe40007fde0ff */
[----:B------:R-:W-:Y:S01]  /*5db0*/  ISETP.GE.OR P5, PT, R242, R3, P0 ;  /* 0x00000003f200720c */ /* 0x000fe200007a6670 */
[----:B------:R-:W-:Y:S01]  /*5dc0*/  IMAD.SHL.U32 R243, R243, 0x4, RZ ;  /* 0x00000004f3f37824 */ /* 0x000fe200078e00ff */
[----:B------:R-:W-:-:S02]  /*5dd0*/  @!P3 LEA.HI.X.SX32 R244, R244, R4, 0x1, P6 ;  /* 0x00000004f4f4b211 */ /* 0x000fc400030f0eff */
[----:B------:R-:W-:-:S04]  /*5de0*/  @!P3 LEA R8, P6, R9, c[0x0][0x198], 0x2 ;  /* 0x000066000908ba11 */ /* 0x000fc800078c10ff */
[----:B------:R-:W-:Y:S02]  /*5df0*/  @!P3 LEA.HI.X R9, R9, c[0x0][0x19c], R244, 0x2, P6 ;  /* 0x000067000909ba11 */ /* 0x000fe400030f14f4 */
[----:B------:R-:W-:Y:S02]  /*5e00*/  ISETP.GE.OR P6, PT, R243, R3, P0 ;  /* 0x00000003f300720c */ /* 0x000fe400007c6670 */
[----:B------:R-:W-:Y:S01]  /*5e10*/  FSEL R229, R229, RZ, P2 ;  /* 0x000000ffe5e57208 */ /* 0x000fe20001000000 */
[----:B------:R0:W2:Y:S01]  /*5e20*/  @!P5 LDG.E R244, [R224.64] ;  /* 0x00000024e0f4d981 */ /* 0x0000a2000c1e1900 */
[----:B------:R-:W-:Y:S02]  /*5e30*/  FSEL R228, R228, RZ, P2 ;  /* 0x000000ffe4e47208 */ /* 0x000fe40001000000 */
[----:B------:R-:W-:Y:S01]  /*5e40*/  FSEL R223, R223, RZ, P2 ;  /* 0x000000ffdfdf7208 */ /* 0x000fe20001000000 */
[----:B------:R-:W4:Y:S04]  /*5e50*/  LDL R3, [R1+0x30] ;  /* 0x0000300001037983 */ /* 0x000f280000100800 */
[----:B------:R1:W4:Y:S04]  /*5e60*/  @!P3 LDG.E.64 R228, [R8.64] ;  /* 0x0000002408e4b981 */ /* 0x000328000c1e1b00 */
[----:B0-----:R0:W4:Y:S01]  /*5e70*/  @!P6 LDG.E R224, [R224.64] ;  /* 0x00000024e0e0e981 */ /* 0x001122000c1e1900 */
[----:B------:R-:W-:-:S02]  /*5e80*/  FSEL R222, R222, RZ, P2 ;  /* 0x000000ffdede7208 */ /* 0x000fc40001000000 */
[----:B------:R-:W-:Y:S02]  /*5e90*/  FSEL R227, R227, RZ, P2 ;  /* 0x000000ffe3e37208 */ /* 0x000fe40001000000 */
[----:B------:R-:W-:Y:S01]  /*5ea0*/  FSEL R226, R226, RZ, P2 ;  /* 0x000000ffe2e27208 */ /* 0x000fe20001000000 */
[----:B-1----:R-:W4:Y:S04]  /*5eb0*/  LDL R9, [R1+0x14] ;  /* 0x0000140001097983 */ /* 0x002f280000100800 */
[----:B0-----:R0:W4:Y:S01]  /*5ec0*/  @P1 LDG.E.U8 R225, [R6.64] ;  /* 0x0000002406e11981 */ /* 0x001122000c1e1100 */
[----:B------:R-:W-:Y:S02]  /*5ed0*/  FSEL R231, R231, RZ, P2 ;  /* 0x000000ffe7e77208 */ /* 0x000fe40001000000 */
[----:B------:R-:W-:Y:S01]  /*5ee0*/  FSEL R230, R230, RZ, P2 ;  /* 0x000000ffe6e67208 */ /* 0x000fe20001000000 */
[----:B------:R-:W4:Y:S01]  /*5ef0*/  LDL R8, [R1+0x8] ;  /* 0x0000080001087983 */ /* 0x000f220000100800 */
[----:B---3--:R-:W-:-:S04]  /*5f00*/  @!P4 IMAD R245, R245, c[0x0][0x1d8], RZ ;  /* 0x00007600f5f5ca24 */ /* 0x008fc800078e02ff */
[----:B------:R-:W-:-:S04]  /*5f10*/  @!P4 IMAD R245, R245, 0xc0, RZ ;  /* 0x000000c0f5f5c824 */ /* 0x000fc800078e02ff */
[----:B------:R-:W-:-:S05]  /*5f20*/  @!P4 IMAD R245, R245, c[0x0][0x1d4], R5 ;  /* 0x00007500f5f5ca24 */ /* 0x000fca00078e0205 */
[----:B------:R-:W-:-:S04]  /*5f30*/  @!P4 IADD3 R5, P3, R0, R245, RZ ;  /* 0x000000f50005c210 */ /* 0x000fc80007f7e0ff */
[----:B0-----:R-:W-:Y:S02]  /*5f40*/  @!P4 LEA.HI.X.SX32 R7, R245, R4, 0x1, P3 ;  /* 0x00000004f507c211 */ /* 0x001fe400018f0eff */
[C---:B------:R-:W-:Y:S01]  /*5f50*/  @!P4 LEA R6, P3, R5.reuse, c[0x0][0x198], 0x2 ;  /* 0x000066000506ca11 */ /* 0x040fe200078610ff */
[----:B------:R-:W3:Y:S03]  /*5f60*/  LDL R245, [R1+0x2c] ;  /* 0x00002c0001f57983 */ /* 0x000ee60000100800 */
[----:B------:R-:W-:-:S05]  /*5f70*/  @!P4 LEA.HI.X R7, R5, c[0x0][0x19c], R7, 0x2, P3 ;  /* 0x000067000507ca11 */ /* 0x000fca00018f1407 */
[----:B------:R0:W3:Y:S01]  /*5f80*/  @!P4 LDG.E.64 R222, [R6.64] ;  /* 0x0000002406dec981 */ /* 0x0000e2000c1e1b00 */
[----:B--2---:R-:W-:-:S03]  /*5f90*/  @!P5 IMAD R5, R244, c[0x0][0x1d8], RZ ;  /* 0x00007600f405da24 */ /* 0x004fc600078e02ff */
[----:B------:R-:W2:Y:S01]  /*5fa0*/  LDL R244, [R1+0x20] ;  /* 0x0000200001f47983 */ /* 0x000ea20000100800 */
[----:B------:R-:W-:-:S04]  /*5fb0*/  @!P5 IMAD R5, R5, 0xc0, RZ ;  /* 0x000000c00505d824 */ /* 0x000fc800078e02ff */
[----:B------:R-:W-:Y:S02]  /*5fc0*/  @!P5 IMAD R242, R5, c[0x0][0x1d4], R242 ;  /* 0x0000750005f2da24 */ /* 0x000fe400078e02f2 */
[----:B----4-:R-:W-:-:S03]  /*5fd0*/  @!P6 IMAD R224, R224, c[0x0][0x1d8], RZ ;  /* 0x00007600e0e0ea24 */ /* 0x010fc600078e02ff */
[----:B------:R-:W-:Y:S01]  /*5fe0*/  @!P5 IADD3 R5, P3, R0, R242, RZ ;  /* 0x000000f20005d210 */ /* 0x000fe20007f7e0ff */
[----:B------:R-:W-:-:S03]  /*5ff0*/  @!P6 IMAD R224, R224, 0xc0, RZ ;  /* 0x000000c0e0e0e824 */ /* 0x000fc600078e02ff */
[-C--:B------:R-:W-:Y:S02]  /*6000*/  @!P5 LEA.HI.X.SX32 R242, R242, R4.reuse, 0x1, P3 ;  /* 0x00000004f2f2d211 */ /* 0x080fe400018f0eff */
[----:B0-----:R-:W-:Y:S01]  /*6010*/  @!P5 LEA R6, P3, R5, c[0x0][0x198], 0x2 ;  /* 0x000066000506da11 */ /* 0x001fe200078610ff */
[----:B------:R-:W-:Y:S01]  /*6020*/  @!P6 IMAD R243, R224, c[0x0][0x1d4], R243 ;  /* 0x00007500e0f3ea24 */ /* 0x000fe200078e02f3 */
[----:B------:R-:W-:Y:S01]  /*6030*/  ISETP.NE.AND P1, PT, R225, RZ, P1 ;  /* 0x000000ffe100720c */ /* 0x000fe20000f25270 */
[----:B------:R-:W4:Y:S01]  /*6040*/  LDL R224, [R1+0x10] ;  /* 0x0000100001e07983 */ /* 0x000f220000100800 */
[----:B------:R-:W-:Y:S02]  /*6050*/  @!P5 LEA.HI.X R7, R5, c[0x0][0x19c], R242, 0x2, P3 ;  /* 0x000067000507da11 */ /* 0x000fe400018f14f2 */
[----:B------:R-:W-:Y:S01]  /*6060*/  @!P6 IADD3 R5, P3, R0, R243, RZ ;  /* 0x000000f30005e210 */ /* 0x000fe20007f7e0ff */
[----:B------:R-:W2:Y:S03]  /*6070*/  LDL R242, [R1+0x18] ;  /* 0x0000180001f27983 */ /* 0x000ea60000100800 */
[----:B------:R-:W-:Y:S01]  /*6080*/  @!P6 LEA.HI.X.SX32 R243, R243, R4, 0x1, P3 ;  /* 0x00000004f3f3e211 */ /* 0x000fe200018f0eff */
[----:B------:R0:W2:Y:S04]  /*6090*/  @!P5 LDG.E.64 R226, [R6.64] ;  /* 0x0000002406e2d981 */ /* 0x0000a8000c1e1b00 */
[----:B------:R-:W2:Y:S01]  /*60a0*/  LDL R225, [R1+0x1c] ;  /* 0x00001c0001e17983 */ /* 0x000ea20000100800 */
[----:B0-----:R-:W-:-:S04]  /*60b0*/  @!P6 LEA R6, P3, R5, c[0x0][0x198], 0x2 ;  /* 0x000066000506ea11 */ /* 0x001fc800078610ff */
[----:B------:R-:W-:Y:S01]  /*60c0*/  @!P6 LEA.HI.X R7, R5, c[0x0][0x19c], R243, 0x2, P3 ;  /* 0x000067000507ea11 */ /* 0x000fe200018f14f3 */
[----:B------:R-:W-:Y:S01]  /*60d0*/  FMUL.FTZ R5, R107, R115 ;  /* 0x000000736b057220 */ /* 0x000fe20000410000 */
[----:B------:R-:W2:Y:S04]  /*60e0*/  LDL R243, [R1+0x24] ;  /* 0x0000240001f37983 */ /* 0x000ea80000100800 */
[----:B------:R-:W2:Y:S04]  /*60f0*/  LDL R107, [R1+0x58] ;  /* 0x00005800016b7983 */ /* 0x000ea80000100800 */
[----:B------:R0:W3:Y:S02]  /*6100*/  @!P6 LDG.E.64 R230, [R6.64] ;  /* 0x0000002406e6e981 */ /* 0x0000e4000c1e1b00 */
[----:B0-----:R-:W-:-:S02]  /*6110*/  FMUL.FTZ R6, R108, R114 ;  /* 0x000000726c067220 */ /* 0x001fc40000410000 */
[----:B------:R-:W3:Y:S04]  /*6120*/  LDL R7, [R1+0xc] ;  /* 0x00000c0001077983 */ /* 0x000ee80000100800 */
[----:B------:R-:W3:Y:S01]  /*6130*/  LDL R108, [R1+0x5c] ;  /* 0x00005c00016c7983 */ /* 0x000ee20000100800 */
[----:B--2---:R-:W-:-:S03]  /*6140*/  FFMA.FTZ R6, R107, R228, R6 ;  /* 0x000000e46b067223 */ /* 0x004fc60000010006 */
[----:B------:R-:W2:Y:S01]  /*6150*/  LDL.LU R107, [R1+0x7c] ;  /* 0x00007c00016b7983 */ /* 0x000ea20000300800 */
[----:B------:R-:W-:-:S04]  /*6160*/  FFMA.FTZ R6, R109, R116, R6 ;  /* 0x000000746d067223 */ /* 0x000fc80000010006 */
[----:B------:R-:W-:Y:S02]  /*6170*/  FFMA.FTZ R6, R111, R118, R6 ;  /* 0x000000766f067223 */ /* 0x000fe40000010006 */
[----:B---3--:R-:W-:Y:S02]  /*6180*/  FFMA.FTZ R5, R108, R229, R5 ;  /* 0x000000e56c057223 */ /* 0x008fe40000010005 */
[----:B------:R-:W3:Y:S02]  /*6190*/  LDL.LU R108, [R1+0x78] ;  /* 0x00007800016c7983 */ /* 0x000ee40000300800 */
[----:B------:R-:W-:Y:S02]  /*61a0*/  FFMA.FTZ R5, R110, R117, R5 ;  /* 0x000000756e057223 */ /* 0x000fe40000010005 */
[----:B------:R-:W3:Y:S04]  /*61b0*/  LDL.LU R109, [R1+0x74] ;  /* 0x00007400016d7983 */ /* 0x000ee80000300800 */
[----:B------:R-:W3:Y:S01]  /*61c0*/  LDL.LU R110, [R1+0x70] ;  /* 0x00007000016e7983 */ /* 0x000ee20000300800 */
[----:B------:R-:W-:-:S03]  /*61d0*/  FFMA.FTZ R5, R112, R119, R5 ;  /* 0x0000007770057223 */ /* 0x000fc60000010005 */
[----:B------:R-:W3:Y:S01]  /*61e0*/  LDL.LU R111, [R1+0x6c] ;  /* 0x00006c00016f7983 */ /* 0x000ee20000300800 */
[----:B------:R-:W-:-:S03]  /*61f0*/  FFMA.FTZ R6, R113, R120, R6 ;  /* 0x0000007871067223 */ /* 0x000fc60000010006 */
[----:B------:R-:W3:Y:S04]  /*6200*/  LDL.LU R112, [R1+0x68] ;  /* 0x0000680001707983 */ /* 0x000ee80000300800 */
[----:B------:R-:W3:Y:S01]  /*6210*/  LDL.LU R113, [R1+0x64] ;  /* 0x0000640001717983 */ /* 0x000ee20000300800 */
[----:B------:R-:W-:-:S03]  /*6220*/  FFMA.FTZ R5, R249, R121, R5 ;  /* 0x00000079f9057223 */ /* 0x000fc60000010005 */
[----:B------:R0:W5:Y:S01]  /*6230*/  LDL.LU R249, [R1+0x60] ;  /* 0x0000600001f97983 */ /* 0x0001620000300800 */
[----:B------:R-:W-:Y:S02]  /*6240*/  FFMA.FTZ R6, R3, R122, R6 ;  /* 0x0000007a03067223 */ /* 0x000fe40000010006 */
[----:B------:R-:W-:Y:S02]  /*6250*/  FFMA.FTZ R5, R252, R123, R5 ;  /* 0x0000007bfc057223 */ /* 0x000fe40000010005 */
[----:B------:R-:W-:Y:S02]  /*6260*/  FFMA.FTZ R6, R248, R124, R6 ;  /* 0x0000007cf8067223 */ /* 0x000fe40000010006 */
[----:B------:R-:W-:Y:S02]  /*6270*/  FFMA.FTZ R5, R245, R125, R5 ;  /* 0x0000007df5057223 */ /* 0x000fe40000010005 */
[----:B------:R-:W-:Y:S02]  /*6280*/  FFMA.FTZ R6, R244, R126, R6 ;  /* 0x0000007ef4067223 */ /* 0x000fe40000010006 */
[----:B------:R-:W-:-:S02]  /*6290*/  FFMA.FTZ R5, R243, R127, R5 ;  /* 0x0000007ff3057223 */ /* 0x000fc40000010005 */
[----:B------:R-:W-:Y:S02]  /*62a0*/  FFMA.FTZ R6, R242, R128, R6 ;  /* 0x00000080f2067223 */ /* 0x000fe40000010006 */
[----:B------:R-:W-:Y:S02]  /*62b0*/  FFMA.FTZ R5, R225, R129, R5 ;  /* 0x00000081e1057223 */ /* 0x000fe40000010005 */
[----:B----4-:R-:W-:Y:S02]  /*62c0*/  FFMA.FTZ R6, R224, R130, R6 ;  /* 0x00000082e0067223 */ /* 0x010fe40000010006 */
[----:B------:R-:W-:Y:S02]  /*62d0*/  FFMA.FTZ R5, R9, R131, R5 ;  /* 0x0000008309057223 */ /* 0x000fe40000010005 */
[----:B------:R-:W-:Y:S02]  /*62e0*/  FFMA.FTZ R6, R8, R132, R6 ;  /* 0x0000008408067223 */ /* 0x000fe40000010006 */
[----:B------:R-:W-:-:S02]  /*62f0*/  FFMA.FTZ R5, R7, R133, R5 ;  /* 0x0000008507057223 */ /* 0x000fc40000010005 */
        /* <DEDUP_REMOVED lines=93> */
[----:B------:R-:W-:Y:S01]  /*68d0*/  FFMA.FTZ R5, R101, R217, R5 ;  /* 0x000000d965057223 */ /* 0x000fe20000010005 */
[----:B------:R-:W1:Y:S01]  /*68e0*/  S2R R7, SR_TID.X ;  /* 0x0000000000077919 */ /* 0x000e620000002100 */
[----:B------:R-:W-:Y:S02]  /*68f0*/  FFMA.FTZ R6, R102, R218, R6 ;  /* 0x000000da66067223 */ /* 0x000fe40000010006 */
[----:B------:R-:W-:-:S02]  /*6900*/  FFMA.FTZ R5, R103, R219, R5 ;  /* 0x000000db67057223 */ /* 0x000fc40000010005 */
[----:B------:R-:W-:Y:S02]  /*6910*/  FFMA.FTZ R6, R104, R220, R6 ;  /* 0x000000dc68067223 */ /* 0x000fe40000010006 */
[----:B------:R-:W-:Y:S02]  /*6920*/  FFMA.FTZ R5, R105, R221, R5 ;  /* 0x000000dd69057223 */ /* 0x000fe40000010005 */
[----:B------:R-:W-:Y:S02]  /*6930*/  FFMA.FTZ R6, R106, R234, R6 ;  /* 0x000000ea6a067223 */ /* 0x000fe40000010006 */
[----:B------:R-:W-:-:S04]  /*6940*/  IMAD.MOV.U32 R3, RZ, RZ, c[0x0][0x1d4] ;  /* 0x00007500ff037624 */ /* 0x000fc800078e00ff */
[----:B------:R-:W-:Y:S01]  /*6950*/  IMAD R3, R3, 0xc0, RZ ;  /* 0x000000c003037824 */ /* 0x000fe200078e02ff */
[----:B-1----:R-:W-:Y:S01]  /*6960*/  LOP3.LUT R9, R7, 0x1, RZ, 0xc0, !PT ;  /* 0x0000000107097812 */ /* 0x002fe200078ec0ff */
[----:B--2---:R-:W-:Y:S02]  /*6970*/  FFMA.FTZ R5, R107, R235, R5 ;  /* 0x000000eb6b057223 */ /* 0x004fe40000010005 */
[----:B---3--:R-:W-:Y:S02]  /*6980*/  FFMA.FTZ R6, R108, R222, R6 ;  /* 0x000000de6c067223 */ /* 0x008fe40000010006 */
[----:B------:R-:W-:Y:S02]  /*6990*/  FFMA.FTZ R5, R109, R223, R5 ;  /* 0x000000df6d057223 */ /* 0x000fe40000010005 */
[----:B------:R-:W-:Y:S02]  /*69a0*/  FFMA.FTZ R6, R110, R226, R6 ;  /* 0x000000e26e067223 */ /* 0x000fe40000010006 */
[----:B------:R-:W-:-:S02]  /*69b0*/  FFMA.FTZ R5, R111, R227, R5 ;  /* 0x000000e36f057223 */ /* 0x000fc40000010005 */
[----:B------:R-:W-:Y:S02]  /*69c0*/  FFMA.FTZ R6, R112, R230, R6 ;  /* 0x000000e670067223 */ /* 0x000fe40000010006 */
[----:B------:R-:W-:-:S04]  /*69d0*/  FFMA.FTZ R5, R113, R231, R5 ;  /* 0x000000e771057223 */ /* 0x000fc80000010005 */
[----:B------:R-:W-:Y:S01]  /*69e0*/  FADD.FTZ R5, R6, R5 ;  /* 0x0000000506057221 */ /* 0x000fe20000010000 */
[----:B------:R-:W-:Y:S05]  /*69f0*/  BRA.DIV ~URZ, `(.L_x_3866) ;  /* 0x00002cd27f007947 */ /* 0x000fea000b800000 */
[----:B0-----:R0:W1:Y:S02]  /*6a00*/  SHFL.BFLY PT, R8, R5, 0x1, 0x1f ;  /* 0x0c201f0005087f89 */ /* 0x00106400000e0000 */
.L_x_3906:
[----:B------:R-:W-:Y:S01]  /*6a10*/  ISETP.EQ.U32.OR P0, PT, R9, 0x1, P0 ;  /* 0x000000010900780c */ /* 0x000fe20000702470 */
[----:B------:R-:W-:Y:S01]  /*6a20*/  BSSY B1, `(.L_x_3867) ;  /* 0x0000025000017945 */ /* 0x000fe20003800000 */
[----:B01----:R-:W-:-:S11]  /*6a30*/  FADD.FTZ R5, R5, R8 ;  /* 0x0000000805057221 */ /* 0x003fd60000010000 */
[----:B------:R-:W-:Y:S05]  /*6a40*/  @P0 BRA `(.L_x_3868) ;  /* 0x0000022000000947 */ /* 0x000fea0003800000 */
[----:B------:R-:W-:Y:S02]  /*6a50*/  ULDC.64 UR4, c[0x0][0x218] ;  /* 0x0000860000047ab9 */ /* 0x000fe40000000a00 */
[----:B------:R-:W-:-:S03]  /*6a60*/  UISETP.NE.U32.AND UP0, UPT, URZ, UR4, UPT ;  /* 0x000000043f00728c */ /* 0x000fc6000bf05070 */
[----:B------:R-:W-:Y:S02]  /*6a70*/  ULDC UR4, c[0x0][0x220] ;  /* 0x0000880000047ab9 */ /* 0x000fe40000000800 */
[----:B------:R-:W-:-:S06]  /*6a80*/  UISETP.NE.AND.EX UP0, UPT, URZ, UR5, UPT, UP0 ;  /* 0x000000053f00728c */ /* 0x000fcc000bf05300 */
[----:B------:R-:W-:-:S05]  /*6a90*/  PLOP3.LUT P0, PT, PT, PT, UP0, 0x80, 0x0 ;  /* 0x000000000000781c */ /* 0x000fca0003f0f008 */
[----:B------:R-:W-:-:S06]  /*6aa0*/  @UP0 UIMAD UR4, UR48, UR4, UR42 ;  /* 0x00000004300402a4 */ /* 0x000fcc000f8e022a */
[----:B------:R-:W-:Y:S01]  /*6ab0*/  IMAD.U32 R6, RZ, RZ, UR4 ;  /* 0x00000004ff067e24 */ /* 0x000fe2000f8e00ff */
[----:B------:R-:W-:Y:S02]  /*6ac0*/  @UP0 UMOV UR4, 0x4 ;  /* 0x0000000400040882 */ /* 0x000fe40000000000 */
[----:B------:R-:W-:Y:S01]  /*6ad0*/  IMAD.U32 R7, RZ, RZ, UR4 ;  /* 0x00000004ff077e24 */ /* 0x000fe2000f8e00ff */
[----:B------:R-:W-:Y:S01]  /*6ae0*/  ULDC.64 UR4, c[0x0][0x228] ;  /* 0x00008a0000047ab9 */ /* 0x000fe20000000a00 */
[----:B------:R-:W-:-:S04]  /*6af0*/  @P0 IMAD R6, R6, c[0x0][0x220], R2 ;  /* 0x0000880006060a24 */ /* 0x000fc800078e0202 */
[----:B------:R-:W-:-:S06]  /*6b00*/  @P0 IMAD.WIDE R6, R6, R7, c[0x0][0x218] ;  /* 0x0000860006060625 */ /* 0x000fcc00078e0207 */
[----:B------:R0:W2:Y:S01]  /*6b10*/  @P0 LDG.E R6, [R6.64] ;  /* 0x0000002406060981 */ /* 0x0000a2000c1e1900 */
[----:B------:R-:W-:Y:S01]  /*6b20*/  UISETP.NE.U32.AND UP0, UPT, URZ, UR4, UPT ;  /* 0x000000043f00728c */ /* 0x000fe2000bf05070 */
[----:B------:R-:W-:Y:S02]  /*6b30*/  FMUL.FTZ R5, R5, c[0x0][0x1f0] ;  /* 0x00007c0005057a20 */ /* 0x000fe40000410000 */
[----:B------:R-:W-:Y:S01]  /*6b40*/  IMAD.MOV.U32 R224, RZ, RZ, c[0x0][0x1e8] ;  /* 0x00007a00ffe07624 */ /* 0x000fe200078e00ff */
[----:B------:R-:W-:-:S03]  /*6b50*/  UISETP.NE.AND.EX UP0, UPT, URZ, UR5, UPT, UP0 ;  /* 0x000000053f00728c */ /* 0x000fc6000bf05300 */
[----:B------:R-:W-:Y:S01]  /*6b60*/  ULDC.64 UR4, c[0x0][0x228] ;  /* 0x00008a0000047ab9 */ /* 0x000fe20000000a00 */
[----:B------:R-:W-:Y:S02]  /*6b70*/  IADD3 R224, R224, c[0x0][0x210], RZ ;  /* 0x00008400e0e07a10 */ /* 0x000fe40007ffe0ff */
[----:B------:R-:W-:-:S05]  /*6b80*/  PLOP3.LUT P2, PT, PT, PT, UP0, 0x80, 0x0 ;  /* 0x000000000000781c */ /* 0x000fca0003f4f008 */
[----:B------:R-:W-:Y:S02]  /*6b90*/  @UP0 UMOV UR8, 0x4 ;  /* 0x0000000400080882 */ /* 0x000fe40000000000 */
[----:B------:R-:W-:-:S06]  /*6ba0*/  @UP0 UIMAD.WIDE UR4, UR48, UR8, UR4 ;  /* 0x00000008300402a5 */ /* 0x000fcc000f8e0204 */
[----:B0-----:R-:W-:Y:S02]  /*6bb0*/  IMAD.U32 R7, RZ, RZ, UR5 ;  /* 0x00000005ff077e24 */ /* 0x001fe4000f8e00ff */
[----:B--2---:R-:W-:Y:S02]  /*6bc0*/  @P0 FADD.FTZ R5, R5, R6 ;  /* 0x0000000605050221 */ /* 0x004fe40000010000 */
[----:B------:R-:W-:-:S06]  /*6bd0*/  IMAD.U32 R6, RZ, RZ, UR4 ;  /* 0x00000004ff067e24 */ /* 0x000fcc000f8e00ff */
[----:B------:R0:W2:Y:S01]  /*6be0*/  @P2 LDG.E R6, [R6.64] ;  /* 0x0000002406062981 */ /* 0x0000a2000c1e1900 */
[----:B------:R-:W-:-:S04]  /*6bf0*/  @P2 ISETP.GE.AND P0, PT, R2, R224, PT ;  /* 0x000000e00200220c */ /* 0x000fc80003f06270 */
[----:B0-----:R-:W-:-:S04]  /*6c00*/  @P2 SEL R7, RZ, UR41, P0 ;  /* 0x00000029ff072c07 */ /* 0x001fc80008000000 */
[----:B------:R-:W-:-:S06]  /*6c10*/  @P2 IADD3 R7, R7, -UR42, R2 ;  /* 0x8000002a07072c10 */ /* 0x000fcc000fffe002 */
[----:B------:R-:W2:Y:S02]  /*6c20*/  @P2 I2F R7, R7 ;  /* 0x0000000700072306 */ /* 0x000ea40000201400 */
[----:B--2---:R-:W-:Y:S01]  /*6c30*/  @P2 FFMA.FTZ R5, R7, R6, R5 ;  /* 0x0000000607052223 */ /* 0x004fe20000010005 */
[----:B------:R-:W-:-:S04]  /*6c40*/  IADD3 R6, R2, -UR45, RZ ;  /* 0x8000002d02067c10 */ /* 0x000fc8000fffe0ff */
[----:B-----5:R-:W-:Y:S01]  /*6c50*/  @!P1 FMNMX.FTZ R249, R249, R5, !PT ;  /* 0x00000005f9f99209 */ /* 0x020fe20007810000 */
[----:B------:R0:W-:Y:S04]  /*6c60*/  STS [R6.X4+0x420], R5 ;  /* 0x0004200506007388 */ /* 0x0001e80000004800 */
.L_x_3868:
[----:B------:R-:W-:Y:S05]  /*6c70*/  BSYNC B1 ;  /* 0x0000000000017941 */ /* 0x000fea0003800000 */
.L_x_3867:
[----:B------:R-:W-:-:S04]  /*6c80*/  IADD3 R2, R2, 0x40, RZ ;  /* 0x0000004002027810 */ /* 0x000fc80007ffe0ff */
[----:B------:R-:W-:-:S13]  /*6c90*/  ISETP.GE.AND P0, PT, R2, UR7, PT ;  /* 0x0000000702007c0c */ /* 0x000fda000bf06270 */
[----:B0----5:R-:W-:Y:S01]  /*6ca0*/  @P0 CALL.REL.NOINC `(.L_x_3865) ;  /* 0x0000001000000944 */ /* 0x021fe20003c00000 */
[----:B------:R-:W-:Y:S05]  /*6cb0*/  BRA `(.L_x_3869) ;  /* 0xffffb7b000007947 */ /* 0x000fea000383ffff */
.L_x_3865:
[----:B------:R-:W-:Y:S05]  /*6cc0*/  BSYNC B0 ;  /* 0x0000000000007941 */ /* 0x000fea0003800000 */
.L_x_3864:
[----:B------:R-:W-:Y:S05]  /*6cd0*/  BRA.DIV ~URZ, `(.L_x_3870) ;  /* 0x00002a527f007947 */ /* 0x000fea000b800000 */
[----:B------:R0:W3:Y:S02]  /*6ce0*/  SHFL.BFLY PT, R8, R249, 0x10, 0x1f ;  /* 0x0e001f00f9087f89 */ /* 0x0000e400000e0000 */
.L_x_3907:
[----:B0--3--:R-:W-:Y:S01]  /*6cf0*/  FMNMX.FTZ R249, R8, R249, !PT ;  /* 0x000000f908f97209 */ /* 0x009fe20007810000 */
[----:B------:R-:W-:Y:S05]  /*6d00*/  BRA.DIV ~URZ, `(.L_x_3871) ;  /* 0x00002a927f007947 */ /* 0x000fea000b800000 */
[----:B------:R-:W0:Y:S02]  /*6d10*/  SHFL.BFLY PT, R0, R249, 0x8, 0x1f ;  /* 0x0d001f00f9007f89 */ /* 0x000e2400000e0000 */
[----:B0-----:R-:W-:-:S05]  /*6d20*/  FMNMX.FTZ R0, R249, R0, !PT ;  /* 0x00000000f9007209 */ /* 0x001fca0007810000 */
[----:B------:R-:W0:Y:S02]  /*6d30*/  SHFL.BFLY PT, R3, R0, 0x4, 0x1f ;  /* 0x0c801f0000037f89 */ /* 0x000e2400000e0000 */
[----:B0-----:R-:W-:-:S05]  /*6d40*/  FMNMX.FTZ R5, R0, R3, !PT ;  /* 0x0000000300057209 */ /* 0x001fca0007810000 */
[----:B------:R0:W3:Y:S02]  /*6d50*/  SHFL.BFLY PT, R8, R5, 0x2, 0x1f ;  /* 0x0c401f0005087f89 */ /* 0x0000e400000e0000 */
.L_x_3908:
[----:B------:R-:W4:Y:S01]  /*6d60*/  S2R R6, SR_TID.X ;  /* 0x0000000000067919 */ /* 0x000f220000002100 */
[----:B0--3--:R-:W-:Y:S01]  /*6d70*/  FMNMX.FTZ R5, R8, R5, !PT ;  /* 0x0000000508057209 */ /* 0x009fe20007810000 */
[----:B------:R-:W-:Y:S01]  /*6d80*/  WARPSYNC 0xffffffff ;  /* 0xffffffff00007948 */ /* 0x000fe20003800000 */
[----:B----4-:R-:W-:-:S04]  /*6d90*/  SHF.R.S32.HI R0, RZ, 0x1f, R6 ;  /* 0x0000001fff007819 */ /* 0x010fc80000011406 */
        /* <DEDUP_REMOVED lines=8> */
[----:B0-----:R-:W-:Y:S01]  /*6e20*/  IMAD.MOV.U32 R2, RZ, RZ, -0x800001 ;  /* 0xff7fffffff027424 */ /* 0x001fe200078e00ff */
[----:B------:R-:W-:Y:S01]  /*6e30*/  IADD3 R6, R6, UR45, RZ ;  /* 0x0000002d06067c10 */ /* 0x000fe2000fffe0ff */
[----:B------:R-:W-:Y:S02]  /*6e40*/  IMAD.MOV.U32 R7, RZ, RZ, RZ ;  /* 0x000000ffff077224 */ /* 0x000fe400078e00ff */
[----:B------:R-:W-:Y:S01]  /*6e50*/  BSSY B0, `(.L_x_3872) ;  /* 0x0000027000007945 */ /* 0x000fe20003800000 */
[----:B------:R-:W-:-:S07]  /*6e60*/  ISETP.GT.AND P1, PT, R6, UR42, PT ;  /* 0x0000002a06007c0c */ /* 0x000fce000bf24270 */
        /* <DEDUP_REMOVED lines=9> */
[----:B0-----:R-:W-:Y:S01]  /*6f00*/  IMAD.MOV.U32 R4, RZ, RZ, R6 ;  /* 0x000000ffff047224 */ /* 0x001fe200078e0006 */
[----:B------:R-:W-:-:S08]  /*6f10*/  ISETP.NE.AND.EX P0, PT, RZ, c[0x0][0x204], PT, P0 ;  /* 0x00008100ff007a0c */ /* 0x000fd00003f05300 */
.L_x_3877:
        /* <DEDUP_REMOVED lines=14> */
[----:B------:R-:W-:Y:S01]  /*7000*/  @P2 IMAD.MOV.U32 R8, RZ, RZ, RZ ;  /* 0x000000ffff082224 */ /* 0x000fe200078e00ff */
[----:B------:R-:W-:Y:S05]  /*7010*/  @P2 BRA `(.L_x_3876) ;  /* 0x0000004000002947 */ /* 0x000fea0003800000 */
.L_x_3875:
[----:B------:R-:W0:Y:S02]  /*7020*/  LDS R2, [R5] ;  /* 0x0000000005027984 */ /* 0x000e240000000800 */
[----:B0--3--:R-:W-:-:S04]  /*7030*/  FADD.FTZ R2, -R9, R2 ;  /* 0x0000000209027221 */ /* 0x009fc80000010100 */
[----:B------:R-:W-:-:S04]  /*7040*/  FMUL.FTZ R2, R2, 1.4426950216293334961 ;  /* 0x3fb8aa3b02027820 */ /* 0x000fc80000410000 */
[----:B------:R0:W3:Y:S03]  /*7050*/  MUFU.EX2 R8, R2 ;  /* 0x0000000200087308 */ /* 0x0000e60000000800 */
.L_x_3876:
[----:B------:R-:W-:Y:S05]  /*7060*/  BSYNC B1 ;  /* 0x0000000000017941 */ /* 0x000fea0003800000 */
.L_x_3874:
[----:B---3--:R3:W-:Y:S01]  /*7070*/  STS [R5], R8 ;  /* 0x0000000805007388 */ /* 0x0087e20000000800 */
[----:B------:R-:W-:Y:S01]  /*7080*/  IADD3 R4, R4, 0x80, RZ ;  /* 0x0000008004047810 */ /* 0x000fe20007ffe0ff */
[----:B------:R-:W-:-:S03]  /*7090*/  FADD.FTZ R7, R8, R7 ;  /* 0x0000000708077221 */ /* 0x000fc60000010000 */
[----:B------:R-:W-:-:S13]  /*70a0*/  ISETP.GT.AND P2, PT, R4, UR42, PT ;  /* 0x0000002a04007c0c */ /* 0x000fda000bf44270 */
[----:B---3--:R-:W-:Y:S05]  /*70b0*/  @!P2 BRA `(.L_x_3877) ;  /* 0xfffffe600000a947 */ /* 0x008fea000383ffff */
.L_x_3873:
[----:B------:R-:W-:Y:S05]  /*70c0*/  BSYNC B0 ;  /* 0x0000000000007941 */ /* 0x000fea0003800000 */
.L_x_3872:
[----:B0-----:R-:W0:Y:S04]  /*70d0*/  SHFL.BFLY PT, R2, R7, 0x10, 0x1f ;  /* 0x0e001f0007027f89 */ /* 0x001e2800000e0000 */
[----:B------:R-:W4:Y:S01]  /*70e0*/  S2R R10, SR_TID.X ;  /* 0x00000000000a7919 */ /* 0x000f220000002100 */
[----:B0-----:R-:W-:Y:S01]  /*70f0*/  FADD.FTZ R2, R2, R7 ;  /* 0x0000000702027221 */ /* 0x001fe20000010000 */
[----:B----4-:R-:W-:-:S04]  /*7100*/  LOP3.LUT P0, RZ, R10, 0x1f, RZ, 0xc0, !PT ;  /* 0x0000001f0aff7812 */ /* 0x010fc8000780c0ff */
[----:B------:R-:W0:Y:S01]  /*7110*/  SHFL.BFLY PT, R3, R2, 0x8, 0x1f ;  /* 0x0d001f0002037f89 */ /* 0x000e2200000e0000 */
[----:B---3--:R-:W-:-:S04]  /*7120*/  LOP3.LUT R9, R10, 0x1f, RZ, 0xc0, !PT ;  /* 0x0000001f0a097812 */ /* 0x008fc800078ec0ff */
[----:B------:R-:W-:-:S04]  /*7130*/  ISETP.GT.U32.AND P2, PT, R9, 0x3, PT ;  /* 0x000000030900780c */ /* 0x000fc80003f44070 */
[----:B------:R-:W-:-:S04]  /*7140*/  @!P0 SHF.R.U32.HI R7, RZ, 0x3, R10 ;  /* 0x00000003ff078819 */ /* 0x000fc8000001160a */
[----:B------:R-:W-:Y:S01]  /*7150*/  @!P0 LOP3.LUT R7, R7, 0x1ffffffc, RZ, 0xc0, !PT ;  /* 0x1ffffffc07078812 */ /* 0x000fe200078ec0ff */
[----:B0-----:R-:W-:-:S04]  /*7160*/  FADD.FTZ R3, R2, R3 ;  /* 0x0000000302037221 */ /* 0x001fc80000010000 */
[----:B------:R-:W-:Y:S01]  /*7170*/  @!P2 IMAD.SHL.U32 R2, R10, 0x4, RZ ;  /* 0x000000040a02a824 */ /* 0x000fe200078e00ff */
[----:B------:R-:W0:Y:S04]  /*7180*/  SHFL.BFLY PT, R4, R3, 0x4, 0x1f ;  /* 0x0c801f0003047f89 */ /* 0x000e2800000e0000 */
[----:B------:R-:W-:Y:S01]  /*7190*/  @!P2 LOP3.LUT R2, R2, 0x7c, RZ, 0xc0, !PT ;  /* 0x0000007c0202a812 */ /* 0x000fe200078ec0ff */
[----:B0-----:R-:W-:-:S05]  /*71a0*/  FADD.FTZ R4, R3, R4 ;  /* 0x0000000403047221 */ /* 0x001fca0000010000 */
        /* <DEDUP_REMOVED lines=27> */
[----:B0-----:R-:W-:-:S04]  /*7360*/  FADD.FTZ R2, R4, 9.9999999747524270788e-07 ;  /* 0x358637bd04027421 */ /* 0x001fc80000010000 */
[----:B------:R0:W3:Y:S03]  /*7370*/  MUFU.RCP R10, R2 ;  /* 0x00000002000a7308 */ /* 0x0000e60000001000 */
.L_x_3880:
[----:B------:R-:W-:Y:S02]  /*7380*/  IADD3 R4, R6, -UR45, RZ ;  /* 0x8000002d06047c10 */ /* 0x000fe4000fffe0ff */
[----:B------:R-:W-:Y:S02]  /*7390*/  PLOP3.LUT P1, PT, PT, PT, UP0, 0x80, 0x0 ;  /* 0x000000000000781c */ /* 0x000fe40003f2f008 */
[----:B0-----:R-:W-:Y:S01]  /*73a0*/  LEA R7, R4, 0x420, 0x2 ;  /* 0x0000042004077811 */ /* 0x001fe200078e10ff */
[----:B------:R-:W4:Y:S10]  /*73b0*/  LDS R3, [R4.X4+0x420] ;  /* 0x0004200004037984 */ /* 0x000f340000004800 */
[----:B------:R-:W-:-:S04]  /*73c0*/  @P1 IADD3 R5, P0, R6, UR4, RZ ;  /* 0x0000000406051c10 */ /* 0x000fc8000ff1e0ff */
[C---:B------:R-:W-:Y:S02]  /*73d0*/  @P1 LEA.HI.X.SX32 R8, R6.reuse, UR5, 0x1, P0 ;  /* 0x0000000506081c11 */ /* 0x040fe400080f0eff */
[----:B0-----:R-:W-:Y:S02]  /*73e0*/  @P1 LEA R2, P0, R5, c[0x0][0x260], 0x2 ;  /* 0x0000980005021a11 */ /* 0x001fe400078010ff */
[----:B------:R-:W-:Y:S01]  /*73f0*/  IADD3 R6, R6, 0x80, RZ ;  /* 0x0000008006067810 */ /* 0x000fe20007ffe0ff */
[----:B---34-:R-:W-:Y:S01]  /*7400*/  FMUL.FTZ R9, R3, R10 ;  /* 0x0000000a03097220 */ /* 0x018fe20000410000 */
[----:B------:R-:W-:Y:S02]  /*7410*/  @P1 LEA.HI.X R3, R5, c[0x0][0x264], R8, 0x2, P0 ;  /* 0x0000990005031a11 */ /* 0x000fe400000f1408 */
[----:B------:R-:W-:Y:S02]  /*7420*/  ISETP.GT.AND P0, PT, R6, UR42, PT ;  /* 0x0000002a06007c0c */ /* 0x000fe4000bf04270 */
[----:B------:R0:W-:Y:S04]  /*7430*/  STS [R7], R9 ;  /* 0x0000000907007388 */ /* 0x0001e80000000800 */
[----:B------:R0:W-:Y:S07]  /*7440*/  @P1 STG.E [R2.64], R9 ;  /* 0x0000000902001986 */ /* 0x0001ee000c101924 */
[----:B------:R-:W-:Y:S05]  /*7450*/  @!P0 BRA `(.L_x_3880) ;  /* 0xffffff2000008947 */ /* 0x000fea000383ffff */
.L_x_3879:
[----:B------:R-:W-:Y:S05]  /*7460*/  BSYNC B0 ;  /* 0x0000000000007941 */ /* 0x000fea0003800000 */
.L_x_3878:
[----:B0-----:R-:W0:Y:S01]  /*7470*/  S2R R3, SR_TID.X ;  /* 0x0000000000037919 */ /* 0x001e220000002100 */
[----:B------:R-:W-:Y:S01]  /*7480*/  ULEA.HI UR4, UR42, UR42, URZ, 0x1 ;  /* 0x0000002a2a047291 */ /* 0x000fe2000f8f083f */
[----:B------:R-:W-:Y:S01]  /*7490*/  ISETP.EQ.U32.AND P0, PT, RZ, c[0x0][0x190], PT ;  /* 0x00006400ff007a0c */ /* 0x000fe20003f02070 */
[----:B------:R-:W-:Y:S01]  /*74a0*/  IMAD.U32 R5, RZ, RZ, UR48 ;  /* 0x00000030ff057e24 */ /* 0x000fe2000f8e00ff */
[----:B------:R-:W-:Y:S01]  /*74b0*/  CS2R R6, SRZ ;  /* 0x0000000000067805 */ /* 0x000fe2000001ff00 */
[----:B------:R-:W-:-:S04]  /*74c0*/  ULOP3.LUT UR4, UR4, 0xfffffffe, URZ, 0xc0, !UPT ;  /* 0xfffffffe04047892 */ /* 0x000fc8000f8ec03f */
[----:B------:R-:W-:Y:S01]  /*74d0*/  UIADD3 UR4, -UR4, UR42, URZ ;  /* 0x0000002a04047290 */ /* 0x000fe2000fffe13f */
[----:B0-----:R-:W-:-:S04]  /*74e0*/  LEA.HI R0, R0, R3, RZ, 0x6 ;  /* 0x0000000300007211 */ /* 0x001fc800078f30ff */
[----:B------:R-:W-:-:S05]  /*74f0*/  LOP3.LUT R2, R0, 0xffffffc0, RZ, 0xc0, !PT ;  /* 0xffffffc000027812 */ /* 0x000fca00078ec0ff */
[----:B------:R-:W-:Y:S01]  /*7500*/  IMAD.IADD R2, R3, 0x1, -R2 ;  /* 0x0000000103027824 */ /* 0x000fe200078e0a02 */
[----:B------:R-:W-:-:S03]  /*7510*/  SHF.R.S32.HI R3, RZ, 0x6, R0 ;  /* 0x00000006ff037819 */ /* 0x000fc60000011400 */
[C---:B------:R-:W-:Y:S01]  /*7520*/  IMAD.SHL.U32 R0, R2.reuse, 0x4, RZ ;  /* 0x0000000402007824 */ /* 0x040fe200078e00ff */
[----:B------:R-:W-:-:S04]  /*7530*/  ISETP.GT.AND P2, PT, R2, 0x2f, PT ;  /* 0x0000002f0200780c */ /* 0x000fc80003f44270 */
[----:B------:R-:W-:-:S04]  /*7540*/  ISETP.NE.OR P1, PT, R3, UR4, P2 ;  /* 0x0000000403007c0c */ /* 0x000fc80009725670 */
[----:B------:R-:W-:Y:S01]  /*7550*/  ISETP.EQ.OR.EX P0, PT, RZ, c[0x0][0x194], P1, P0 ;  /* 0x00006500ff007a0c */ /* 0x000fe20000f02700 */
[----:B------:R-:W-:Y:S01]  /*7560*/  ULDC UR4, c[0x0][0x1d4] ;  /* 0x0000750000047ab9 */ /* 0x000fe20000000800 */
[----:B------:R-:W-:Y:S01]  /*7570*/  BSSY B0, `(.L_x_3881) ;  /* 0x00001a1000007945 */ /* 0x000fe20003800000 */
[----:B------:R-:W-:-:S10]  /*7580*/  UIMAD UR4, UR49, UR4, URZ ;  /* 0x00000004310472a4 */ /* 0x000fd4000f8e023f */
[----:B------:R-:W-:Y:S02]  /*7590*/  @!P0 IMAD.MOV.U32 R13, RZ, RZ, 0x4 ;  /* 0x00000004ff0d8424 */ /* 0x000fe400078e00ff */
[----:B------:R-:W-:Y:S02]  /*75a0*/  @!P0 IMAD R12, R5, 0xc0, R0 ;  /* 0x000000c0050c8824 */ /* 0x000fe400078e0200 */
[----:B------:R-:W-:Y:S02]  /*75b0*/  CS2R R4, SRZ ;  /* 0x0000000000047805 */ /* 0x000fe4000001ff00 */
[----:B------:R-:W-:Y:S01]  /*75c0*/  @!P0 IMAD.WIDE R12, R12, R13, c[0x0][0x190] ;  /* 0x000064000c0c8625 */ /* 0x000fe200078e020d */
[----:B------:R-:W-:-:S04]  /*75d0*/  CS2R R10, SRZ ;  /* 0x00000000000a7805 */ /* 0x000fc8000001ff00 */
[----:B------:R0:W5:Y:S01]  /*75e0*/  @!P0 LDG.E.128 R4, [R12.64] ;  /* 0x000000240c048981 */ /* 0x000162000c1e1d00 */
[----:B------:R-:W-:-:S03]  /*75f0*/  CS2R R8, SRZ ;  /* 0x0000000000087805 */ /* 0x000fc6000001ff00 */
[----:B------:R-:W-:Y:S06]  /*7600*/  BAR.SYNC.DEFER_BLOCKING 0x0 ;  /* 0x0000000000007b1d */ /* 0x000fec0000010000 */
[----:B------:R-:W-:Y:S05]  /*7610*/  @P2 BRA `(.L_x_3882) ;  /* 0x0000196000002947 */ /* 0x000fea0003800000 */
[----:B0-----:R-:W-:Y:S01]  /*7620*/  IMAD.U32 R49, RZ, RZ, UR42 ;  /* 0x0000002aff317e24 */ /* 0x001fe2000f8e00ff */
[----:B------:R-:W-:Y:S01]  /*7630*/  IADD3 R2, R3, UR45, RZ ;  /* 0x0000002d03027c10 */ /* 0x000fe2000fffe0ff */
[----:B------:R-:W-:Y:S01]  /*7640*/  IMAD.U32 R9, RZ, RZ, UR6 ;  /* 0x00000006ff097e24 */ /* 0x000fe2000f8e00ff */
[----:B------:R-:W-:Y:S01]  /*7650*/  BSSY B1, `(.L_x_3883) ;  /* 0x000007f000017945 */ /* 0x000fe20003800000 */
[----:B------:R-:W-:Y:S01]  /*7660*/  CS2R R10, SRZ ;  /* 0x00000000000a7805 */ /* 0x000fe2000001ff00 */
[----:B------:R-:W-:Y:S01]  /*7670*/  IMNMX R49, R49, c[0x0][0x1d4], PT ;  /* 0x0000750031317a17 */ /* 0x000fe20003800200 */
[----:B------:R-:W-:-:S02]  /*7680*/  IMAD R12, R9, c[0x0][0x1d4], R0 ;  /* 0x00007500090c7a24 */ /* 0x000fc400078e0200 */
[----:B------:R-:W-:Y:S01]  /*7690*/  CS2R R8, SRZ ;  /* 0x0000000000087805 */ /* 0x000fe2000001ff00 */
[----:B------:R-:W-:Y:S02]  /*76a0*/  ISETP.GE.AND P0, PT, R2, R49, PT ;  /* 0x000000310200720c */ /* 0x000fe40003f06270 */
[----:B------:R-:W-:-:S11]  /*76b0*/  SHF.R.S32.HI R13, RZ, 0x1f, R12 ;  /* 0x0000001fff0d7819 */ /* 0x000fd6000001140c */
[----:B------:R-:W-:Y:S05]  /*76c0*/  @P0 BRA `(.L_x_3884) ;  /* 0x0000077000000947 */ /* 0x000fea0003800000 */
[----:B------:R-:W-:Y:S01]  /*76d0*/  IMAD.U32 R8, RZ, RZ, UR45 ;  /* 0x0000002dff087e24 */ /* 0x000fe2000f8e00ff */
[----:B------:R-:W-:Y:S01]  /*76e0*/  LOP3.LUT R9, RZ, R49, RZ, 0x33, !PT ;  /* 0x00000031ff097212 */ /* 0x000fe200078e33ff */
[----:B------:R-:W-:Y:S01]  /*76f0*/  BSSY B2, `(.L_x_3885) ;  /* 0x0000027000027945 */ /* 0x000fe20003800000 */
[----:B--2---:R-:W-:Y:S01]  /*7700*/  IMAD.MOV.U32 R24, RZ, RZ, R2 ;  /* 0x000000ffff187224 */ /* 0x004fe200078e0002 */
[----:B------:R-:W-:Y:S01]  /*7710*/  CS2R R10, SRZ ;  /* 0x00000000000a7805 */ /* 0x000fe2000001ff00 */
[----:B------:R-:W-:-:S05]  /*7720*/  IADD3 R8, -R8, -0x2, -R3 ;  /* 0xfffffffe08087810 */ /* 0x000fca0007ffe903 */
[----:B------:R-:W-:-:S05]  /*7730*/  IMAD.IADD R9, R8, 0x1, -R9 ;  /* 0x0000000108097824 */ /* 0x000fca00078e0a09 */
[C---:B------:R-:W-:Y:S02]  /*7740*/  LEA.HI R8, R9.reuse, 0x1, RZ, 0x1f ;  /* 0x0000000109087811 */ /* 0x040fe400078ff8ff */
[----:B------:R-:W-:Y:S02]  /*7750*/  ISETP.GE.U32.AND P0, PT, R9, 0x6, PT ;  /* 0x000000060900780c */ /* 0x000fe40003f06070 */
[----:B------:R-:W-:Y:S02]  /*7760*/  LOP3.LUT P3, R14, R8, 0x3, RZ, 0xc0, !PT ;  /* 0x00000003080e7812 */ /* 0x000fe4000786c0ff */
[----:B------:R-:W-:-:S11]  /*7770*/  CS2R R8, SRZ ;  /* 0x0000000000087805 */ /* 0x000fd6000001ff00 */
[----:B------:R-:W-:Y:S05]  /*7780*/  @!P3 BRA `(.L_x_3886) ;  /* 0x000001d00000b947 */ /* 0x000fea0003800000 */
[----:B------:R-:W-:Y:S02]  /*7790*/  IMAD.U32 R25, RZ, RZ, UR47 ;  /* 0x0000002fff197e24 */ /* 0x000fe4000f8e00ff */
[----:B-1----:R-:W-:Y:S02]  /*77a0*/  IMAD.MOV.U32 R18, RZ, RZ, R14 ;  /* 0x000000ffff127224 */ /* 0x002fe400078e000e */
[----:B------:R-:W-:Y:S02]  /*77b0*/  IMAD.MOV.U32 R24, RZ, RZ, R2 ;  /* 0x000000ffff187224 */ /* 0x000fe400078e0002 */
[----:B------:R-:W-:Y:S02]  /*77c0*/  IMAD.MOV.U32 R8, RZ, RZ, RZ ;  /* 0x000000ffff087224 */ /* 0x000fe400078e00ff */
[----:B------:R-:W-:-:S03]  /*77d0*/  IMAD R25, R25, c[0x0][0x1d4], RZ ;  /* 0x0000750019197a24 */ /* 0x000fc600078e02ff */
.L_x_3887:
        /* <DEDUP_REMOVED lines=24> */
.L_x_3886:
[----:B------:R-:W-:Y:S05]  /*7960*/  BSYNC B2 ;  /* 0x0000000000027941 */ /* 0x000fea0003800000 */
.L_x_3885:
[----:B------:R-:W-:Y:S05]  /*7970*/  @!P0 BRA `(.L_x_3884) ;  /* 0x000004c000008947 */ /* 0x000fea0003800000 */
[----:B------:R-:W-:Y:S01]  /*7980*/  ULDC UR5, c[0x0][0x1d4] ;  /* 0x0000750000057ab9 */ /* 0x000fe20000000800 */
[----:B------:R-:W-:Y:S01]  /*7990*/  SHF.R.S32.HI R15, RZ, 0x1f, R24 ;  /* 0x0000001fff0f7819 */ /* 0x000fe20000011418 */
[----:B------:R-:W-:Y:S01]  /*79a0*/  UIMAD UR5, UR47, UR5, URZ ;  /* 0x000000052f0572a4 */ /* 0x000fe2000f8e023f */
[C---:B------:R-:W-:Y:S01]  /*79b0*/  LEA R14, R24.reuse, 0x10, 0x2 ;  /* 0x00000010180e7811 */ /* 0x040fe200078e10ff */
[----:B------:R-:W-:Y:S02]  /*79c0*/  IMAD.U32 R21, RZ, RZ, UR45 ;  /* 0x0000002dff157e24 */ /* 0x000fe4000f8e00ff */
[----:B-1----:R-:W-:Y:S02]  /*79d0*/  IMAD.MOV.U32 R19, RZ, RZ, c[0x0][0x1d4] ;  /* 0x00007500ff137624 */ /* 0x002fe400078e00ff */
[----:B------:R-:W-:Y:S01]  /*79e0*/  IMAD.U32 R18, RZ, RZ, UR5 ;  /* 0x00000005ff127e24 */ /* 0x000fe2000f8e00ff */
[C---:B------:R-:W-:Y:S01]  /*79f0*/  IADD3 R17, P0, R24.reuse, UR5, RZ ;  /* 0x0000000518117c10 */ /* 0x040fe2000ff1e0ff */
[----:B------:R-:W-:-:S03]  /*7a00*/  IMAD R26, R24, 0xc0, RZ ;  /* 0x000000c0181a7824 */ /* 0x000fc600078e02ff */
[----:B------:R-:W-:Y:S01]  /*7a10*/  LEA.HI.X.SX32 R18, R18, R15, 0x1, P0 ;  /* 0x0000000f12127211 */ /* 0x000fe200000f0eff */
[----:B------:R-:W-:Y:S01]  /*7a20*/  IMAD R15, R21, -0x4, R14 ;  /* 0xfffffffc150f7824 */ /* 0x000fe200078e020e */
[----:B------:R-:W-:Y:S01]  /*7a30*/  LEA R16, P0, R17, c[0x0][0x1a8], 0x2 ;  /* 0x00006a0011107a11 */ /* 0x000fe200078010ff */
[----:B------:R-:W-:-:S03]  /*7a40*/  IMAD R14, R19, c[0x0][0x1d8], RZ ;  /* 0x00007600130e7a24 */ /* 0x000fc600078e02ff */
[----:B------:R-:W-:Y:S01]  /*7a50*/  LEA.HI.X R17, R17, c[0x0][0x1ac], R18, 0x2, P0 ;  /* 0x00006b0011117a11 */ /* 0x000fe200000f1412 */
[----:B------:R-:W-:Y:S01]  /*7a60*/  IMAD R25, R14, 0xc0, RZ ;  /* 0x000000c00e197824 */ /* 0x000fe200078e02ff */
[----:B------:R-:W-:-:S04]  /*7a70*/  IADD3 R27, R15, 0x420, RZ ;  /* 0x000004200f1b7810 */ /* 0x000fc80007ffe0ff */
.L_x_3888:
[----:B------:R-:W-:Y:S01]  /*7a80*/  IMAD.MOV.U32 R14, RZ, RZ, R16 ;  /* 0x000000ffff0e7224 */ /* 0x000fe200078e0010 */
[----:B------:R-:W-:Y:S01]  /*7a90*/  LDS R33, [R27+-0x8] ;  /* 0xfffff8001b217984 */ /* 0x000fe20000000800 */
[----:B------:R-:W-:-:S03]  /*7aa0*/  IMAD.MOV.U32 R15, RZ, RZ, R17 ;  /* 0x000000ffff0f7224 */ /* 0x000fc600078e0011 */
[----:B------:R-:W-:Y:S04]  /*7ab0*/  LDS R34, [R27] ;  /* 0x000000001b227984 */ /* 0x000fe80000000800 */
[----:B------:R-:W2:Y:S04]  /*7ac0*/  LDG.E R16, [R14.64] ;  /* 0x000000240e107981 */ /* 0x000ea8000c1e1900 */
[----:B------:R-:W3:Y:S04]  /*7ad0*/  LDG.E R17, [R14.64+0x8] ;  /* 0x000008240e117981 */ /* 0x000ee8000c1e1900 */
[----:B------:R-:W4:Y:S04]  /*7ae0*/  LDG.E R18, [R14.64+0x10] ;  /* 0x000010240e127981 */ /* 0x000f28000c1e1900 */
[----:B------:R-:W4:Y:S04]  /*7af0*/  LDG.E R20, [R14.64+0x18] ;  /* 0x000018240e147981 */ /* 0x000f28000c1e1900 */
        /* <DEDUP_REMOVED lines=30> */
[----:B------:R-:W-:-:S03]  /*7ce0*/  IADD3 R24, R24, 0x8, RZ ;  /* 0x0000000818187810 */ /* 0x000fc60007ffe0ff */
[----:B------:R-:W-:Y:S01]  /*7cf0*/  IMAD.X R17, RZ, RZ, R15, P0 ;  /* 0x000000ffff117224 */ /* 0x000fe200000e060f */
[----:B------:R-:W-:Y:S02]  /*7d00*/  ISETP.GE.AND P0, PT, R24, R49, PT ;  /* 0x000000311800720c */ /* 0x000fe40003f06270 */
[----:B-1----:R-:W-:Y:S02]  /*7d10*/  IADD3 R27, R27, 0x20, RZ ;  /* 0x000000201b1b7810 */ /* 0x002fe40007ffe0ff */
[----:B------:R-:W-:Y:S01]  /*7d20*/  IADD3 R26, R26, 0x600, RZ ;  /* 0x000006001a1a7810 */ /* 0x000fe20007ffe0ff */
[-C--:B---3--:R-:W-:Y:S02]  /*7d30*/  FFMA.FTZ R28, R28, R32.reuse, R8 ;  /* 0x000000201c1c7223 */ /* 0x088fe40000010008 */
[-C--:B------:R-:W-:Y:S02]  /*7d40*/  FFMA.FTZ R29, R29, R32.reuse, R9 ;  /* 0x000000201d1d7223 */ /* 0x080fe40000010009 */
[----:B------:R-:W-:-:S02]  /*7d50*/  FFMA.FTZ R30, R30, R32, R10 ;  /* 0x000000201e1e7223 */ /* 0x000fc4000001000a */
[----:B------:R-:W-:Y:S02]  /*7d60*/  FFMA.FTZ R31, R31, R32, R11 ;  /* 0x000000201f1f7223 */ /* 0x000fe4000001000b */
[-C--:B--2---:R-:W-:Y:S02]  /*7d70*/  FFMA.FTZ R28, R36, R33.reuse, R28 ;  /* 0x00000021241c7223 */ /* 0x084fe4000001001c */
[-C--:B------:R-:W-:Y:S02]  /*7d80*/  FFMA.FTZ R29, R37, R33.reuse, R29 ;  /* 0x00000021251d7223 */ /* 0x080fe4000001001d */
[-C--:B------:R-:W-:Y:S02]  /*7d90*/  FFMA.FTZ R30, R38, R33.reuse, R30 ;  /* 0x00000021261e7223 */ /* 0x080fe4000001001e */
[----:B------:R-:W-:Y:S02]  /*7da0*/  FFMA.FTZ R31, R39, R33, R31 ;  /* 0x00000021271f7223 */ /* 0x000fe4000001001f */
[----:B----4-:R-:W-:-:S02]  /*7db0*/  FFMA.FTZ R28, R40, R34, R28 ;  /* 0x00000022281c7223 */ /* 0x010fc4000001001c */
[-C--:B------:R-:W-:Y:S02]  /*7dc0*/  FFMA.FTZ R29, R41, R34.reuse, R29 ;  /* 0x00000022291d7223 */ /* 0x080fe4000001001d */
[-C--:B------:R-:W-:Y:S02]  /*7dd0*/  FFMA.FTZ R30, R42, R34.reuse, R30 ;  /* 0x000000222a1e7223 */ /* 0x080fe4000001001e */
[----:B------:R-:W-:Y:S02]  /*7de0*/  FFMA.FTZ R31, R43, R34, R31 ;  /* 0x000000222b1f7223 */ /* 0x000fe4000001001f */
[-C--:B------:R-:W-:Y:S02]  /*7df0*/  FFMA.FTZ R8, R44, R35.reuse, R28 ;  /* 0x000000232c087223 */ /* 0x080fe4000001001c */
[-C--:B------:R-:W-:Y:S02]  /*7e00*/  FFMA.FTZ R9, R45, R35.reuse, R29 ;  /* 0x000000232d097223 */ /* 0x080fe4000001001d */
[----:B------:R-:W-:-:S02]  /*7e10*/  FFMA.FTZ R10, R46, R35, R30 ;  /* 0x000000232e0a7223 */ /* 0x000fc4000001001e */
[----:B------:R-:W-:Y:S01]  /*7e20*/  FFMA.FTZ R11, R47, R35, R31 ;  /* 0x000000232f0b7223 */ /* 0x000fe2000001001f */
[----:B------:R-:W-:Y:S05]  /*7e30*/  @!P0 BRA `(.L_x_3888) ;  /* 0xfffffc4000008947 */ /* 0x000fea000383ffff */
.L_x_3884:
[----:B------:R-:W-:Y:S05]  /*7e40*/  BSYNC B1 ;  /* 0x0000000000017941 */ /* 0x000fea0003800000 */
.L_x_3883:
[----:B------:R-:W-:-:S13]  /*7e50*/  ISETP.GE.AND P0, PT, R2, UR42, PT ;  /* 0x0000002a02007c0c */ /* 0x000fda000bf06270 */
[----:B------:R-:W-:Y:S05]  /*7e60*/  @P0 BRA `(.L_x_3882) ;  /* 0x0000111000000947 */ /* 0x000fea0003800000 */
[----:B--2---:R-:W-:Y:S01]  /*7e70*/  IMAD.U32 R25, RZ, RZ, UR45 ;  /* 0x0000002dff197e24 */ /* 0x004fe2000f8e00ff */
[----:B------:R-:W-:Y:S01]  /*7e80*/  LOP3.LUT R14, RZ, R3, RZ, 0x33, !PT ;  /* 0x00000003ff0e7212 */ /* 0x000fe200078e33ff */
[----:B------:R-:W-:Y:S03]  /*7e90*/  BSSY B1, `(.L_x_3889) ;  /* 0x000003d000017945 */ /* 0x000fe60003800000 */
[----:B------:R-:W-:-:S04]  /*7ea0*/  IADD3 R25, -R25, UR42, R14 ;  /* 0x0000002a19197c10 */ /* 0x000fc8000fffe10e */
[----:B------:R-:W-:-:S04]  /*7eb0*/  LEA.HI R14, R25, 0x1, RZ, 0x1f ;  /* 0x00000001190e7811 */ /* 0x000fc800078ff8ff */
[----:B------:R-:W-:-:S13]  /*7ec0*/  LOP3.LUT P0, R14, R14, 0x3, RZ, 0xc0, !PT ;  /* 0x000000030e0e7812 */ /* 0x000fda000780c0ff */
[----:B------:R-:W-:Y:S05]  /*7ed0*/  @!P0 BRA `(.L_x_3890) ;  /* 0x0000038000008947 */ /* 0x000fea0003800000 */
[----:B-1----:R-:W-:Y:S01]  /*7ee0*/  IMAD.MOV.U32 R18, RZ, RZ, R14 ;  /* 0x000000ffff127224 */ /* 0x002fe200078e000e */
[----:B------:R-:W-:Y:S02]  /*7ef0*/  LEA R19, R3, 0x420, 0x2 ;  /* 0x0000042003137811 */ /* 0x000fe400078e10ff */
.L_x_3893:
        /* <DEDUP_REMOVED lines=28> */
[----:B------:R-:W-:Y:S02]  /*80c0*/  IMAD.U32 R17, RZ, RZ, UR5 ;  /* 0x00000005ff117e24 */ /* 0x000fe4000f8e00ff */
        /* <DEDUP_REMOVED lines=21> */
.L_x_3892:
[----:B------:R-:W-:Y:S05]  /*8220*/  BSYNC B2 ;  /* 0x0000000000027941 */ /* 0x000fea0003800000 */
.L_x_3891:
[----:B------:R-:W-:Y:S02]  /*8230*/  IADD3 R2, R2, 0x2, RZ ;  /* 0x0000000202027810 */ /* 0x000fe40007ffe0ff */
[----:B------:R-:W-:Y:S01]  /*8240*/  IADD3 R19, R19, 0x8, RZ ;  /* 0x0000000813137810 */ /* 0x000fe20007ffe0ff */
[----:B------:R-:W-:Y:S05]  /*8250*/  @P0 BRA `(.L_x_3893) ;  /* 0xfffffca000000947 */ /* 0x000fea000383ffff */
.L_x_3890:
[----:B------:R-:W-:Y:S05]  /*8260*/  BSYNC B1 ;  /* 0x0000000000017941 */ /* 0x000fea0003800000 */
.L_x_3889:
[----:B------:R-:W-:-:S13]  /*8270*/  ISETP.GE.U32.AND P0, PT, R25, 0x6, PT ;  /* 0x000000061900780c */ /* 0x000fda0003f06070 */
[----:B------:R-:W-:Y:S05]  /*8280*/  @!P0 BRA `(.L_x_3882) ;  /* 0x00000cf000008947 */ /* 0x000fea0003800000 */
[----:B------:R-:W-:Y:S01]  /*8290*/  LEA R14, R2, 0x10, 0x2 ;  /* 0x00000010020e7811 */ /* 0x000fe200078e10ff */
[----:B------:R-:W-:-:S04]  /*82a0*/  IMAD.U32 R15, RZ, RZ, UR45 ;  /* 0x0000002dff0f7e24 */ /* 0x000fc8000f8e00ff */
[----:B------:R-:W-:-:S05]  /*82b0*/  IMAD R14, R15, -0x4, R14 ;  /* 0xfffffffc0f0e7824 */ /* 0x000fca00078e020e */
[----:B-1----:R-:W-:Y:S02]  /*82c0*/  IADD3 R18, R14, 0x420, RZ ;  /* 0x000004200e127810 */ /* 0x002fe40007ffe0ff */
.L_x_3902:
        /* <DEDUP_REMOVED lines=26> */
[----:B------:R-:W-:Y:S01]  /*8470*/  @!P5 IMAD.IADD R14, R14, 0x1, -R17 ;  /* 0x000000010e0ed824 */ /* 0x000fe200078e0a11 */
[----:B------:R-:W-:-:S04]  /*8480*/  ISETP.GE.AND P5, PT, R2, RZ, PT ;  /* 0x000000ff0200720c */ /* 0x000fc80003fa6270 */
[----:B------:R-:W-:-:S13]  /*8490*/  ISETP.GT.U32.AND P6, PT, R17, R14, PT ;  /* 0x0000000e1100720c */ /* 0x000fda0003fc4070 */
[----:B------:R-:W-:Y:S01]  /*84a0*/  @!P6 IMAD.IADD R14, R14, 0x1, -R17 ;  /* 0x000000010e0ee824 */ /* 0x000fe200078e0a11 */
[----:B------:R-:W-:Y:S01]  /*84b0*/  ISETP.NE.AND P6, PT, RZ, c[0x0][0x1d4], PT ;  /* 0x00007500ff007a0c */ /* 0x000fe20003fc5270 */
[----:B------:R-:W-:Y:S02]  /*84c0*/  IMAD.U32 R17, RZ, RZ, UR5 ;  /* 0x00000005ff117e24 */ /* 0x000fe4000f8e00ff */
[----:B------:R-:W-:-:S04]  /*84d0*/  IMAD.MOV.U32 R16, RZ, RZ, R14 ;  /* 0x000000ffff107224 */ /* 0x000fc800078e000e */
        /* <DEDUP_REMOVED lines=21> */
.L_x_3895:
[----:B------:R-:W-:Y:S05]  /*8630*/  BSYNC B1 ;  /* 0x0000000000017941 */ /* 0x000fea0003800000 */
.L_x_3894:
        /* <DEDUP_REMOVED lines=47> */
.L_x_3897:
[----:B------:R-:W-:Y:S05]  /*8930*/  BSYNC B1 ;  /* 0x0000000000017941 */ /* 0x000fea0003800000 */
.L_x_3896:
        /* <DEDUP_REMOVED lines=47> */
.L_x_3899:
[----:B------:R-:W-:Y:S05]  /*8c30*/  BSYNC B1 ;  /* 0x0000000000017941 */ /* 0x000fea0003800000 */
.L_x_3898:
        /* <DEDUP_REMOVED lines=47> */
.L_x_3901:
[----:B------:R-:W-:Y:S05]  /*8f30*/  BSYNC B1 ;  /* 0x0000000000017941 */ /* 0x000fea0003800000 */
.L_x_3900:
[----:B------:R-:W-:Y:S02]  /*8f40*/  IADD3 R2, R2, 0x8, RZ ;  /* 0x0000000802027810 */ /* 0x000fe40007ffe0ff */
[----:B------:R-:W-:Y:S02]  /*8f50*/  IADD3 R18, R18, 0x20, RZ ;  /* 0x0000002012127810 */ /* 0x000fe40007ffe0ff */
[----:B------:R-:W-:-:S13]  /*8f60*/  ISETP.GE.AND P0, PT, R2, UR42, PT ;  /* 0x0000002a02007c0c */ /* 0x000fda000bf06270 */
[----:B------:R-:W-:Y:S05]  /*8f70*/  @!P0 BRA `(.L_x_3902) ;  /* 0xfffff35000008947 */ /* 0x000fea000383ffff */
.L_x_3882:
[----:B0-----:R-:W-:Y:S05]  /*8f80*/  BSYNC B0 ;  /* 0x0000000000007941 */ /* 0x001fea0003800000 */
.L_x_3881:
[----:B------:R-:W0:Y:S01]  /*8f90*/  S2R R23, SR_TID.X ;  /* 0x0000000000177919 */ /* 0x000e220000002100 */
[----:B------:R-:W-:Y:S01]  /*8fa0*/  BSSY B0, `(.L_x_3903) ;  /* 0x000003d000007945 */ /* 0x000fe20003800000 */
[----:B0-----:R-:W-:-:S04]  /*8fb0*/  IADD3 R2, R23, 0x3f, RZ ;  /* 0x0000003f17027810 */ /* 0x001fc80007ffe0ff */
[----:B------:R-:W-:Y:S01]  /*8fc0*/  ISETP.GT.U32.OR P0, PT, R2, 0x7e, P2 ;  /* 0x0000007e0200780c */ /* 0x000fe20001704470 */
[----:B------:R-:W-:Y:S07]  /*8fd0*/  @P1 BRA `(.L_x_3904) ;  /* 0x0000039000001947 */ /* 0x000fee0003800000 */
[----:B------:R-:W-:Y:S01]  /*8fe0*/  IMAD.MOV.U32 R2, RZ, RZ, c[0x0][0x258] ;  /* 0x00009600ff027624 */ /* 0x000fe200078e00ff */
[----:B------:R-:W-:Y:S01]  /*8ff0*/  IADD3 R12, R0, UR44, RZ ;  /* 0x0000002c000c7c10 */ /* 0x000fe2000fffe0ff */
[----:B------:R-:W-:-:S03]  /*9000*/  ULDC.64 UR6, c[0x0][0x240] ;  /* 0x0000900000067ab9 */ /* 0x000fc60000000a00 */
        /* <DEDUP_REMOVED lines=8> */
[----:B-1----:R-:W-:Y:S02]  /*9090*/  IMAD.MOV.U32 R19, RZ, RZ, 0x4 ;  /* 0x00000004ff137424 */ /* 0x002fe400078e00ff */
[----:B------:R-:W-:Y:S02]  /*90a0*/  IMAD.U32 R17, RZ, RZ, UR39 ;  /* 0x00000027ff117e24 */ /* 0x000fe4000f8e00ff */
[----:B------:R-:W-:Y:S01]  /*90b0*/  @UP0 UIMAD UR5, UR40, UR5, UR48 ;  /* 0x00000005280502a4 */ /* 0x000fe2000f8e0230 */
[----:B------:R-:W-:Y:S02]  /*90c0*/  IMAD.U32 R16, RZ, RZ, UR38 ;  /* 0x00000026ff107e24 */ /* 0x000fe4000f8e00ff */
[----:B------:R-:W-:-:S03]  /*90d0*/  @P3 IMAD.WIDE R12, R12, R19, c[0x0][0x188] ;  /* 0x000062000c0c3625 */ /* 0x000fc600078e0213 */
[----:B------:R3:W4:Y:S01]  /*90e0*/  @!P3 LDG.E R17, [R16.64+0x4] ;  /* 0x000004241011b981 */ /* 0x000722000c1e1900 */
[----:B------:R-:W-:-:S03]  /*90f0*/  IMAD.U32 R21, RZ, RZ, UR5 ;  /* 0x00000005ff157e24 */ /* 0x000fc6000f8e00ff */
[----:B--2---:R1:W2:Y:S01]  /*9100*/  @P3 LDG.E.128 R24, [R12.64] ;  /* 0x000000240c183981 */ /* 0x0042a2000c1e1d00 */
[----:B0-----:R-:W-:-:S04]  /*9110*/  @P4 IMAD R14, R21, 0xc0, R0 ;  /* 0x000000c0150e4824 */ /* 0x001fc800078e0200 */
[----:B------:R-:W-:-:S05]  /*9120*/  @P4 IMAD.WIDE R14, R14, R19, c[0x0][0x238] ;  /* 0x00008e000e0e4625 */ /* 0x000fca00078e0213 */
[----:B------:R0:W2:Y:S01]  /*9130*/  @P4 LDG.E.128 R28, [R14.64] ;  /* 0x000000240e1c4981 */ /* 0x0000a2000c1e1d00 */
[----:B------:R-:W-:Y:S01]  /*9140*/  IMAD.U32 R21, RZ, RZ, UR4 ;  /* 0x00000004ff157e24 */ /* 0x000fe2000f8e00ff */
[----:B------:R-:W-:-:S03]  /*9150*/  UIMAD UR5, UR43, 0xc0, URZ ;  /* 0x000000c02b0578a4 */ /* 0x000fc6000f8e023f */
[----:B-1----:R-:W-:-:S03]  /*9160*/  IMAD R12, R21, 0xc0, R0 ;  /* 0x000000c0150c7824 */ /* 0x002fc600078e0200 */
[----:B------:R-:W-:Y:S02]  /*9170*/  IMAD.U32 R22, RZ, RZ, UR5 ;  /* 0x00000005ff167e24 */ /* 0x000fe4000f8e00ff */
        /* <DEDUP_REMOVED lines=31> */
.L_x_3904:
[----:B------:R-:W-:Y:S05]  /*9370*/  BSYNC B0 ;  /* 0x0000000000007941 */ /* 0x000fea0003800000 */
.L_x_3903:
[----:B------:R-:W-:Y:S06]  /*9380*/  BAR.SYNC.DEFER_BLOCKING 0x0 ;  /* 0x0000000000007b1d */ /* 0x000fec0000010000 */
[----:B------:R-:W-:Y:S05]  /*9390*/  @P2 BRA `(.L_x_3905) ;  /* 0x000000d000002947 */ /* 0x000fea0003800000 */
[----:B------:R-:W-:Y:S01]  /*93a0*/  LOP3.LUT R2, R23, 0xffffffc0, RZ, 0xc0, !PT ;  /* 0xffffffc017027812 */ /* 0x000fe200078ec0ff */
[----:B------:R-:W-:Y:S01]  /*93b0*/  IMAD R3, R3, 0xc0, R0 ;  /* 0x000000c003037824 */ /* 0x000fe200078e0200 */
[----:B------:R-:W-:Y:S01]  /*93c0*/  WARPSYNC 0xffffffff ;  /* 0xffffffff00007948 */ /* 0x000fe20003800000 */
[----:B------:R-:W-:-:S02]  /*93d0*/  ISETP.GT.AND P2, PT, R23, 0x3f, PT ;  /* 0x0000003f1700780c */ /* 0x000fc40003f44270 */
[----:B------:R-:W-:-:S13]  /*93e0*/  ISETP.NE.AND P1, PT, R2, 0x40, PT ;  /* 0x000000400200780c */ /* 0x000fda0003f25270 */
[----:B------:R-:W-:Y:S04]  /*93f0*/  @!P1 STS.128 [R3.X4+0x120], R8 ;  /* 0x0001200803009388 */ /* 0x000fe80000004c00 */
[----:B------:R-:W-:Y:S06]  /*9400*/  BAR.SYNC.DEFER_BLOCKING 0x0 ;  /* 0x0000000000007b1d */ /* 0x000fec0000010000 */
[----:B-1---5:R-:W0:Y:S02]  /*9410*/  @!P2 LDS.128 R4, [R3.X4+0x420] ;  /* 0x000420000304a984 */ /* 0x022e240000004c00 */
[----:B0-----:R-:W-:-:S02]  /*9420*/  @!P2 FADD.FTZ R8, R8, R4 ;  /* 0x000000040808a221 */ /* 0x001fc40000010000 */
[----:B------:R-:W-:Y:S02]  /*9430*/  @!P2 FADD.FTZ R9, R9, R5 ;  /* 0x000000050909a221 */ /* 0x000fe40000010000 */
[----:B------:R-:W-:Y:S02]  /*9440*/  @!P2 FADD.FTZ R10, R10, R6 ;  /* 0x000000060a0aa221 */ /* 0x000fe40000010000 */
[----:B------:R-:W-:Y:S01]  /*9450*/  @!P2 FADD.FTZ R11, R11, R7 ;  /* 0x000000070b0ba221 */ /* 0x000fe20000010000 */
[----:B------:R-:W-:Y:S06]  /*9460*/  BAR.SYNC.DEFER_BLOCKING 0x0 ;  /* 0x0000000000007b1d */ /* 0x000fec0000010000 */
.L_x_3905:
[----:B------:R-:W-:Y:S05]  /*9470*/  @P0 EXIT ;  /* 0x000000000000094d */ /* 0x000fea0003800000 */
[----:B------:R-:W-:Y:S02]  /*9480*/  IMAD.MOV.U32 R2, RZ, RZ, c[0x0][0x258] ;  /* 0x00009600ff027624 */ /* 0x000fe400078e00ff */
[----:B-1---5:R-:W-:-:S03]  /*9490*/  IMAD.U32 R5, RZ, RZ, UR49 ;  /* 0x00000031ff057e24 */ /* 0x022fc6000f8e00ff */
        /* <DEDUP_REMOVED lines=35> */
.L_x_3866:
[----:B0-----:R-:W-:Y:S01]  /*96d0*/  IMAD.MOV.U32 R8, RZ, RZ, 0x1 ;  /* 0x00000001ff087424 */ /* 0x001fe200078e00ff */
[----:B------:R-:W-:Y:S01]  /*96e0*/  MOV R6, 0x9720 ;  /* 0x0000972000067802 */ /* 0x000fe20000000f00 */
[----:B------:R-:W-:Y:S02]  /*96f0*/  IMAD.MOV.U32 R224, RZ, RZ, 0x1f ;  /* 0x0000001fffe07424 */ /* 0x000fe400078e00ff */
[----:B------:R-:W-:Y:S02]  /*9700*/  IMAD.MOV.U32 R7, RZ, RZ, -0x1 ;  /* 0xffffffffff077424 */ /* 0x000fe400078e00ff */
[----:B-----5:R-:W-:Y:S05]  /*9710*/  CALL.REL.NOINC `($__internal_16_$__cuda_sm70_shflsync_bfly_p) ;  /* 0x000001b000007944 */ /* 0x020fea0003c00000 */
[----:B-1----:R-:W-:Y:S05]  /*9720*/  BRA `(.L_x_3906) ;  /* 0xffffd2e000007947 */ /* 0x002fea000383ffff */
.L_x_3870:
[----:B------:R-:W-:Y:S01]  /*9730*/  IMAD.MOV.U32 R5, RZ, RZ, R249 ;  /* 0x000000ffff057224 */ /* 0x000fe200078e00f9 */
[----:B------:R-:W-:Y:S01]  /*9740*/  MOV R6, 0x9790 ;  /* 0x0000979000067802 */ /* 0x000fe20000000f00 */
[----:B------:R-:W-:Y:S02]  /*9750*/  IMAD.MOV.U32 R8, RZ, RZ, 0x10 ;  /* 0x00000010ff087424 */ /* 0x000fe400078e00ff */
[----:B------:R-:W-:Y:S02]  /*9760*/  IMAD.MOV.U32 R224, RZ, RZ, 0x1f ;  /* 0x0000001fffe07424 */ /* 0x000fe400078e00ff */
[----:B------:R-:W-:-:S02]  /*9770*/  IMAD.MOV.U32 R7, RZ, RZ, -0x1 ;  /* 0xffffffffff077424 */ /* 0x000fc400078e00ff */
[----:B-12---:R-:W-:Y:S05]  /*9780*/  CALL.REL.NOINC `($__internal_16_$__cuda_sm70_shflsync_bfly_p) ;  /* 0x0000014000007944 */ /* 0x006fea0003c00000 */
[----:B-1----:R-:W-:Y:S05]  /*9790*/  BRA `(.L_x_3907) ;  /* 0xffffd55000007947 */ /* 0x002fea000383ffff */
.L_x_3871:
[----:B------:R-:W-:Y:S01]  /*97a0*/  IMAD.MOV.U32 R5, RZ, RZ, R249 ;  /* 0x000000ffff057224 */ /* 0x000fe200078e00f9 */
[----:B------:R-:W-:Y:S01]  /*97b0*/  MOV R6, 0x9800 ;  /* 0x0000980000067802 */ /* 0x000fe20000000f00 */
[----:B------:R-:W-:-:S02]  /*97c0*/  IMAD.MOV.U32 R8, RZ, RZ, 0x8 ;  /* 0x00000008ff087424 */ /* 0x000fc400078e00ff */
[----:B------:R-:W-:Y:S02]  /*97d0*/  IMAD.MOV.U32 R224, RZ, RZ, 0x1f ;  /* 0x0000001fffe07424 */ /* 0x000fe400078e00ff */
[----:B------:R-:W-:Y:S02]  /*97e0*/  IMAD.MOV.U32 R7, RZ, RZ, -0x1 ;  /* 0xffffffffff077424 */ /* 0x000fe400078e00ff */
[----:B-12---:R-:W-:Y:S05]  /*97f0*/  CALL.REL.NOINC `($__internal_16_$__cuda_sm70_shflsync_bfly_p) ;  /* 0x000000d000007944 */ /* 0x006fea0003c00000 */
[----:B-1----:R-:W-:Y:S01]  /*9800*/  FMNMX.FTZ R5, R249, R8, !PT ;  /* 0x00000008f9057209 */ /* 0x002fe20007810000 */
[----:B------:R-:W-:Y:S01]  /*9810*/  IMAD.MOV.U32 R8, RZ, RZ, 0x4 ;  /* 0x00000004ff087424 */ /* 0x000fe200078e00ff */
[----:B------:R-:W-:Y:S01]  /*9820*/  MOV R6, 0x9860 ;  /* 0x0000986000067802 */ /* 0x000fe20000000f00 */
[----:B------:R-:W-:Y:S02]  /*9830*/  IMAD.MOV.U32 R224, RZ, RZ, 0x1f ;  /* 0x0000001fffe07424 */ /* 0x000fe400078e00ff */
[----:B------:R-:W-:Y:S02]  /*9840*/  IMAD.MOV.U32 R7, RZ, RZ, -0x1 ;  /* 0xffffffffff077424 */ /* 0x000fe400078e00ff */
[----:B------:R-:W-:Y:S05]  /*9850*/  CALL.REL.NOINC `($__internal_16_$__cuda_sm70_shflsync_bfly_p) ;  /* 0x0000007000007944 */ /* 0x000fea0003c00000 */
[----:B-1----:R-:W-:Y:S01]  /*9860*/  FMNMX.FTZ R5, R5, R8, !PT ;  /* 0x0000000805057209 */ /* 0x002fe20007810000 */
[----:B------:R-:W-:Y:S01]  /*9870*/  IMAD.MOV.U32 R8, RZ, RZ, 0x2 ;  /* 0x00000002ff087424 */ /* 0x000fe200078e00ff */
[----:B------:R-:W-:Y:S01]  /*9880*/  MOV R6, 0x98c0 ;  /* 0x000098c000067802 */ /* 0x000fe20000000f00 */
[----:B------:R-:W-:-:S02]  /*9890*/  IMAD.MOV.U32 R224, RZ, RZ, 0x1f ;  /* 0x0000001fffe07424 */ /* 0x000fc400078e00ff */
[----:B------:R-:W-:Y:S02]  /*98a0*/  IMAD.MOV.U32 R7, RZ, RZ, -0x1 ;  /* 0xffffffffff077424 */ /* 0x000fe400078e00ff */
[----:B------:R-:W-:Y:S05]  /*98b0*/  CALL.REL.NOINC `($__internal_16_$__cuda_sm70_shflsync_bfly_p) ;  /* 0x0000001000007944 */ /* 0x000fea0003c00000 */
[----:B-1----:R-:W-:Y:S05]  /*98c0*/  BRA `(.L_x_3908) ;  /* 0xffffd49000007947 */ /* 0x002fea000383ffff */
        .weak           $__internal_16_$__cuda_sm70_shflsync_bfly_p
        .type           $__internal_16_$__cuda_sm70_shflsync_bfly_p,@function
        .size           $__internal_16_$__cuda_sm70_shflsync_bfly_p,(.L_x_4322 - $__internal_16_$__cuda_sm70_shflsync_bfly_p)
$__internal_16_$__cuda_sm70_shflsync_bfly_p:
[----:B------:R-:W-:Y:S04]  /*98d0*/  WARPSYNC R7 ;  /* 0x0000000700007348 */ /* 0x000fe80003800000 */
[----:B------:R0:W1:Y:S02]  /*98e0*/  SHFL.BFLY PT, R8, R5, R8, R224 ;  /* 0x0c00000805087389 */ /* 0x00006400000e00e0 */
[----:B0-----:R-:W-:-:S04]  /*98f0*/  IMAD.MOV.U32 R7, RZ, RZ, 0x0 ;  /* 0x00000000ff077424 */ /* 0x001fc800078e00ff */
[----:B------:R-:W-:Y:S05]  /*9900*/  RET.REL.NODEC R6 `(_ZN4mmha33masked_multihead_attention_kernelIfLi192ELi256ELi2ELi64ELi128ELb0ELb1EEEv26Multihead_attention_paramsIT_XT5_EE) ;  /* 0xffff66f006007950 */ /* 0x000fea0003c3ffff */
.L_x_3909:
        /* <DEDUP_REMOVED lines=15> */
.L_x_4322:


//--------------------- .text._ZN4mmha33masked_multihead_attention_kernelIfLi192ELi256ELi4ELi64ELi64ELb0ELb1EEEv26Multihead_attention_paramsIT_XT5_EE --------------------------
	.section	.text._ZN4mmha33masked_multihead_attention_kernelIfLi192ELi256ELi4ELi64ELi64ELb0ELb1EEEv26Multihead_attention_paramsIT_XT5_EE,"ax",@progbits
	.sectioninfo	@"SHI_REGISTERS=167"
	.align	128
        .global         _ZN4mmha33masked_multihead_attention_kernelIfLi192ELi256ELi4ELi64ELi64ELb0ELb1EEEv26Multihead_attention_paramsIT_XT5_EE
        .type           _ZN4mmha33masked_multihead_attention_kernelIfLi192ELi256ELi4ELi64ELi64ELb0ELb1EEEv26Multihead_attention_paramsIT_XT5_EE,@function
        .size           _ZN4mmha33masked_multihead_attention_kernelIfLi192ELi256ELi4ELi64ELi64ELb0ELb1EEEv26Multihead_attention_paramsIT_XT5_EE,(.L_x_4323 - _ZN4mmha33masked_multihead_attention_kernelIfLi192ELi256ELi4ELi64ELi64ELb0ELb1EEEv26Multihead_attention_paramsIT_XT5_EE)
        .other          _ZN4mmha33masked_multihead_attention_kernelIfLi192ELi256ELi4ELi64ELi64ELb0ELb1EEEv26Multihead_attention_paramsIT_XT5_EE,@"STO_CUDA_ENTRY STV_DEFAULT"
_ZN4mmha33masked_multihead_attention_kernelIfLi192ELi256ELi4ELi64ELi64ELb0ELb1EEEv26Multihead_attention_paramsIT_XT5_EE:
.text._ZN4mmha33masked_multihead_attention_kernelIfLi192ELi256ELi4ELi64ELi64ELb0ELb1EEEv26Multihead_attention_paramsIT_XT5_EE:
        /* <DEDUP_REMOVED lines=11> */
.L_x_3910:
        /* <DEDUP_REMOVED lines=46> */
[----:B------:R-:W-:Y:S01]  /*0390*/  IMAD.MOV.U32 R0, RZ, RZ, c[0x0][0x258] ;  /* 0x00009600ff007624 */ /* 0x000fe200078e00ff */
[----:B------:R-:W-:Y:S01]  /*03a0*/  ISETP.NE.AND P3, PT, RZ, c[0x0][0x1c8], PT ;  /* 0x00007200ff007a0c */ /* 0x000fe20003f65270 */
[----:B------:R-:W-:Y:S02]  /*03b0*/  IMAD.MOV.U32 R20, RZ, RZ, 0x1 ;  /* 0x00000001ff147424 */ /* 0x000fe400078e00ff */
[----:B------:R-:W-:Y:S01]  /*03c0*/  IMAD.MOV.U32 R11, RZ, RZ, c[0x0][0x248] ;  /* 0x00009200ff0b7624 */ /* 0x000fe200078e00ff */
[----:B------:R-:W-:Y:S01]  /*03d0*/  BSSY B0, `(.L_x_3911) ;  /* 0x0000037000007945 */ /* 0x000fe20003800000 */
[----:B------:R-:W-:-:S02]  /*03e0*/  IMAD R31, R20, c[0x0][0x24c], RZ ;  /* 0x00009300141f7a24 */ /* 0x000fc400078e02ff */
[----:B------:R-:W-:Y:S01]  /*03f0*/  IMAD.WIDE.U32 R10, R20, R11, c[0x2][0x0] ;  /* 0x00800000140a7625 */ /* 0x000fe200078e000b */
[----:B0-----:R-:W-:-:S03]  /*0400*/  ISETP.GE.AND P4, PT, R23, 0x30, PT ;  /* 0x000000301700780c */ /* 0x001fc60003f86270 */
[----:B-1----:R-:W-:-:S04]  /*0410*/  IMAD R19, R29, c[0x0][0x1d8], R22 ;  /* 0x000076001d137a24 */ /* 0x002fc800078e0216 */
[----:B------:R-:W-:Y:S02]  /*0420*/  IMAD R41, R19, 0xc0, RZ ;  /* 0x000000c013297824 */ /* 0x000fe400078e02ff */
[----:B------:R-:W-:Y:S02]  /*0430*/  IMAD.SHL.U32 R26, R23, 0x4, RZ ;  /* 0x00000004171a7824 */ /* 0x000fe400078e00ff */
[----:B------:R-:W-:Y:S02]  /*0440*/  IMAD.IADD R31, R11, 0x1, R31 ;  /* 0x000000010b1f7824 */ /* 0x000fe400078e021f */
[----:B------:R-:W-:Y:S01]  /*0450*/  @P4 IMAD.MOV.U32 R4, RZ, RZ, RZ ;  /* 0x000000ffff044224 */ /* 0x000fe200078e00ff */
        /* <DEDUP_REMOVED lines=8> */
[----:B------:R-:W-:Y:S01]  /*04e0*/  @!P0 IMAD.IADD R18, R18, 0x1, -R7 ;  /* 0x0000000112128824 */ /* 0x000fe200078e0a07 */
[----:B------:R-:W-:Y:S01]  /*04f0*/  ISETP.NE.AND P0, PT, R0, 0x2, PT ;  /* 0x000000020000780c */ /* 0x000fe20003f05270 */
[----:B------:R-:W-:-:S03]  /*0500*/  IMAD R0, R22, 0xc0, RZ ;  /* 0x000000c016007824 */ /* 0x000fc600078e02ff */
[----:B------:R-:W-:Y:S01]  /*0510*/  ISETP.GT.U32.AND P1, PT, R7, R18, PT ;  /* 0x000000120700720c */ /* 0x000fe20003f24070 */
[----:B------:R-:W-:-:S05]  /*0520*/  IMAD R2, R29, c[0x0][0x1c8], R0 ;  /* 0x000072001d027a24 */ /* 0x000fca00078e0200 */
[----:B------:R-:W-:Y:S01]  /*0530*/  SEL R17, R41, R2, !P3 ;  /* 0x0000000229117207 */ /* 0x000fe20005800000 */
[----:B------:R-:W-:Y:S01]  /*0540*/  IMAD.IADD R12, R0, 0x1, R26 ;  /* 0x00000001000c7824 */ /* 0x000fe200078e021a */
[----:B------:R-:W-:Y:S01]  /*0550*/  IADD3 R16, R25, -c[0x0][0x1d4], R20 ;  /* 0x8000750019107a10 */ /* 0x000fe20007ffe014 */
[----:B------:R-:W-:-:S04]  /*0560*/  @P4 IMAD.MOV.U32 R5, RZ, RZ, RZ ;  /* 0x000000ffff054224 */ /* 0x000fc800078e00ff */
[----:B------:R-:W-:Y:S01]  /*0570*/  @!P1 IMAD.IADD R18, R18, 0x1, -R7 ;  /* 0x0000000112129824 */ /* 0x000fe200078e0a07 */
[----:B------:R-:W-:Y:S01]  /*0580*/  ISETP.NE.AND P1, PT, RZ, c[0x0][0x1d4], PT ;  /* 0x00007500ff007a0c */ /* 0x000fe20003f25270 */
[----:B------:R-:W-:Y:S01]  /*0590*/  @P4 CS2R R6, SRZ ;  /* 0x0000000000064805 */ /* 0x000fe2000001ff00 */
[----:B------:R-:W-:Y:S02]  /*05a0*/  IMAD.IADD R0, R26, 0x1, R17 ;  /* 0x000000011a007824 */ /* 0x000fe400078e0211 */
[----:B------:R-:W-:Y:S01]  /*05b0*/  @!P2 IMAD.MOV R18, RZ, RZ, -R18 ;  /* 0x000000ffff12a224 */ /* 0x000fe200078e0a12 */
[----:B------:R-:W-:Y:S05]  /*05c0*/  @P4 BRA `(.L_x_3912) ;  /* 0x0000017000004947 */ /* 0x000fea0003800000 */
[----:B------:R-:W-:-:S05]  /*05d0*/  IMAD.MOV.U32 R2, RZ, RZ, c[0x0][0x258] ;  /* 0x00009600ff027624 */ /* 0x000fca00078e00ff */
[----:B------:R-:W-:-:S13]  /*05e0*/  ISETP.NE.AND P2, PT, R2, 0x2, PT ;  /* 0x000000020200780c */ /* 0x000fda0003f45270 */
[----:B------:R-:W-:-:S04]  /*05f0*/  @!P2 IADD3 R8, P3, R0, c[0x0][0x168], RZ ;  /* 0x00005a000008aa10 */ /* 0x000fc80007f7e0ff */
[----:B------:R-:W-:-:S05]  /*0600*/  @!P2 LEA.HI.X.SX32 R9, R0, c[0x0][0x16c], 0x1, P3 ;  /* 0x00005b000009aa11 */ /* 0x000fca00018f0eff */
[----:B------:R-:W2:Y:S01]  /*0610*/  @!P2 LDG.E R8, [R8.64] ;  /* 0x000000240808a981 */ /* 0x000ea2000c1e1900 */
[----:B------:R-:W-:Y:S02]  /*0620*/  @P2 IMAD.MOV.U32 R7, RZ, RZ, 0x4 ;  /* 0x00000004ff072424 */ /* 0x000fe400078e00ff */
[----:B------:R-:W-:Y:S02]  /*0630*/  @!P2 IMAD.MOV.U32 R2, RZ, RZ, c[0x0][0x248] ;  /* 0x00009200ff02a624 */ /* 0x000fe400078e00ff */
[----:B------:R-:W-:-:S04]  /*0640*/  @P2 IMAD.WIDE R6, R0, R7, c[0x0][0x168] ;  /* 0x00005a0000062625 */ /* 0x000fc800078e0207 */
[----:B------:R-:W-:Y:S02]  /*0650*/  @!P2 IMAD.MOV.U32 R3, RZ, RZ, c[0x0][0x24c] ;  /* 0x00009300ff03a624 */ /* 0x000fe400078e00ff */
[----:B------:R-:W5:Y:S04]  /*0660*/  @P2 LDG.E.128 R4, [R6.64] ;  /* 0x0000002406042981 */ /* 0x000f68000c1e1d00 */
[----:B------:R-:W3:Y:S01]  /*0670*/  @!P2 LDG.E R2, [R2.64] ;  /* 0x000000240202a981 */ /* 0x000ee2000c1e1900 */
[----:B--2---:R-:W-:Y:S02]  /*0680*/  @!P2 PRMT R9, R8, 0x9910, RZ ;  /* 0x000099100809a816 */ /* 0x004fe400000000ff */
[--C-:B------:R-:W-:Y:S02]  /*0690*/  @!P2 SHF.R.U32.HI R13, RZ, 0x10, R8.reuse ;  /* 0x00000010ff0da819 */ /* 0x100fe40000011608 */
[----:B------:R-:W-:-:S02]  /*06a0*/  @!P2 SHF.R.U32.HI R14, RZ, 0x18, R8 ;  /* 0x00000018ff0ea819 */ /* 0x000fc40000011608 */
[----:B------:R-:W-:Y:S01]  /*06b0*/  @!P2 SHF.R.S32.HI R9, RZ, 0x8, R9 ;  /* 0x00000008ff09a819 */ /* 0x000fe20000011409 */
[----:B------:R-:W3:Y:S08]  /*06c0*/  @!P2 I2F.S8 R15, R8 ;  /* 0x00000008000fa306 */ /* 0x000ef00000001400 */
[----:B------:R-:W0:Y:S08]  /*06d0*/  @!P2 I2F.S8 R13, R13 ;  /* 0x0000000d000da306 */ /* 0x000e300000001400 */
[----:B------:R-:W1:Y:S08]  /*06e0*/  @!P2 I2F.S8 R14, R14 ;  /* 0x0000000e000ea306 */ /* 0x000e700000001400 */
[----:B------:R-:W2:Y:S01]  /*06f0*/  @!P2 I2F.S16 R9, R9 ;  /* 0x000000090009a306 */ /* 0x000ea20000101400 */
[----:B---3--:R-:W-:-:S02]  /*0700*/  @!P2 FMUL.FTZ R4, R15, R2 ;  /* 0x000000020f04a220 */ /* 0x008fc40000410000 */
[-C--:B0-----:R-:W-:Y:S02]  /*0710*/  @!P2 FMUL.FTZ R6, R13, R2.reuse ;  /* 0x000000020d06a220 */ /* 0x081fe40000410000 */
[-C--:B-1----:R-:W-:Y:S02]  /*0720*/  @!P2 FMUL.FTZ R7, R14, R2.reuse ;  /* 0x000000020e07a220 */ /* 0x082fe40000410000 */
[----:B--2---:R-:W-:Y:S02]  /*0730*/  @!P2 FMUL.FTZ R5, R9, R2 ;  /* 0x000000020905a220 */ /* 0x004fe40000410000 */
.L_x_3912:
[----:B------:R-:W-:Y:S05]  /*0740*/  BSYNC B0 ;  /* 0x0000000000007941 */ /* 0x000fea0003800000 */
.L_x_3911:
        /* <DEDUP_REMOVED lines=14> */
.L_x_3914:
[C---:B------:R-:W-:Y:S01]  /*0830*/  IADD3 R2, P0, R0.reuse, c[0x0][0x178], RZ ;  /* 0x00005e0000027a10 */ /* 0x040fe20007f1e0ff */
[----:B------:R-:W2:Y:S03]  /*0840*/  LDG.E R11, [R30.64] ;  /* 0x000000241e0b7981 */ /* 0x000ea6000c1e1900 */
[----:B------:R-:W-:-:S05]  /*0850*/  LEA.HI.X.SX32 R3, R0, c[0x0][0x17c], 0x1, P0 ;  /* 0x00005f0000037a11 */ /* 0x000fca00000f0eff */
[----:B------:R-:W3:Y:S02]  /*0860*/  LDG.E R2, [R2.64] ;  /* 0x0000002402027981 */ /* 0x000ee4000c1e1900 */
[----:B---3--:R-:W-:Y:S02]  /*0870*/  PRMT R0, R2, 0x9910, RZ ;  /* 0x0000991002007816 */ /* 0x008fe400000000ff */
[--C-:B------:R-:W-:Y:S02]  /*0880*/  SHF.R.U32.HI R8, RZ, 0x10, R2.reuse ;  /* 0x00000010ff087819 */ /* 0x100fe40000011602 */
[----:B------:R-:W-:Y:S02]  /*0890*/  SHF.R.U32.HI R9, RZ, 0x18, R2 ;  /* 0x00000018ff097819 */ /* 0x000fe40000011602 */
[----:B------:R-:W-:Y:S01]  /*08a0*/  SHF.R.S32.HI R0, RZ, 0x8, R0 ;  /* 0x00000008ff007819 */ /* 0x000fe20000011400 */
[----:B------:R-:W2:Y:S08]  /*08b0*/  I2F.S8 R10, R2 ;  /* 0x00000002000a7306 */ /* 0x000eb00000001400 */
[----:B------:R-:W0:Y:S08]  /*08c0*/  I2F.S8 R8, R8 ;  /* 0x0000000800087306 */ /* 0x000e300000001400 */
[----:B------:R-:W1:Y:S08]  /*08d0*/  I2F.S8 R9, R9 ;  /* 0x0000000900097306 */ /* 0x000e700000001400 */
[----:B------:R-:W3:Y:S01]  /*08e0*/  I2F.S16 R0, R0 ;  /* 0x0000000000007306 */ /* 0x000ee20000101400 */
[----:B--2---:R-:W-:-:S02]  /*08f0*/  FMUL.FTZ R36, R10, R11 ;  /* 0x0000000b0a247220 */ /* 0x004fc40000410000 */
[-C--:B0-----:R-:W-:Y:S02]  /*0900*/  FMUL.FTZ R38, R8, R11.reuse ;  /* 0x0000000b08267220 */ /* 0x081fe40000410000 */
[-C--:B-1----:R-:W-:Y:S02]  /*0910*/  FMUL.FTZ R39, R9, R11.reuse ;  /* 0x0000000b09277220 */ /* 0x082fe40000410000 */
[----:B---3--:R-:W-:Y:S02]  /*0920*/  FMUL.FTZ R37, R0, R11 ;  /* 0x0000000b00257220 */ /* 0x008fe40000410000 */
.L_x_3915:
[----:B------:R-:W-:Y:S05]  /*0930*/  BSYNC B0 ;  /* 0x0000000000007941 */ /* 0x000fea0003800000 */
.L_x_3913:
        /* <DEDUP_REMOVED lines=11> */
[----:B------:R-:W-:Y:S01]  /*09f0*/  CS2R R46, SRZ ;  /* 0x00000000002e7805 */ /* 0x000fe2000001ff00 */
[----:B------:R-:W-:Y:S02]  /*0a00*/  P2R R0, PR, RZ, 0x10 ;  /* 0x00000010ff007803 */ /* 0x000fe40000000000 */
[----:B------:R-:W-:-:S04]  /*0a10*/  P2R R0, PR, RZ, 0x8 ;  /* 0x00000008ff007803 */ /* 0x000fc80000000000 */
[----:B------:R-:W-:Y:S02]  /*0a20*/  @!P1 IMAD.MOV.U32 R9, RZ, RZ, 0x4 ;  /* 0x00000004ff099424 */ /* 0x000fe400078e00ff */
[----:B-----5:R-:W-:Y:S02]  /*0a30*/  @!P0 IMAD R11, R27, c[0x0][0x1d8], R22 ;  /* 0x000076001b0b8a24 */ /* 0x020fe400078e0216 */
[----:B0-----:R-:W-:Y:S02]  /*0a40*/  @!P2 IMAD.MOV.U32 R3, RZ, RZ, 0x4 ;  /* 0x00000004ff03a424 */ /* 0x001fe400078e00ff */
[----:B------:R-:W-:-:S04]  /*0a50*/  @!P1 IMAD.WIDE R8, R12, R9, c[0x0][0x180] ;  /* 0x000060000c089625 */ /* 0x000fc800078e0209 */
[----:B------:R-:W-:Y:S01]  /*0a60*/  @!P0 IMAD.MOV.U32 R10, RZ, RZ, 0x4 ;  /* 0x00000004ff0a8424 */ /* 0x000fe200078e00ff */
[----:B------:R-:W2:Y:S01]  /*0a70*/  @!P1 LDG.E.128 R44, [R8.64] ;  /* 0x00000024082c9981 */ /* 0x000ea2000c1e1d00 */
[----:B------:R-:W-:Y:S02]  /*0a80*/  @!P0 IMAD R11, R11, 0xc0, R26 ;  /* 0x000000c00b0b8824 */ /* 0x000fe400078e021a */
[----:B------:R-:W-:-:S04]  /*0a90*/  @!P2 IMAD.WIDE R2, R12, R3, c[0x0][0x170] ;  /* 0x00005c000c02a625 */ /* 0x000fc800078e0203 */
[----:B------:R-:W-:Y:S01]  /*0aa0*/  @!P0 IMAD.WIDE R10, R11, R10, c[0x0][0x230] ;  /* 0x00008c000b0a8625 */ /* 0x000fe200078e020a */
[----:B------:R0:W3:Y:S01]  /*0ab0*/  @!P2 LDG.E.128 R32, [R2.64] ;  /* 0x000000240220a981 */ /* 0x0000e2000c1e1d00 */
[----:B------:R-:W-:-:S03]  /*0ac0*/  ISETP.NE.U32.AND P2, PT, RZ, c[0x0][0x1f8], PT ;  /* 0x00007e00ff007a0c */ /* 0x000fc60003f45070 */
[----:B------:R-:W4:Y:S01]  /*0ad0*/  @!P0 LDG.E.128 R48, [R10.64] ;  /* 0x000000240a308981 */ /* 0x000f22000c1e1d00 */
[----:B------:R-:W1:Y:S01]  /*0ae0*/  LDC.U8 R0, c[0x0][0x1e4] ;  /* 0x00007900ff007b82 */ /* 0x000e620000000000 */
[----:B------:R-:W-:Y:S01]  /*0af0*/  ISETP.NE.AND.EX P2, PT, RZ, c[0x0][0x1fc], PT, P2 ;  /* 0x00007f00ff007a0c */ /* 0x000fe20003f45320 */
[----:B0-----:R-:W-:-:S12]  /*0b00*/  IMAD.MOV.U32 R2, RZ, RZ, RZ ;  /* 0x000000ffff027224 */ /* 0x001fd800078e00ff */
[----:B------:R-:W-:-:S04]  /*0b10*/  @P2 IMAD.MOV.U32 R12, RZ, RZ, 0x4 ;  /* 0x00000004ff0c2424 */ /* 0x000fc800078e00ff */
[----:B------:R-:W-:Y:S01]  /*0b20*/  @P2 IMAD.WIDE R12, R29, R12, c[0x0][0x1f8] ;  /* 0x00007e001d0c2625 */ /* 0x000fe200078e020c */
[----:B------:R-:W-:-:S04]  /*0b30*/  ISETP.LT.AND P3, PT, RZ, c[0x0][0x1e0], PT ;  /* 0x00007800ff007a0c */ /* 0x000fc80003f61270 */
[----:B------:R0:W5:Y:S01]  /*0b40*/  @P2 LDG.E R2, [R12.64] ;  /* 0x000000240c022981 */ /* 0x000162000c1e1900 */
[----:B-1----:R-:W-:Y:S02]  /*0b50*/  ISETP.NE.AND P2, PT, R0, RZ, PT ;  /* 0x000000ff0000720c */ /* 0x002fe40003f45270 */
[----:B------:R-:W-:Y:S01]  /*0b60*/  ISETP.GE.AND P1, PT, R23, 0x40, PT ;  /* 0x000000401700780c */ /* 0x000fe20003f26270 */
[----:B--2---:R-:W-:Y:S02]  /*0b70*/  FADD.FTZ R36, R44, R36 ;  /* 0x000000242c247221 */ /* 0x004fe40000010000 */
[----:B------:R-:W-:Y:S02]  /*0b80*/  FADD.FTZ R37, R45, R37 ;  /* 0x000000252d257221 */ /* 0x000fe40000010000 */
[----:B------:R-:W-:Y:S02]  /*0b90*/  FADD.FTZ R38, R46, R38 ;  /* 0x000000262e267221 */ /* 0x000fe40000010000 */
[----:B------:R-:W-:-:S02]  /*0ba0*/  FADD.FTZ R39, R47, R39 ;  /* 0x000000272f277221 */ /* 0x000fc40000010000 */
[----:B---3--:R-:W-:Y:S02]  /*0bb0*/  FADD.FTZ R32, R32, R4 ;  /* 0x0000000420207221 */ /* 0x008fe40000010000 */
[----:B------:R-:W-:Y:S02]  /*0bc0*/  FADD.FTZ R33, R33, R5 ;  /* 0x0000000521217221 */ /* 0x000fe40000010000 */
[----:B------:R-:W-:Y:S02]  /*0bd0*/  FADD.FTZ R34, R34, R6 ;  /* 0x0000000622227221 */ /* 0x000fe40000010000 */
[----:B------:R-:W-:Y:S02]  /*0be0*/  FADD.FTZ R35, R35, R7 ;  /* 0x0000000723237221 */ /* 0x000fe40000010000 */
[----:B----4-:R-:W-:Y:S02]  /*0bf0*/  @!P0 FMUL.FTZ R36, R36, R48 ;  /* 0x0000003024248220 */ /* 0x010fe40000410000 */
[----:B------:R-:W-:-:S02]  /*0c00*/  @!P0 FMUL.FTZ R37, R37, R49 ;  /* 0x0000003125258220 */ /* 0x000fc40000410000 */
[----:B------:R-:W-:Y:S02]  /*0c10*/  @!P0 FMUL.FTZ R38, R38, R50 ;  /* 0x0000003226268220 */ /* 0x000fe40000410000 */
[----:B------:R-:W-:Y:S01]  /*0c20*/  @!P0 FMUL.FTZ R39, R39, R51 ;  /* 0x0000003327278220 */ /* 0x000fe20000410000 */
[----:B------:R-:W-:Y:S05]  /*0c30*/  @!P2 BRA P3, `(.L_x_3916) ;  /* 0x000009200000a947 */ /* 0x000fea0001800000 */
[----:B0-----:R-:W-:-:S13]  /*0c40*/  ISETP.GT.OR P0, PT, R20, c[0x0][0x1e0], !P2 ;  /* 0x0000780014007a0c */ /* 0x001fda0005704670 */
[----:B------:R-:W-:Y:S05]  /*0c50*/  @P0 BRA `(.L_x_3917) ;  /* 0x00000bb000000947 */ /* 0x000fea0003800000 */
[----:B------:R-:W-:Y:S01]  /*0c60*/  IMAD.MOV.U32 R0, RZ, RZ, c[0x0][0x1e0] ;  /* 0x00007800ff007624 */ /* 0x000fe200078e00ff */
[----:B------:R-:W-:Y:S02]  /*0c70*/  IABS R8, R26 ;  /* 0x0000001a00087213 */ /* 0x000fe40000000000 */
[----:B------:R-:W-:Y:S02]  /*0c80*/  ISETP.LT.AND P1, PT, R26, c[0x0][0x1e0], !P1 ;  /* 0x000078001a007a0c */ /* 0x000fe40004f21270 */
[----:B------:R-:W-:Y:S02]  /*0c90*/  LEA.HI R0, R0, c[0x0][0x1e0], RZ, 0x1 ;  /* 0x0000780000007a11 */ /* 0x000fe400078f08ff */
[----:B------:R-:W-:Y:S02]  /*0ca0*/  P2R R42, PR, RZ, 0x2 ;  /* 0x00000002ff2a7803 */ /* 0x000fe40000000000 */
        /* <DEDUP_REMOVED lines=49> */
.L_x_3918:
        /* <DEDUP_REMOVED lines=36> */
[----:B0-----:R-:W0:Y:S01]  /*1200*/  I2F R3, c[0x0][0x1e0] ;  /* 0x0000780000037b06 */ /* 0x001e220000201400 */
[----:B------:R-:W-:-:S02]  /*1210*/  IADD3 R5, R8, 0x2, RZ ;  /* 0x0000000208057810 */ /* 0x000fc40007ffe0ff */
[----:B-----5:R-:W-:-:S05]  /*1220*/  IADD3 R0, -R2, c[0x0][0x1ec], RZ ;  /* 0x00007b0002007a10 */ /* 0x020fca0007ffe1ff */
[----:B------:R-:W-:Y:S08]  /*1230*/  I2F R5, R5 ;  /* 0x0000000500057306 */ /* 0x000ff00000201400 */
[----:B0-----:R-:W0:Y:S08]  /*1240*/  MUFU.RCP R3, R3 ;  /* 0x0000000300037308 */ /* 0x001e300000001000 */
[----:B------:R-:W4:Y:S01]  /*1250*/  I2F R4, R8 ;  /* 0x0000000800047306 */ /* 0x000f220000201400 */
[----:B0-----:R-:W-:-:S07]  /*1260*/  FMUL.FTZ R6, R5, R3 ;  /* 0x0000000305067220 */ /* 0x001fce0000410000 */
[----:B------:R-:W-:Y:S01]  /*1270*/  I2F R0, R0 ;  /* 0x0000000000007306 */ /* 0x000fe20000201400 */
[----:B------:R-:W-:Y:S02]  /*1280*/  FMUL.FTZ R6, R6, 13.28771209716796875 ;  /* 0x41549a7806067820 */ /* 0x000fe40000410000 */
[----:B----4-:R-:W-:-:S05]  /*1290*/  FMUL.FTZ R4, R4, R3 ;  /* 0x0000000304047220 */ /* 0x010fca0000410000 */
[----:B------:R-:W0:Y:S01]  /*12a0*/  MUFU.EX2 R9, -R6 ;  /* 0x8000000600097308 */ /* 0x000e220000000800 */
[----:B------:R-:W-:-:S07]  /*12b0*/  FMUL.FTZ R4, R4, 13.28771209716796875 ;  /* 0x41549a7804047820 */ /* 0x000fce0000410000 */
[----:B------:R-:W4:Y:S01]  /*12c0*/  MUFU.EX2 R7, -R4 ;  /* 0x8000000400077308 */ /* 0x000f220000000800 */
[----:B0-----:R-:W-:-:S04]  /*12d0*/  FMUL.FTZ R3, R0, R9 ;  /* 0x0000000900037220 */ /* 0x001fc80000410000 */
[----:B------:R-:W-:Y:S02]  /*12e0*/  FMUL.RZ R13, R3, 0.15915493667125701904 ;  /* 0x3e22f983030d7820 */ /* 0x000fe4000040c000 */
[----:B----4-:R-:W-:Y:S02]  /*12f0*/  FMUL.FTZ R3, R0, R7 ;  /* 0x0000000700037220 */ /* 0x010fe40000410000 */
[----:B------:R-:W-:Y:S02]  /*1300*/  MUFU.COS R8, R13 ;  /* 0x0000000d00087308 */ /* 0x000fe40000000000 */
[----:B------:R-:W-:-:S06]  /*1310*/  FMUL.RZ R12, R3, 0.15915493667125701904 ;  /* 0x3e22f983030c7820 */ /* 0x000fcc000040c000 */
[----:B------:R-:W0:Y:S08]  /*1320*/  MUFU.SIN R7, R13 ;  /* 0x0000000d00077308 */ /* 0x000e300000000400 */
[----:B------:R-:W4:Y:S08]  /*1330*/  MUFU.SIN R3, R12 ;  /* 0x0000000c00037308 */ /* 0x000f300000000400 */
[----:B------:R-:W3:Y:S01]  /*1340*/  MUFU.COS R0, R12 ;  /* 0x0000000c00007308 */ /* 0x000ee20000000000 */
[----:B0-----:R-:W-:-:S02]  /*1350*/  FMUL.FTZ R5, R35, R7 ;  /* 0x0000000723057220 */ /* 0x001fc40000410000 */
[-C--:B------:R-:W-:Y:S02]  /*1360*/  FMUL.FTZ R11, R39, R7.reuse ;  /* 0x00000007270b7220 */ /* 0x080fe40000410000 */
[C---:B--2---:R-:W-:Y:S02]  /*1370*/  FFMA.FTZ R6, R34.reuse, R8, -R5 ;  /* 0x0000000822067223 */ /* 0x044fe40000010805 */
[----:B------:R-:W-:Y:S02]  /*1380*/  FMUL.FTZ R9, R34, R7 ;  /* 0x0000000722097220 */ /* 0x000fe40000410000 */
[----:B---34-:R-:W-:Y:S02]  /*1390*/  FMUL.FTZ R5, R33, R3 ;  /* 0x0000000321057220 */ /* 0x018fe40000410000 */
[----:B------:R-:W-:Y:S02]  /*13a0*/  FMUL.FTZ R10, R38, R7 ;  /* 0x00000007260a7220 */ /* 0x000fe40000410000 */
[----:B------:R-:W-:-:S02]  /*13b0*/  FMUL.FTZ R7, R37, R3 ;  /* 0x0000000325077220 */ /* 0x000fc40000410000 */
[CC--:B-1----:R-:W-:Y:S02]  /*13c0*/  FMUL.FTZ R4, R32.reuse, R3.reuse ;  /* 0x0000000320047220 */ /* 0x0c2fe40000410000 */
[----:B------:R-:W-:Y:S02]  /*13d0*/  FFMA.FTZ R5, R32, R0, -R5 ;  /* 0x0000000020057223 */ /* 0x000fe40000010805 */
[----:B------:R-:W-:Y:S02]  /*13e0*/  FMUL.FTZ R3, R36, R3 ;  /* 0x0000000324037220 */ /* 0x000fe40000410000 */
[----:B------:R-:W-:Y:S02]  /*13f0*/  FFMA.FTZ R38, R38, R8, -R11 ;  /* 0x0000000826267223 */ /* 0x000fe4000001080b */
[----:B------:R-:W-:Y:S02]  /*1400*/  FFMA.FTZ R36, R36, R0, -R7 ;  /* 0x0000000024247223 */ /* 0x000fe40000010807 */
[----:B------:R-:W-:-:S02]  /*1410*/  FFMA.FTZ R35, R35, R8, R9 ;  /* 0x0000000823237223 */ /* 0x000fc40000010009 */
[----:B------:R-:W-:Y:S02]  /*1420*/  FFMA.FTZ R39, R39, R8, R10 ;  /* 0x0000000827277223 */ /* 0x000fe4000001000a */
[-C--:B------:R-:W-:Y:S02]  /*1430*/  FFMA.FTZ R33, R33, R0.reuse, R4 ;  /* 0x0000000021217223 */ /* 0x080fe40000010004 */
[----:B------:R-:W-:Y:S02]  /*1440*/  FFMA.FTZ R37, R37, R0, R3 ;  /* 0x0000000025257223 */ /* 0x000fe40000010003 */
[----:B------:R-:W-:Y:S02]  /*1450*/  IMAD.MOV.U32 R34, RZ, RZ, R6 ;  /* 0x000000ffff227224 */ /* 0x000fe400078e0006 */
[----:B------:R-:W-:Y:S02]  /*1460*/  IMAD.MOV.U32 R32, RZ, RZ, R5 ;  /* 0x000000ffff207224 */ /* 0x000fe400078e0005 */
.L_x_3922:
[----:B------:R-:W-:Y:S05]  /*1470*/  BSYNC B1 ;  /* 0x0000000000017941 */ /* 0x000fea0003800000 */
.L_x_3921:
        /* <DEDUP_REMOVED lines=8> */
.L_x_3920:
[----:B------:R-:W-:Y:S05]  /*1500*/  BSYNC B0 ;  /* 0x0000000000007941 */ /* 0x000fea0003800000 */
.L_x_3919:
[----:B------:R-:W-:Y:S06]  /*1510*/  BAR.SYNC.DEFER_BLOCKING 0x0 ;  /* 0x0000000000007b1d */ /* 0x000fec0000010000 */
[----:B0-----:R0:W1:Y:S04]  /*1520*/  @P6 LDS.128 R32, [R14] ;  /* 0x000000000e206984 */ /* 0x0010680000000c00 */
[----:B------:R0:W2:Y:S04]  /*1530*/  @P6 LDS.128 R36, [R15] ;  /* 0x000000000f246984 */ /* 0x0000a80000000c00 */
[----:B------:R-:W-:Y:S06]  /*1540*/  BAR.SYNC.DEFER_BLOCKING 0x0 ;  /* 0x0000000000007b1d */ /* 0x000fec0000010000 */
[----:B------:R-:W-:Y:S05]  /*1550*/  BRA `(.L_x_3917) ;  /* 0x000002b000007947 */ /* 0x000fea0003800000 */
.L_x_3916:
[----:B0-----:R-:W-:Y:S01]  /*1560*/  ISETP.GE.AND P0, PT, R26, c[0x0][0x1e0], PT ;  /* 0x000078001a007a0c */ /* 0x001fe20003f06270 */
[----:B------:R-:W-:-:S12]  /*1570*/  BSSY B0, `(.L_x_3917) ;  /* 0x0000029000007945 */ /* 0x000fd80003800000 */
[----:B------:R-:W-:Y:S05]  /*1580*/  @P0 BRA `(.L_x_3923) ;  /* 0x0000027000000947 */ /* 0x000fea0003800000 */
[----:B------:R-:W0:Y:S01]  /*1590*/  I2F R7, c[0x0][0x1e0] ;  /* 0x0000780000077b06 */ /* 0x000e220000201400 */
[----:B------:R-:W-:Y:S02]  /*15a0*/  IADD3 R3, R26, 0x2, RZ ;  /* 0x000000021a037810 */ /* 0x000fe40007ffe0ff */
[----:B-----5:R-:W-:-:S05]  /*15b0*/  IADD3 R6, -R2, c[0x0][0x1ec], RZ ;  /* 0x00007b0002067a10 */ /* 0x020fca0007ffe1ff */
        /* <DEDUP_REMOVED lines=11> */
[----:B------:R-:W-:-:S04]  /*1670*/  FMUL.RZ R13, R4, 0.15915493667125701904 ;  /* 0x3e22f983040d7820 */ /* 0x000fc8000040c000 */
[----:B------:R-:W0:Y:S01]  /*1680*/  MUFU.SIN R6, R13 ;  /* 0x0000000d00067308 */ /* 0x000e220000000400 */
[----:B-1----:R-:W-:-:S04]  /*1690*/  FMUL.FTZ R3, R9, R0 ;  /* 0x0000000009037220 */ /* 0x002fc80000410000 */
[----:B------:R-:W-:-:S03]  /*16a0*/  FMUL.RZ R11, R3, 0.15915493667125701904 ;  /* 0x3e22f983030b7820 */ /* 0x000fc6000040c000 */
        /* <DEDUP_REMOVED lines=21> */
.L_x_3923:
[----:B------:R-:W-:Y:S05]  /*1800*/  BSYNC B0 ;  /* 0x0000000000007941 */ /* 0x000fea0003800000 */
.L_x_3917:
[----:B0-----:R-:W-:Y:S01]  /*1810*/  ISETP.GT.AND P0, PT, R23, 0x3f, PT ;  /* 0x0000003f1700780c */ /* 0x001fe20003f04270 */
[----:B------:R-:W-:Y:S01]  /*1820*/  BSSY B0, `(.L_x_3924) ;  /* 0x000000f000007945 */ /* 0x000fe20003800000 */
[----:B------:R-:W-:-:S11]  /*1830*/  IMAD.MOV.U32 R0, RZ, RZ, RZ ;  /* 0x000000ffff007224 */ /* 0x000fd600078e00ff */
[----:B------:R-:W-:Y:S05]  /*1840*/  @P0 BRA `(.L_x_3925) ;  /* 0x000000c000000947 */ /* 0x000fea0003800000 */
[----:B------:R-:W-:Y:S01]  /*1850*/  ISETP.GT.AND P0, PT, R23, 0x2f, PT ;  /* 0x0000002f1700780c */ /* 0x000fe20003f04270 */
[----:B------:R-:W-:Y:S01]  /*1860*/  IMAD.IADD R26, R41, 0x1, R26 ;  /* 0x00000001291a7824 */ /* 0x000fe200078e021a */
[----:B-1----:R0:W-:Y:S01]  /*1870*/  STS.128 [R23.X16+0x10], R32 ;  /* 0x0000102017007388 */ /* 0x0021e2000000cc00 */
[----:B--2---:R-:W-:-:S10]  /*1880*/  FMUL.FTZ R0, R36, R32 ;  /* 0x0000002024007220 */ /* 0x004fd40000410000 */
        /* <DEDUP_REMOVED lines=8> */
.L_x_3925:
[----:B------:R-:W-:Y:S05]  /*1910*/  BSYNC B0 ;  /* 0x0000000000007941 */ /* 0x000fea0003800000 */
.L_x_3924:
[----:B------:R-:W3:Y:S01]  /*1920*/  SHFL.BFLY PT, R3, R0, 0x10, 0x1f ;  /* 0x0e001f0000037f89 */ /* 0x000ee200000e0000 */
[----:B------:R-:W-:Y:S01]  /*1930*/  LOP3.LUT P0, R8, R23, 0x1f, RZ, 0xc0, !PT ;  /* 0x0000001f17087812 */ /* 0x000fe2000780c0ff */
[----:B------:R-:W-:Y:S01]  /*1940*/  IMAD.IADD R9, R25, 0x1, -R16 ;  /* 0x0000000119097824 */ /* 0x000fe200078e0a10 */
[----:B------:R-:W-:Y:S02]  /*1950*/  BSSY B0, `(.L_x_3926) ;  /* 0x0000023000007945 */ /* 0x000fe40003800000 */
[----:B------:R-:W-:Y:S01]  /*1960*/  ISETP.GT.U32.AND P1, PT, R8, 0x1, PT ;  /* 0x000000010800780c */ /* 0x000fe20003f24070 */
[----:B---3--:R-:W-:-:S08]  /*1970*/  FADD.FTZ R3, R3, R0 ;  /* 0x0000000003037221 */ /* 0x008fd00000010000 */
[----:B------:R-:W-:Y:S01]  /*1980*/  @!P0 SHF.R.U32.HI R0, RZ, 0x3, R23 ;  /* 0x00000003ff008819 */ /* 0x000fe20000011617 */
[----:B0-----:R-:W0:Y:S03]  /*1990*/  SHFL.BFLY PT, R4, R3, 0x8, 0x1f ;  /* 0x0d001f0003047f89 */ /* 0x001e2600000e0000 */
[----:B------:R-:W-:Y:S01]  /*19a0*/  @!P0 LOP3.LUT R0, R0, 0x1ffffffc, RZ, 0xc0, !PT ;  /* 0x1ffffffc00008812 */ /* 0x000fe200078ec0ff */
[----:B0-----:R-:W-:Y:S01]  /*19b0*/  FADD.FTZ R4, R3, R4 ;  /* 0x0000000403047221 */ /* 0x001fe20000010000 */
[----:B------:R-:W-:-:S04]  /*19c0*/  LEA R3, R9, 0x410, 0x2 ;  /* 0x0000041009037811 */ /* 0x000fc800078e10ff */
        /* <DEDUP_REMOVED lines=8> */
[----:B------:R-:W-:-:S05]  /*1a50*/  ISETP.NE.AND P0, PT, R23, RZ, PT ;  /* 0x000000ff1700720c */ /* 0x000fca0003f05270 */
[----:B------:R-:W0:Y:S04]  /*1a60*/  @!P1 LDS R7, [R8.X4+0x8] ;  /* 0x0000080008079984 */ /* 0x000e280000004800 */
[----:B0-----:R-:W0:Y:S02]  /*1a70*/  SHFL.BFLY PT, R4, R7, 0x1, 0x1f ;  /* 0x0c201f0007047f89 */ /* 0x001e2400000e0000 */
[----:B0-----:R-:W-:Y:S02]  /*1a80*/  FADD.FTZ R5, R4, R7 ;  /* 0x0000000704057221 */ /* 0x001fe40000010000 */
[----:B------:R-:W-:-:S04]  /*1a90*/  @P0 IMAD.MOV.U32 R4, RZ, RZ, -0x800001 ;  /* 0xff7fffffff040424 */ /* 0x000fc800078e00ff */
[----:B------:R-:W0:Y:S01]  /*1aa0*/  SHFL.IDX PT, R5, R5, RZ, 0x1f ;  /* 0x00001fff05057589 */ /* 0x000e2200000e0000 */
[----:B------:R-:W-:Y:S05]  /*1ab0*/  @P0 BRA `(.L_x_3927) ;  /* 0x000000c000000947 */ /* 0x000fea0003800000 */
[----:B------:R-:W-:Y:S01]  /*1ac0*/  ISETP.NE.U32.AND P0, PT, RZ, c[0x0][0x218], PT ;  /* 0x00008600ff007a0c */ /* 0x000fe20003f05070 */
[----:B0-----:R-:W-:-:S03]  /*1ad0*/  FMUL.FTZ R4, R5, c[0x0][0x1f0] ;  /* 0x00007c0005047a20 */ /* 0x001fc60000410000 */
[----:B------:R-:W-:-:S13]  /*1ae0*/  ISETP.NE.AND.EX P0, PT, RZ, c[0x0][0x21c], PT, P0 ;  /* 0x00008700ff007a0c */ /* 0x000fda0003f05300 */
[----:B------:R-:W-:Y:S05]  /*1af0*/  @!P0 BRA `(.L_x_3928) ;  /* 0x0000007000008947 */ /* 0x000fea0003800000 */
[----:B-----5:R-:W-:Y:S02]  /*1b00*/  IMAD.IADD R5, R25, 0x1, -R2 ;  /* 0x0000000119057824 */ /* 0x020fe400078e0a02 */
[----:B------:R-:W-:Y:S02]  /*1b10*/  IMAD.MOV.U32 R7, RZ, RZ, 0x4 ;  /* 0x00000004ff077424 */ /* 0x000fe400078e00ff */
[----:B------:R-:W-:-:S04]  /*1b20*/  IMAD R0, R22, c[0x0][0x220], R5 ;  /* 0x0000880016007a24 */ /* 0x000fc800078e0205 */
[----:B------:R-:W-:-:S04]  /*1b30*/  IMAD R0, R0, c[0x0][0x220], R5 ;  /* 0x0000880000007a24 */ /* 0x000fc800078e0205 */
[----:B------:R-:W-:-:S06]  /*1b40*/  IMAD.WIDE R6, R0, R7, c[0x0][0x218] ;  /* 0x0000860000067625 */ /* 0x000fcc00078e0207 */
[----:B------:R-:W3:Y:S02]  /*1b50*/  LDG.E R7, [R6.64] ;  /* 0x0000002406077981 */ /* 0x000ee4000c1e1900 */
[----:B---3--:R-:W-:-:S05]  /*1b60*/  FADD.FTZ R4, R4, R7 ;  /* 0x0000000704047221 */ /* 0x008fca0000010000 */
.L_x_3928:
[----:B------:R0:W-:Y:S02]  /*1b70*/  STS [R3], R4 ;  /* 0x0000000403007388 */ /* 0x0001e40000000800 */
.L_x_3927:
[----:B------:R-:W-:Y:S05]  /*1b80*/  BSYNC B0 ;  /* 0x0000000000007941 */ /* 0x000fea0003800000 */
.L_x_3926:
[----:B0-----:R-:W-:Y:S01]  /*1b90*/  IADD3 R5, R9, 0x7, RZ ;  /* 0x0000000709057810 */ /* 0x001fe20007ffe0ff */
[----:B------:R-:W-:Y:S01]  /*1ba0*/  BAR.SYNC.DEFER_BLOCKING 0x0 ;  /* 0x0000000000007b1d */ /* 0x000fe20000010000 */
[----:B------:R-:W-:Y:S02]  /*1bb0*/  SHF.R.S32.HI R0, RZ, 0x1f, R23 ;  /* 0x0000001fff007819 */ /* 0x000fe40000011417 */
[----:B------:R-:W-:Y:S02]  /*1bc0*/  SHF.R.S32.HI R6, RZ, 0x1f, R5 ;  /* 0x0000001fff067819 */ /* 0x000fe40000011405 */
[----:B------:R-:W-:Y:S01]  /*1bd0*/  LEA.HI R7, R0, R23, RZ, 0x2 ;  /* 0x0000001700077211 */ /* 0x000fe200078f10ff */
[----:B------:R-:W-:Y:S01]  /*1be0*/  BSSY B0, `(.L_x_3929) ;  /* 0x000041b000007945 */ /* 0x000fe20003800000 */
[----:B------:R-:W-:-:S02]  /*1bf0*/  LEA.HI R6, R6, R5, RZ, 0x3 ;  /* 0x0000000506067211 */ /* 0x000fc400078f18ff */
[----:B------:R-:W-:Y:S02]  /*1c00*/  LEA.HI.SX32 R90, R7, R16, 0x1e ;  /* 0x00000010075a7211 */ /* 0x000fe400078ff2ff */
        /* <DEDUP_REMOVED lines=8> */
[----:B------:R-:W-:Y:S02]  /*1c90*/  IMAD.MOV.U32 R89, RZ, RZ, c[0x0][0x1d4] ;  /* 0x00007500ff597624 */ /* 0x000fe400078e00ff */
[----:B------:R-:W-:Y:S01]  /*1ca0*/  IMAD.IADD R83, R23, 0x1, -R0 ;  /* 0x0000000117537824 */ /* 0x000fe200078e0a00 */
[----:B------:R-:W-:Y:S01]  /*1cb0*/  IADD3 R91, R91, c[0x0][0x210], RZ ;  /* 0x000084005b5b7a10 */ /* 0x000fe20007ffe0ff */
[----:B------:R-:W-:Y:S02]  /*1cc0*/  IMAD R89, R89, 0xc0, RZ ;  /* 0x000000c059597824 */ /* 0x000fe400078e02ff */
[----:B------:R-:W-:Y:S01]  /*1cd0*/  IMAD R88, R6, c[0x0][0x1d4], R83 ;  /* 0x0000750006587a24 */ /* 0x000fe200078e0253 */
[----:B------:R0:W3:Y:S04]  /*1ce0*/  LDS R7, [R83.X4+0x400] ;  /* 0x0004000053077984 */ /* 0x0000e80000004800 */
[----:B------:R0:W4:Y:S01]  /*1cf0*/  LDS R8, [R83.X4+0x10] ;  /* 0x0000100053087984 */ /* 0x0001220000004800 */
[----:B------:R-:W-:-:S03]  /*1d00*/  SHF.R.S32.HI R92, RZ, 0x1f, R88 ;  /* 0x0000001fff5c7819 */ /* 0x000fc60000011458 */
[----:B------:R0:W2:Y:S04]  /*1d10*/  LDS R9, [R83.X4+0x20] ;  /* 0x0000200053097984 */ /* 0x0000a80000004800 */
        /* <DEDUP_REMOVED lines=61> */
.L_x_3935:
[----:B------:R-:W-:Y:S01]  /*20f0*/  IABS R85, c[0x0][0x1d4] ;  /* 0x0000750000557a13 */ /* 0x000fe20000000000 */
[----:B------:R-:W-:Y:S01]  /*2100*/  IMAD R155, R29, c[0x0][0x1d4], RZ ;  /* 0x000075001d9b7a24 */ /* 0x000fe200078e02ff */
[----:B------:R-:W-:-:S02]  /*2110*/  IABS R148, R90 ;  /* 0x0000005a00947213 */ /* 0x000fc40000000000 */
[----:B------:R-:W2:Y:S01]  /*2120*/  I2F.RP R84, R85 ;  /* 0x0000005500547306 */ /* 0x000ea20000209400 */
[----:B------:R-:W-:-:S07]  /*2130*/  ISETP.GE.AND P1, PT, R90, RZ, PT ;  /* 0x000000ff5a00720c */ /* 0x000fce0003f26270 */
[----:B--2---:R-:W2:Y:S02]  /*2140*/  MUFU.RCP R84, R84 ;  /* 0x0000005400547308 */ /* 0x004ea40000001000 */
[----:B--2---:R-:W-:-:S06]  /*2150*/  IADD3 R86, R84, 0xffffffe, RZ ;  /* 0x0ffffffe54567810 */ /* 0x004fcc0007ffe0ff */
[----:B01----:R-:W0:Y:S02]  /*2160*/  F2I.FTZ.U32.TRUNC.NTZ R83, R86 ;  /* 0x0000005600537305 */ /* 0x003e24000021f000 */
[----:B0-----:R-:W-:-:S04]  /*2170*/  IMAD.MOV R82, RZ, RZ, -R83 ;  /* 0x000000ffff527224 */ /* 0x001fc800078e0a53 */
        /* <DEDUP_REMOVED lines=26> */
[----:B------:R-:W-:-:S05]  /*2320*/  IADD3 R156, R156, c[0x0][0x1d4], RZ ;  /* 0x000075009c9c7a10 */ /* 0x000fca0007ffe0ff */
[----:B------:R-:W-:-:S05]  /*2330*/  IMAD.SHL.U32 R156, R156, 0x4, RZ ;  /* 0x000000049c9c7824 */ /* 0x000fca00078e00ff */
[----:B------:R-:W-:Y:S01]  /*2340*/  ISETP.GE.OR P4, PT, R156, R89, P0 ;  /* 0x000000599c00720c */ /* 0x000fe20000786670 */
[----:B------:R-:W-:Y:S01]  /*2350*/  IMAD.MOV.U32 R151, RZ, RZ, c[0x0][0x1d4] ;  /* 0x00007500ff977624 */ /* 0x000fe200078e00ff */
[----:B------:R-:W-:-:S03]  /*2360*/  ISETP.GE.AND P2, PT, R90, R25, PT ;  /* 0x000000195a00720c */ /* 0x000fc60003f46270 */
[----:B------:R-:W-:Y:S01]  /*2370*/  IMAD R160, R151, 0x4, R148 ;  /* 0x0000000497a07824 */ /* 0x000fe200078e0294 */
[----:B------:R-:W-:-:S07]  /*2380*/  FSEL R94, R94, RZ, P2 ;  /* 0x000000ff5e5e7208 */ /* 0x000fce0001000000 */
[----:B------:R-:W3:Y:S01]  /*2390*/  @!P4 LDG.E R163, [R82.64] ;  /* 0x0000002452a3c981 */ /* 0x000ee2000c1e1900 */
[----:B--2---:R-:W-:-:S04]  /*23a0*/  @!P1 IMAD R84, R84, c[0x0][0x1d8], RZ ;  /* 0x0000760054549a24 */ /* 0x004fc800078e02ff */
[----:B------:R-:W-:-:S04]  /*23b0*/  @!P1 IMAD R85, R84, 0xc0, RZ ;  /* 0x000000c054559824 */ /* 0x000fc800078e02ff */
[----:B------:R-:W-:Y:S02]  /*23c0*/  @!P1 IMAD R85, R85, c[0x0][0x1d4], R86 ;  /* 0x0000750055559a24 */ /* 0x000fe400078e0256 */
[----:B------:R-:W2:Y:S03]  /*23d0*/  @!P3 LDG.E R86, [R82.64] ;  /* 0x000000245256b981 */ /* 0x000ea6000c1e1900 */
[----:B------:R-:W-:-:S04]  /*23e0*/  @!P1 IADD3 R87, P5, R88, R85, RZ ;  /* 0x0000005558579210 */ /* 0x000fc80007fbe0ff */
[----:B------:R-:W-:Y:S02]  /*23f0*/  @!P1 LEA.HI.X.SX32 R158, R85, R92, 0x1, P5 ;  /* 0x0000005c559e9211 */ /* 0x000fe400028f0eff */
[----:B------:R-:W-:-:S04]  /*2400*/  @!P1 LEA R84, P5, R87, c[0x0][0x198], 0x2 ;  /* 0x0000660057549a11 */ /* 0x000fc800078a10ff */
[----:B------:R-:W-:Y:S01]  /*2410*/  @!P1 LEA.HI.X R85, R87, c[0x0][0x19c], R158, 0x2, P5 ;  /* 0x0000670057559a11 */ /* 0x000fe200028f149e */
[----:B------:R-:W-:-:S04]  /*2420*/  IMAD.SHL.U32 R158, R160, 0x4, RZ ;  /* 0x00000004a09e7824 */ /* 0x000fc800078e00ff */
[----:B------:R0:W4:Y:S01]  /*2430*/  @!P1 LDG.E R94, [R84.64] ;  /* 0x00000024545e9981 */ /* 0x000122000c1e1900 */
[----:B------:R-:W-:-:S13]  /*2440*/  ISETP.GE.OR P1, PT, R158, R89, P0 ;  /* 0x000000599e00720c */ /* 0x000fda0000726670 */
[----:B------:R-:W4:Y:S01]  /*2450*/  @!P1 LDG.E R162, [R82.64] ;  /* 0x0000002452a29981 */ /* 0x000f22000c1e1900 */
[----:B---3--:R-:W-:Y:S01]  /*2460*/  @!P4 IMAD R163, R163, c[0x0][0x1d8], RZ ;  /* 0x00007600a3a3ca24 */ /* 0x008fe200078e02ff */
[----:B------:R-:W-:-:S03]  /*2470*/  FSEL R93, R93, RZ, P2 ;  /* 0x000000ff5d5d7208 */ /* 0x000fc60001000000 */
[----:B0-----:R-:W-:-:S04]  /*2480*/  @!P4 IMAD R85, R163, 0xc0, RZ ;  /* 0x000000c0a355c824 */ /* 0x001fc800078e02ff */
[----:B------:R-:W-:Y:S01]  /*2490*/  @!P4 IMAD R85, R85, c[0x0][0x1d4], R156 ;  /* 0x000075005555ca24 */ /* 0x000fe200078e029c */
[----:B------:R-:W-:Y:S01]  /*24a0*/  FSEL R96, R96, RZ, P2 ;  /* 0x000000ff60607208 */ /* 0x000fe20001000000 */
[----:B--2---:R-:W-:-:S04]  /*24b0*/  @!P3 IMAD R86, R86, c[0x0][0x1d8], RZ ;  /* 0x000076005656ba24 */ /* 0x004fc800078e02ff */
[----:B------:R-:W-:-:S04]  /*24c0*/  @!P3 IMAD R87, R86, 0xc0, RZ ;  /* 0x000000c05657b824 */ /* 0x000fc800078e02ff */
[----:B------:R-:W-:-:S05]  /*24d0*/  @!P3 IMAD R87, R87, c[0x0][0x1d4], R164 ;  /* 0x000075005757ba24 */ /* 0x000fca00078e02a4 */
[----:B------:R-:W-:-:S04]  /*24e0*/  @!P3 IADD3 R164, P5, R88, R87, RZ ;  /* 0x0000005758a4b210 */ /* 0x000fc80007fbe0ff */
[----:B------:R-:W-:Y:S02]  /*24f0*/  @!P3 LEA.HI.X.SX32 R87, R87, R92, 0x1, P5 ;  /* 0x0000005c5757b211 */ /* 0x000fe400028f0eff */
[----:B------:R-:W-:-:S04]  /*2500*/  @!P3 LEA R86, P5, R164, c[0x0][0x198], 0x2 ;  /* 0x00006600a456ba11 */ /* 0x000fc800078a10ff */
[----:B------:R-:W-:-:S05]  /*2510*/  @!P3 LEA.HI.X R87, R164, c[0x0][0x19c], R87, 0x2, P5 ;  /* 0x00006700a457ba11 */ /* 0x000fca00028f1457 */
[----:B------:R0:W2:Y:S01]  /*2520*/  @!P3 LDG.E R93, [R86.64] ;  /* 0x00000024565db981 */ /* 0x0000a2000c1e1900 */
[----:B------:R-:W-:-:S04]  /*2530*/  @!P4 IADD3 R156, P3, R88, R85, RZ ;  /* 0x00000055589cc210 */ /* 0x000fc80007f7e0ff */
[----:B------:R-:W-:Y:S02]  /*2540*/  @!P4 LEA.HI.X.SX32 R85, R85, R92, 0x1, P3 ;  /* 0x0000005c5555c211 */ /* 0x000fe400018f0eff */
[----:B------:R-:W-:-:S04]  /*2550*/  @!P4 LEA R84, P3, R156, c[0x0][0x198], 0x2 ;  /* 0x000066009c54ca11 */ /* 0x000fc800078610ff */
[----:B------:R-:W-:Y:S02]  /*2560*/  @!P4 LEA.HI.X R85, R156, c[0x0][0x19c], R85, 0x2, P3 ;  /* 0x000067009c55ca11 */ /* 0x000fe400018f1455 */
[----:B------:R-:W-:Y:S01]  /*2570*/  IADD3 R156, R160, c[0x0][0x1d4], RZ ;  /* 0x00007500a09c7a10 */ /* 0x000fe20007ffe0ff */
[----:B----4-:R-:W-:Y:S02]  /*2580*/  @!P1 IMAD R162, R162, c[0x0][0x1d8], RZ ;  /* 0x00007600a2a29a24 */ /* 0x010fe400078e02ff */
[----:B------:R1:W3:Y:S01]  /*2590*/  @!P4 LDG.E R96, [R84.64] ;  /* 0x000000245460c981 */ /* 0x0002e2000c1e1900 */
[----:B0-----:R-:W-:Y:S01]  /*25a0*/  IADD3 R86, R156, c[0x0][0x1d4], RZ ;  /* 0x000075009c567a10 */ /* 0x001fe20007ffe0ff */
[----:B------:R-:W-:Y:S02]  /*25b0*/  @!P1 IMAD R163, R162, 0xc0, RZ ;  /* 0x000000c0a2a39824 */ /* 0x000fe400078e02ff */
[----:B------:R-:W-:Y:S02]  /*25c0*/  IMAD.SHL.U32 R156, R156, 0x4, RZ ;  /* 0x000000049c9c7824 */ /* 0x000fe400078e00ff */
[----:B------:R-:W-:-:S02]  /*25d0*/  IMAD.SHL.U32 R86, R86, 0x4, RZ ;  /* 0x0000000456567824 */ /* 0x000fc400078e00ff */
[----:B------:R-:W-:Y:S01]  /*25e0*/  @!P1 IMAD R163, R163, c[0x0][0x1d4], R158 ;  /* 0x00007500a3a39a24 */ /* 0x000fe200078e029e */
[-C--:B------:R-:W-:Y:S02]  /*25f0*/  ISETP.GE.OR P3, PT, R156, R89.reuse, P0 ;  /* 0x000000599c00720c */ /* 0x080fe40000766670 */
[----:B------:R-:W-:Y:S02]  /*2600*/  ISETP.GE.OR P4, PT, R86, R89, P0 ;  /* 0x000000595600720c */ /* 0x000fe40000786670 */
[----:B------:R-:W-:-:S04]  /*2610*/  @!P1 IADD3 R87, P5, R88, R163, RZ ;  /* 0x000000a358579210 */ /* 0x000fc80007fbe0ff */
[----:B------:R-:W-:Y:S02]  /*2620*/  @!P1 LEA.HI.X.SX32 R158, R163, R92, 0x1, P5 ;  /* 0x0000005ca39e9211 */ /* 0x000fe400028f0eff */
[----:B-1----:R-:W-:-:S04]  /*2630*/  @!P1 LEA R84, P5, R87, c[0x0][0x198], 0x2 ;  /* 0x0000660057549a11 */ /* 0x002fc800078a10ff */
[----:B------:R-:W-:Y:S02]  /*2640*/  @!P1 LEA.HI.X R85, R87, c[0x0][0x19c], R158, 0x2, P5 ;  /* 0x0000670057559a11 */ /* 0x000fe400028f149e */
[----:B------:R-:W4:Y:S04]  /*2650*/  @!P3 LDG.E R87, [R82.64] ;  /* 0x000000245257b981 */ /* 0x000f28000c1e1900 */
[----:B------:R-:W2:Y:S01]  /*2660*/  @!P4 LDG.E R158, [R82.64] ;  /* 0x00000024529ec981 */ /* 0x000ea2000c1e1900 */
[----:B------:R-:W-:-:S06]  /*2670*/  FSEL R95, R95, RZ, P2 ;  /* 0x000000ff5f5f7208 */ /* 0x000fcc0001000000 */
[----:B------:R0:W3:Y:S01]  /*2680*/  @!P1 LDG.E R95, [R84.64] ;  /* 0x00000024545f9981 */ /* 0x0000e2000c1e1900 */
[----:B----4-:R-:W-:Y:S02]  /*2690*/  @!P3 IMAD R87, R87, c[0x0][0x1d8], RZ ;  /* 0x000076005757ba24 */ /* 0x010fe400078e02ff */
[----:B--2---:R-:W-:Y:S02]  /*26a0*/  @!P4 IMAD R158, R158, c[0x0][0x1d8], RZ ;  /* 0x000076009e9eca24 */ /* 0x004fe400078e02ff */
[----:B------:R-:W-:Y:S02]  /*26b0*/  @!P3 IMAD R87, R87, 0xc0, RZ ;  /* 0x000000c05757b824 */ /* 0x000fe400078e02ff */
[----:B------:R-:W-:Y:S02]  /*26c0*/  @!P4 IMAD R163, R158, 0xc0, RZ ;  /* 0x000000c09ea3c824 */ /* 0x000fe400078e02ff */
[----:B------:R-:W-:Y:S02]  /*26d0*/  IMAD R158, R151, 0x7, R148 ;  /* 0x00000007979e7824 */ /* 0x000fe400078e0294 */
[----:B------:R-:W-:-:S02]  /*26e0*/  @!P3 IMAD R87, R87, c[0x0][0x1d4], R156 ;  /* 0x000075005757ba24 */ /* 0x000fc400078e029c */
[----:B------:R-:W-:-:S05]  /*26f0*/  IMAD.SHL.U32 R156, R158, 0x4, RZ ;  /* 0x000000049e9c7824 */ /* 0x000fca00078e00ff */
[----:B------:R-:W-:-:S13]  /*2700*/  ISETP.GE.OR P1, PT, R156, R89, P0 ;  /* 0x000000599c00720c */ /* 0x000fda0000726670 */
[----:B------:R-:W2:Y:S01]  /*2710*/  @!P1 LDG.E R162, [R82.64] ;  /* 0x0000002452a29981 */ /* 0x000ea2000c1e1900 */
[----:B------:R-:W-:Y:S01]  /*2720*/  @!P3 IADD3 R160, P5, R88, R87, RZ ;  /* 0x0000005758a0b210 */ /* 0x000fe20007fbe0ff */
[----:B------:R-:W-:-:S03]  /*2730*/  @!P4 IMAD R163, R163, c[0x0][0x1d4], R86 ;  /* 0x00007500a3a3ca24 */ /* 0x000fc600078e0256 */
[----:B------:R-:W-:Y:S02]  /*2740*/  @!P3 LEA.HI.X.SX32 R87, R87, R92, 0x1, P5 ;  /* 0x0000005c5757b211 */ /* 0x000fe400028f0eff */
[----:B------:R-:W-:Y:S02]  /*2750*/  @!P3 LEA R86, P5, R160, c[0x0][0x198], 0x2 ;  /* 0x00006600a056ba11 */ /* 0x000fe400078a10ff */
[----:B------:R-:W-:Y:S02]  /*2760*/  FSEL R98, R98, RZ, P2 ;  /* 0x000000ff62627208 */ /* 0x000fe40001000000 */
[----:B------:R-:W-:Y:S02]  /*2770*/  @!P3 LEA.HI.X R87, R160, c[0x0][0x19c], R87, 0x2, P5 ;  /* 0x00006700a057ba11 */ /* 0x000fe400028f1457 */
[----:B------:R-:W-:-:S03]  /*2780*/  IADD3 R158, R158, c[0x0][0x1d4], RZ ;  /* 0x000075009e9e7a10 */ /* 0x000fc60007ffe0ff */
[----:B------:R1:W4:Y:S01]  /*2790*/  @!P3 LDG.E R98, [R86.64] ;  /* 0x000000245662b981 */ /* 0x000322000c1e1900 */
[----:B0-----:R-:W-:-:S04]  /*27a0*/  @!P4 IADD3 R85, P3, R88, R163, RZ ;  /* 0x000000a35855c210 */ /* 0x001fc80007f7e0ff */
[----:B------:R-:W-:Y:S02]  /*27b0*/  @!P4 LEA.HI.X.SX32 R160, R163, R92, 0x1, P3 ;  /* 0x0000005ca3a0c211 */ /* 0x000fe400018f0eff */
[----:B------:R-:W-:Y:S02]  /*27c0*/  @!P4 LEA R84, P3, R85, c[0x0][0x198], 0x2 ;  /* 0x000066005554ca11 */ /* 0x000fe400078610ff */
[----:B-1----:R-:W-:Y:S02]  /*27d0*/  IADD3 R86, R158, c[0x0][0x1d4], RZ ;  /* 0x000075009e567a10 */ /* 0x002fe40007ffe0ff */
[----:B------:R-:W-:Y:S02]  /*27e0*/  FSEL R97, R97, RZ, P2 ;  /* 0x000000ff61617208 */ /* 0x000fe40001000000 */
[----:B------:R-:W-:Y:S01]  /*27f0*/  @!P4 LEA.HI.X R85, R85, c[0x0][0x19c], R160, 0x2, P3 ;  /* 0x000067005555ca11 */ /* 0x000fe200018f14a0 */
[----:B------:R-:W-:-:S04]  /*2800*/  IMAD.SHL.U32 R86, R86, 0x4, RZ ;  /* 0x0000000456567824 */ /* 0x000fc800078e00ff */
[----:B------:R0:W3:Y:S01]  /*2810*/  @!P4 LDG.E R97, [R84.64] ;  /* 0x000000245461c981 */ /* 0x0000e2000c1e1900 */
[----:B------:R-:W-:Y:S01]  /*2820*/  ISETP.GE.OR P4, PT, R86, R89, P0 ;  /* 0x000000595600720c */ /* 0x000fe20000786670 */
[----:B--2---:R-:W-:-:S04]  /*2830*/  @!P1 IMAD R162, R162, c[0x0][0x1d8], RZ ;  /* 0x00007600a2a29a24 */ /* 0x004fc800078e02ff */
[----:B------:R-:W-:-:S04]  /*2840*/  @!P1 IMAD R163, R162, 0xc0, RZ ;  /* 0x000000c0a2a39824 */ /* 0x000fc800078e02ff */
[----:B------:R-:W-:Y:S02]  /*2850*/  @!P1 IMAD R163, R163, c[0x0][0x1d4], R156 ;  /* 0x00007500a3a39a24 */ /* 0x000fe400078e029c */
[----:B------:R-:W-:-:S05]  /*2860*/  IMAD.SHL.U32 R156, R158, 0x4, RZ ;  /* 0x000000049e9c7824 */ /* 0x000fca00078e00ff */
[----:B------:R-:W-:Y:S02]  /*2870*/  ISETP.GE.OR P3, PT, R156, R89, P0 ;  /* 0x000000599c00720c */ /* 0x000fe40000766670 */
[----:B------:R-:W-:-:S04]  /*2880*/  @!P1 IADD3 R87, P5, R88, R163, RZ ;  /* 0x000000a358579210 */ /* 0x000fc80007fbe0ff */
[----:B------:R-:W-:Y:S02]  /*2890*/  @!P1 LEA.HI.X.SX32 R158, R163, R92, 0x1, P5 ;  /* 0x0000005ca39e9211 */ /* 0x000fe400028f0eff */
[----:B0-----:R-:W-:-:S04]  /*28a0*/  @!P1 LEA R84, P5, R87, c[0x0][0x198], 0x2 ;  /* 0x0000660057549a11 */ /* 0x001fc800078a10ff */
[----:B------:R-:W-:Y:S02]  /*28b0*/  @!P1 LEA.HI.X R85, R87, c[0x0][0x19c], R158, 0x2, P5 ;  /* 0x0000670057559a11 */ /* 0x000fe400028f149e */
[----:B------:R-:W2:Y:S04]  /*28c0*/  @!P3 LDG.E R87, [R82.64] ;  /* 0x000000245257b981 */ /* 0x000ea8000c1e1900 */
[----:B------:R-:W3:Y:S01]  /*28d0*/  @!P4 LDG.E R158, [R82.64] ;  /* 0x00000024529ec981 */ /* 0x000ee2000c1e1900 */
[----:B------:R-:W-:-:S06]  /*28e0*/  FSEL R100, R100, RZ, P2 ;  /* 0x000000ff64647208 */ /* 0x000fcc0001000000 */
[----:B------:R0:W4:Y:S01]  /*28f0*/  @!P1 LDG.E R100, [R84.64] ;  /* 0x0000002454649981 */ /* 0x000122000c1e1900 */
[----:B--2---:R-:W-:Y:S02]  /*2900*/  @!P3 IMAD R87, R87, c[0x0][0x1d8], RZ ;  /* 0x000076005757ba24 */ /* 0x004fe400078e02ff */
[----:B---3--:R-:W-:Y:S02]  /*2910*/  @!P4 IMAD R158, R158, c[0x0][0x1d8], RZ ;  /* 0x000076009e9eca24 */ /* 0x008fe400078e02ff */
        /* <DEDUP_REMOVED lines=10> */
[C---:B------:R-:W-:Y:S02]  /*29c0*/  @!P3 LEA R86, P5, R160.reuse, c[0x0][0x198], 0x2 ;  /* 0x00006600a056ba11 */ /* 0x040fe400078a10ff */
[----:B------:R-:W-:Y:S02]  /*29d0*/  FSEL R99, R99, RZ, P2 ;  /* 0x000000ff63637208 */ /* 0x000fe40001000000 */
[----:B------:R-:W-:Y:S02]  /*29e0*/  @!P3 LEA.HI.X R87, R160, c[0x0][0x19c], R87, 0x2, P5 ;  /* 0x00006700a057ba11 */ /* 0x000fe400028f1457 */
[----:B------:R-:W-:-:S03]  /*29f0*/  IADD3 R158, R158, c[0x0][0x1d4], RZ ;  /* 0x000075009e9e7a10 */ /* 0x000fc60007ffe0ff */
[----:B------:R1:W3:Y:S01]  /*2a00*/  @!P3 LDG.E R99, [R86.64] ;  /* 0x000000245663b981 */ /* 0x0002e2000c1e1900 */
[----:B0-----:R-:W-:-:S04]  /*2a10*/  @!P4 IADD3 R85, P3, R88, R163, RZ ;  /* 0x000000a35855c210 */ /* 0x001fc80007f7e0ff */
[----:B------:R-:W-:Y:S02]  /*2a20*/  @!P4 LEA.HI.X.SX32 R160, R163, R92, 0x1, P3 ;  /* 0x0000005ca3a0c211 */ /* 0x000fe400018f0eff */
[C---:B------:R-:W-:Y:S02]  /*2a30*/  @!P4 LEA R84, P3, R85.reuse, c[0x0][0x198], 0x2 ;  /* 0x000066005554ca11 */ /* 0x040fe400078610ff */
        /* <DEDUP_REMOVED lines=579> */
[----:B------:R-:W-:-:S05]  /*4e70*/  @!P3 LEA.HI.X R87, R160, c[0x0][0x19c], R87, 0x2, P5 ;  /* 0x00006700a057ba11 */ /* 0x000fca00028f1457 */
[----:B------:R1:W3:Y:S01]  /*4e80*/  @!P3 LDG.E R0, [R86.64] ;  /* 0x000000245600b981 */ /* 0x0002e2000c1e1900 */
[----:B0-----:R-:W-:Y:S02]  /*4e90*/  @!P4 IADD3 R85, P3, R88, R163, RZ ;  /* 0x000000a35855c210 */ /* 0x001fe40007f7e0ff */
[----:B------:R-:W-:Y:S02]  /*4ea0*/  IADD3 R158, R158, c[0x0][0x1d4], RZ ;  /* 0x000075009e9e7a10 */ /* 0x000fe40007ffe0ff */
[----:B------:R-:W-:Y:S02]  /*4eb0*/  @!P4 LEA.HI.X.SX32 R160, R163, R92, 0x1, P3 ;  /* 0x0000005ca3a0c211 */ /* 0x000fe400018f0eff */
[C---:B------:R-:W-:Y:S02]  /*4ec0*/  @!P4 LEA R84, P3, R85.reuse, c[0x0][0x198], 0x2 ;  /* 0x000066005554ca11 */ /* 0x040fe400078610ff */
[----:B-1----:R-:W-:Y:S02]  /*4ed0*/  IADD3 R86, R158, c[0x0][0x1d4], RZ ;  /* 0x000075009e567a10 */ /* 0x002fe40007ffe0ff */
[----:B------:R-:W-:-:S02]  /*4ee0*/  @!P4 LEA.HI.X R85, R85, c[0x0][0x19c], R160, 0x2, P3 ;  /* 0x000067005555ca11 */ /* 0x000fc400018f14a0 */
[----:B------:R-:W-:Y:S01]  /*4ef0*/  FSEL R161, R161, RZ, P2 ;  /* 0x000000ffa1a17208 */ /* 0x000fe20001000000 */
[----:B------:R-:W-:-:S05]  /*4f00*/  IMAD.SHL.U32 R86, R86, 0x4, RZ ;  /* 0x0000000456567824 */ /* 0x000fca00078e00ff */
        /* <DEDUP_REMOVED lines=13> */
[----:B--2---:R-:W-:-:S04]  /*4fe0*/  @!P3 IMAD R87, R87, c[0x0][0x1d8], RZ ;  /* 0x000076005757ba24 */ /* 0x004fc800078e02ff */
[----:B------:R-:W-:Y:S02]  /*4ff0*/  @!P3 IMAD R87, R87, 0xc0, RZ ;  /* 0x000000c05757b824 */ /* 0x000fe400078e02ff */
[----:B---3--:R-:W-:Y:S02]  /*5000*/  @!P4 IMAD R158, R158, c[0x0][0x1d8], RZ ;  /* 0x000076009e9eca24 */ /* 0x008fe400078e02ff */
[----:B------:R-:W-:Y:S02]  /*5010*/  @!P3 IMAD R87, R87, c[0x0][0x1d4], R156 ;  /* 0x000075005757ba24 */ /* 0x000fe400078e029c */
[----:B------:R-:W-:Y:S02]  /*5020*/  IMAD R156, R151, 0x3a, R148 ;  /* 0x0000003a979c7824 */ /* 0x000fe400078e0294 */
[----:B------:R-:W-:Y:S02]  /*5030*/  @!P4 IMAD R163, R158, 0xc0, RZ ;  /* 0x000000c09ea3c824 */ /* 0x000fe400078e02ff */
[----:B------:R-:W-:-:S05]  /*5040*/  IMAD.SHL.U32 R158, R156, 0x4, RZ ;  /* 0x000000049c9e7824 */ /* 0x000fca00078e00ff */
[----:B------:R-:W-:-:S13]  /*5050*/  ISETP.GE.OR P5, PT, R158, R89, P0 ;  /* 0x000000599e00720c */ /* 0x000fda00007a6670 */
[----:B------:R-:W2:Y:S01]  /*5060*/  @!P5 LDG.E R162, [R82.64] ;  /* 0x0000002452a2d981 */ /* 0x000ea2000c1e1900 */
[----:B------:R-:W-:Y:S01]  /*5070*/  FSEL R147, R147, RZ, P2 ;  /* 0x000000ff93937208 */ /* 0x000fe20001000000 */
[----:B------:R-:W-:-:S05]  /*5080*/  @!P4 IMAD R163, R163, c[0x0][0x1d4], R86 ;  /* 0x00007500a3a3ca24 */ /* 0x000fca00078e0256 */
[----:B------:R0:W3:Y:S01]  /*5090*/  @!P1 LDG.E R147, [R84.64] ;  /* 0x0000002454939981 */ /* 0x0000e2000c1e1900 */
[----:B------:R-:W-:-:S04]  /*50a0*/  @!P3 IADD3 R86, P1, R88, R87, RZ ;  /* 0x000000575856b210 */ /* 0x000fc80007f3e0ff */
[----:B------:R-:W-:Y:S02]  /*50b0*/  @!P3 LEA.HI.X.SX32 R87, R87, R92, 0x1, P1 ;  /* 0x0000005c5757b211 */ /* 0x000fe400008f0eff */
[----:B0-----:R-:W-:-:S04]  /*50c0*/  @!P3 LEA R84, P1, R86, c[0x0][0x198], 0x2 ;  /* 0x000066005654ba11 */ /* 0x001fc800078210ff */
[----:B------:R-:W-:Y:S02]  /*50d0*/  @!P3 LEA.HI.X R85, R86, c[0x0][0x19c], R87, 0x2, P1 ;  /* 0x000067005655ba11 */ /* 0x000fe400008f1457 */
[----:B------:R-:W-:Y:S02]  /*50e0*/  @!P4 IADD3 R87, P1, R88, R163, RZ ;  /* 0x000000a35857c210 */ /* 0x000fe40007f3e0ff */
[----:B------:R-:W-:Y:S02]  /*50f0*/  IADD3 R156, R156, c[0x0][0x1d4], RZ ;  /* 0x000075009c9c7a10 */ /* 0x000fe40007ffe0ff */
[----:B------:R-:W-:Y:S02]  /*5100*/  @!P4 LEA.HI.X.SX32 R160, R163, R92, 0x1, P1 ;  /* 0x0000005ca3a0c211 */ /* 0x000fe400008f0eff */
[----:B------:R-:W-:Y:S02]  /*5110*/  @!P4 LEA R86, P1, R87, c[0x0][0x198], 0x2 ;  /* 0x000066005756ca11 */ /* 0x000fe400078210ff */
[----:B------:R-:W-:-:S02]  /*5120*/  FSEL R144, R144, RZ, P2 ;  /* 0x000000ff90907208 */ /* 0x000fc40001000000 */
[----:B------:R-:W-:Y:S01]  /*5130*/  @!P4 LEA.HI.X R87, R87, c[0x0][0x19c], R160, 0x2, P1 ;  /* 0x000067005757ca11 */ /* 0x000fe200008f14a0 */
[----:B------:R-:W-:-:S03]  /*5140*/  IMAD.SHL.U32 R160, R156, 0x4, RZ ;  /* 0x000000049ca07824 */ /* 0x000fc600078e00ff */
[----:B------:R0:W3:Y:S02]  /*5150*/  @!P3 LDG.E R144, [R84.64] ;  /* 0x000000245490b981 */ /* 0x0000e4000c1e1900 */
[----:B------:R-:W-:Y:S02]  /*5160*/  ISETP.GE.OR P3, PT, R160, R89, P0 ;  /* 0x00000059a000720c */ /* 0x000fe40000766670 */
[----:B------:R-:W-:-:S06]  /*5170*/  FSEL R149, R149, RZ, P2 ;  /* 0x000000ff95957208 */ /* 0x000fcc0001000000 */
[----:B------:R1:W3:Y:S05]  /*5180*/  @!P4 LDG.E R149, [R86.64] ;  /* 0x000000245695c981 */ /* 0x0002ea000c1e1900 */
[----:B-1----:R-:W3:Y:S01]  /*5190*/  @!P3 LDG.E R87, [R82.64] ;  /* 0x000000245257b981 */ /* 0x002ee2000c1e1900 */
[----:B--2---:R-:W-:-:S04]  /*51a0*/  @!P5 IMAD R162, R162, c[0x0][0x1d8], RZ ;  /* 0x00007600a2a2da24 */ /* 0x004fc800078e02ff */
[----:B------:R-:W-:-:S04]  /*51b0*/  @!P5 IMAD R163, R162, 0xc0, RZ ;  /* 0x000000c0a2a3d824 */ /* 0x000fc800078e02ff */
[----:B------:R-:W-:Y:S02]  /*51c0*/  @!P5 IMAD R163, R163, c[0x0][0x1d4], R158 ;  /* 0x00007500a3a3da24 */ /* 0x000fe400078e029e */
[----:B------:R-:W-:-:S05]  /*51d0*/  IMAD.SHL.U32 R158, R148, 0x4, RZ ;  /* 0x00000004949e7824 */ /* 0x000fca00078e00ff */
[----:B------:R-:W-:-:S13]  /*51e0*/  ISETP.GE.OR P1, PT, R158, R89, P0 ;  /* 0x000000599e00720c */ /* 0x000fda0000726670 */
[----:B------:R-:W2:Y:S01]  /*51f0*/  @!P1 LDG.E R86, [R82.64] ;  /* 0x0000002452569981 */ /* 0x000ea2000c1e1900 */
[----:B0-----:R-:W-:Y:S02]  /*5200*/  @!P5 IADD3 R85, P4, R88, R163, RZ ;  /* 0x000000a35855d210 */ /* 0x001fe40007f9e0ff */
[----:B------:R-:W-:Y:S02]  /*5210*/  IADD3 R156, R156, c[0x0][0x1d4], RZ ;  /* 0x000075009c9c7a10 */ /* 0x000fe40007ffe0ff */
[----:B------:R-:W-:Y:S02]  /*5220*/  @!P5 LEA.HI.X.SX32 R162, R163, R92, 0x1, P4 ;  /* 0x0000005ca3a2d211 */ /* 0x000fe400020f0eff */
[C---:B------:R-:W-:Y:S01]  /*5230*/  @!P5 LEA R84, P4, R85.reuse, c[0x0][0x198], 0x2 ;  /* 0x000066005554da11 */ /* 0x040fe200078810ff */
[----:B------:R-:W-:Y:S01]  /*5240*/  IMAD.SHL.U32 R156, R156, 0x4, RZ ;  /* 0x000000049c9c7824 */ /* 0x000fe200078e00ff */
[----:B------:R-:W-:Y:S02]  /*5250*/  FSEL R146, R146, RZ, P2 ;  /* 0x000000ff92927208 */ /* 0x000fe40001000000 */
[----:B------:R-:W-:Y:S01]  /*5260*/  @!P5 LEA.HI.X R85, R85, c[0x0][0x19c], R162, 0x2, P4 ;  /* 0x000067005555da11 */ /* 0x000fe200020f14a2 */
[----:B------:R-:W-:Y:S01]  /*5270*/  IMAD R148, R151, 0x3d, R148 ;  /* 0x0000003d97947824 */ /* 0x000fe200078e0294 */
[----:B------:R-:W-:-:S03]  /*5280*/  ISETP.GE.OR P4, PT, R156, R89, P0 ;  /* 0x000000599c00720c */ /* 0x000fc60000786670 */
[----:B------:R0:W4:Y:S01]  /*5290*/  @!P5 LDG.E R146, [R84.64] ;  /* 0x000000245492d981 */ /* 0x000122000c1e1900 */
[----:B---3--:R-:W-:-:S04]  /*52a0*/  @!P3 IMAD R87, R87, c[0x0][0x1d8], RZ ;  /* 0x000076005757ba24 */ /* 0x008fc800078e02ff */
[----:B------:R-:W-:-:S04]  /*52b0*/  @!P3 IMAD R87, R87, 0xc0, RZ ;  /* 0x000000c05757b824 */ /* 0x000fc800078e02ff */
[----:B------:R-:W-:Y:S02]  /*52c0*/  @!P3 IMAD R151, R87, c[0x0][0x1d4], R160 ;  /* 0x000075005797ba24 */ /* 0x000fe400078e02a0 */
[----:B------:R-:W-:-:S03]  /*52d0*/  IMAD.SHL.U32 R160, R148, 0x4, RZ ;  /* 0x0000000494a07824 */ /* 0x000fc600078e00ff */
[----:B0-----:R-:W-:Y:S02]  /*52e0*/  @!P3 IADD3 R85, P6, R88, R151, RZ ;  /* 0x000000975855b210 */ /* 0x001fe40007fde0ff */
[----:B------:R-:W-:Y:S02]  /*52f0*/  ISETP.GE.OR P5, PT, R160, R89, P0 ;  /* 0x00000059a000720c */ /* 0x000fe400007a6670 */
[----:B------:R-:W-:Y:S02]  /*5300*/  FSEL R159, R159, RZ, P2 ;  /* 0x000000ff9f9f7208 */ /* 0x000fe40001000000 */
[----:B------:R-:W-:-:S09]  /*5310*/  IADD3 R148, R148, c[0x0][0x1d4], RZ ;  /* 0x0000750094947a10 */ /* 0x000fd20007ffe0ff */
[----:B------:R-:W3:Y:S01]  /*5320*/  @!P5 LDG.E R162, [R82.64] ;  /* 0x0000002452a2d981 */ /* 0x000ee2000c1e1900 */
[----:B------:R-:W-:Y:S01]  /*5330*/  FSEL R157, R157, RZ, P2 ;  /* 0x000000ff9d9d7208 */ /* 0x000fe20001000000 */
[----:B--2---:R-:W-:-:S04]  /*5340*/  @!P1 IMAD R86, R86, c[0x0][0x1d8], RZ ;  /* 0x0000760056569a24 */ /* 0x004fc800078e02ff */
[----:B------:R-:W-:Y:S01]  /*5350*/  @!P1 IMAD R87, R86, 0xc0, RZ ;  /* 0x000000c056579824 */ /* 0x000fe200078e02ff */
[----:B------:R-:W-:Y:S02]  /*5360*/  @!P3 LEA.HI.X.SX32 R86, R151, R92, 0x1, P6 ;  /* 0x0000005c9756b211 */ /* 0x000fe400030f0eff */
[----:B------:R-:W2:Y:S01]  /*5370*/  @!P4 LDG.E R151, [R82.64] ;  /* 0x000000245297c981 */ /* 0x000ea2000c1e1900 */
[----:B------:R-:W-:Y:S01]  /*5380*/  @!P3 LEA R84, P6, R85, c[0x0][0x198], 0x2 ;  /* 0x000066005554ba11 */ /* 0x000fe200078c10ff */
[----:B------:R-:W-:-:S03]  /*5390*/  @!P1 IMAD R87, R87, c[0x0][0x1d4], R158 ;  /* 0x0000750057579a24 */ /* 0x000fc600078e029e */
[----:B------:R-:W-:-:S05]  /*53a0*/  @!P3 LEA.HI.X R85, R85, c[0x0][0x19c], R86, 0x2, P6 ;  /* 0x000067005555ba11 */ /* 0x000fca00030f1456 */
[----:B------:R0:W4:Y:S01]  /*53b0*/  @!P3 LDG.E R159, [R84.64] ;  /* 0x00000024549fb981 */ /* 0x000122000c1e1900 */
[----:B------:R-:W-:-:S04]  /*53c0*/  @!P1 IADD3 R158, P3, R88, R87, RZ ;  /* 0x00000057589e9210 */ /* 0x000fc80007f7e0ff */
[----:B------:R-:W-:Y:S02]  /*53d0*/  @!P1 LEA.HI.X.SX32 R87, R87, R92, 0x1, P3 ;  /* 0x0000005c57579211 */ /* 0x000fe400018f0eff */
[----:B------:R-:W-:-:S04]  /*53e0*/  @!P1 LEA R86, P3, R158, c[0x0][0x198], 0x2 ;  /* 0x000066009e569a11 */ /* 0x000fc800078610ff */
[----:B------:R-:W-:Y:S01]  /*53f0*/  @!P1 LEA.HI.X R87, R158, c[0x0][0x19c], R87, 0x2, P3 ;  /* 0x000067009e579a11 */ /* 0x000fe200018f1457 */
[----:B------:R-:W-:-:S04]  /*5400*/  IMAD.SHL.U32 R158, R148, 0x4, RZ ;  /* 0x00000004949e7824 */ /* 0x000fc800078e00ff */
[----:B------:R1:W4:Y:S01]  /*5410*/  @!P1 LDG.E R157, [R86.64] ;  /* 0x00000024569d9981 */ /* 0x000322000c1e1900 */
[----:B------:R-:W-:Y:S02]  /*5420*/  ISETP.GE.OR P3, PT, R158, R89, P0 ;  /* 0x000000599e00720c */ /* 0x000fe40000766670 */
[----:B------:R-:W-:-:S05]  /*5430*/  IADD3 R148, R148, c[0x0][0x1d4], RZ ;  /* 0x0000750094947a10 */ /* 0x000fca0007ffe0ff */
[----:B------:R-:W-:-:S06]  /*5440*/  IMAD.SHL.U32 R148, R148, 0x4, RZ ;  /* 0x0000000494947824 */ /* 0x000fcc00078e00ff */
[----:B------:R0:W4:Y:S01]  /*5450*/  @!P3 LDG.E R164, [R82.64] ;  /* 0x0000002452a4b981 */ /* 0x000122000c1e1900 */
[----:B------:R-:W-:-:S13]  /*5460*/  ISETP.GE.OR P0, PT, R148, R89, P0 ;  /* 0x000000599400720c */ /* 0x000fda0000706670 */
[----:B------:R0:W4:Y:S01]  /*5470*/  @!P0 LDG.E R163, [R82.64] ;  /* 0x0000002452a38981 */ /* 0x000122000c1e1900 */
[----:B---3--:R-:W-:Y:S01]  /*5480*/  @!P5 IMAD R162, R162, c[0x0][0x1d8], RZ ;  /* 0x00007600a2a2da24 */ /* 0x008fe200078e02ff */
[----:B------:R-:W-:Y:S02]  /*5490*/  FSEL R150, R150, RZ, P2 ;  /* 0x000000ff96967208 */ /* 0x000fe40001000000 */
[----:B------:R-:W-:Y:S02]  /*54a0*/  FSEL R153, R153, RZ, P2 ;  /* 0x000000ff99997208 */ /* 0x000fe40001000000 */
[----:B------:R-:W-:Y:S02]  /*54b0*/  FSEL R154, R154, RZ, P2 ;  /* 0x000000ff9a9a7208 */ /* 0x000fe40001000000 */
[----:B------:R-:W-:Y:S01]  /*54c0*/  FSEL R152, R152, RZ, P2 ;  /* 0x000000ff98987208 */ /* 0x000fe20001000000 */
[----:B--2---:R-:W-:-:S04]  /*54d0*/  @!P4 IMAD R151, R151, c[0x0][0x1d8], RZ ;  /* 0x000076009797ca24 */ /* 0x004fc800078e02ff */
[----:B0-----:R-:W-:-:S04]  /*54e0*/  @!P4 IMAD R85, R151, 0xc0, RZ ;  /* 0x000000c09755c824 */ /* 0x001fc800078e02ff */
[----:B------:R-:W-:Y:S02]  /*54f0*/  @!P4 IMAD R85, R85, c[0x0][0x1d4], R156 ;  /* 0x000075005555ca24 */ /* 0x000fe400078e029c */
[----:B------:R-:W-:-:S03]  /*5500*/  @!P5 IMAD R151, R162, 0xc0, RZ ;  /* 0x000000c0a297d824 */ /* 0x000fc600078e02ff */
[----:B-1----:R-:W-:Y:S01]  /*5510*/  @!P4 IADD3 R86, P1, R88, R85, RZ ;  /* 0x000000555856c210 */ /* 0x002fe20007f3e0ff */
[----:B------:R-:W-:-:S03]  /*5520*/  @!P5 IMAD R87, R151, c[0x0][0x1d4], R160 ;  /* 0x000075009757da24 */ /* 0x000fc600078e02a0 */
[----:B------:R-:W-:Y:S02]  /*5530*/  @!P4 LEA.HI.X.SX32 R85, R85, R92, 0x1, P1 ;  /* 0x0000005c5555c211 */ /* 0x000fe400008f0eff */
[----:B------:R-:W-:-:S04]  /*5540*/  @!P4 LEA R84, P1, R86, c[0x0][0x198], 0x2 ;  /* 0x000066005654ca11 */ /* 0x000fc800078210ff */
[----:B------:R-:W-:Y:S02]  /*5550*/  @!P4 LEA.HI.X R85, R86, c[0x0][0x19c], R85, 0x2, P1 ;  /* 0x000067005655ca11 */ /* 0x000fe400008f1455 */
[----:B------:R-:W-:-:S03]  /*5560*/  @!P5 IADD3 R83, P1, R88, R87, RZ ;  /* 0x000000575853d210 */ /* 0x000fc60007f3e0ff */
[----:B------:R0:W2:Y:S01]  /*5570*/  @!P4 LDG.E R150, [R84.64] ;  /* 0x000000245496c981 */ /* 0x0000a2000c1e1900 */
[----:B------:R-:W-:Y:S02]  /*5580*/  @!P5 LEA.HI.X.SX32 R86, R87, R92, 0x1, P1 ;  /* 0x0000005c5756d211 */ /* 0x000fe400008f0eff */
[----:B------:R-:W-:-:S04]  /*5590*/  @!P5 LEA R82, P1, R83, c[0x0][0x198], 0x2 ;  /* 0x000066005352da11 */ /* 0x000fc800078210ff */
[----:B------:R-:W-:Y:S02]  /*55a0*/  @!P5 LEA.HI.X R83, R83, c[0x0][0x19c], R86, 0x2, P1 ;  /* 0x000067005353da11 */ /* 0x000fe400008f1456 */
[----:B------:R-:W-:Y:S01]  /*55b0*/  ISETP.NE.U32.AND P1, PT, RZ, c[0x0][0x200], PT ;  /* 0x00008000ff007a0c */ /* 0x000fe20003f25070 */
[----:B----4-:R-:W-:-:S03]  /*55c0*/  @!P3 IMAD R164, R164, c[0x0][0x1d8], RZ ;  /* 0x00007600a4a4ba24 */ /* 0x010fc600078e02ff */
[----:B------:R-:W-:Y:S01]  /*55d0*/  ISETP.NE.AND.EX P1, PT, RZ, c[0x0][0x204], PT, P1 ;  /* 0x00008100ff007a0c */ /* 0x000fe20003f25310 */
[----:B------:R1:W3:Y:S01]  /*55e0*/  @!P5 LDG.E R153, [R82.64] ;  /* 0x000000245299d981 */ /* 0x0002e2000c1e1900 */
[----:B------:R-:W-:-:S04]  /*55f0*/  @!P3 IMAD R87, R164, 0xc0, RZ ;  /* 0x000000c0a457b824 */ /* 0x000fc800078e02ff */
[----:B------:R-:W-:-:S07]  /*5600*/  @!P3 IMAD R87, R87, c[0x0][0x1d4], R158 ;  /* 0x000075005757ba24 */ /* 0x000fce00078e029e */
[--C-:B------:R-:W-:Y:S02]  /*5610*/  @P1 SHF.R.S32.HI R86, RZ, 0x1f, R155.reuse ;  /* 0x0000001fff561819 */ /* 0x100fe4000001149b */
[----:B0-----:R-:W-:Y:S02]  /*5620*/  @P1 IADD3 R84, P4, P5, R90, c[0x0][0x200], R155 ;  /* 0x000080005a541a10 */ /* 0x001fe40007d9e09b */
[----:B------:R-:W-:-:S04]  /*5630*/  @P1 SHF.R.S32.HI R85, RZ, 0x1f, R90 ;  /* 0x0000001fff551819 */ /* 0x000fc8000001145a */
[----:B------:R-:W-:Y:S02]  /*5640*/  @P1 IADD3.X R85, R85, c[0x0][0x204], R86, P4, P5 ;  /* 0x0000810055551a10 */ /* 0x000fe400027ea456 */
[----:B------:R-:W-:Y:S01]  /*5650*/  @!P3 IADD3 R86, P4, R88, R87, RZ ;  /* 0x000000575856b210 */ /* 0x000fe20007f9e0ff */
[----:B------:R-:W-:Y:S02]  /*5660*/  @!P0 IMAD R163, R163, c[0x0][0x1d8], RZ ;  /* 0x00007600a3a38a24 */ /* 0x000fe400078e02ff */
[----:B------:R-:W4:Y:S01]  /*5670*/  @P1 LDG.E.U8 R84, [R84.64] ;  /* 0x0000002454541981 */ /* 0x000f22000c1e1100 */
[----:B------:R-:W-:Y:S02]  /*5680*/  @!P3 LEA.HI.X.SX32 R87, R87, R92, 0x1, P4 ;  /* 0x0000005c5757b211 */ /* 0x000fe400020f0eff */
[----:B-1----:R-:W-:-:S04]  /*5690*/  @!P3 LEA R82, P4, R86, c[0x0][0x198], 0x2 ;  /* 0x000066005652ba11 */ /* 0x002fc800078810ff */
[----:B------:R-:W-:Y:S01]  /*56a0*/  @!P3 LEA.HI.X R83, R86, c[0x0][0x19c], R87, 0x2, P4 ;  /* 0x000067005653ba11 */ /* 0x000fe200020f1457 */
[----:B------:R-:W-:-:S04]  /*56b0*/  @!P0 IMAD R87, R163, 0xc0, RZ ;  /* 0x000000c0a3578824 */ /* 0x000fc800078e02ff */
[----:B------:R-:W-:Y:S01]  /*56c0*/  @!P0 IMAD R87, R87, c[0x0][0x1d4], R148 ;  /* 0x0000750057578a24 */ /* 0x000fe200078e0294 */
[----:B------:R-:W4:Y:S04]  /*56d0*/  @!P3 LDG.E R154, [R82.64] ;  /* 0x00000024529ab981 */ /* 0x000f28000c1e1900 */
[----:B------:R-:W-:-:S04]  /*56e0*/  @!P0 IADD3 R148, P3, R88, R87, RZ ;  /* 0x0000005758948210 */ /* 0x000fc80007f7e0ff */
[----:B------:R-:W-:Y:S02]  /*56f0*/  @!P0 LEA.HI.X.SX32 R87, R87, R92, 0x1, P3 ;  /* 0x0000005c57578211 */ /* 0x000fe400018f0eff */
[----:B------:R-:W-:-:S04]  /*5700*/  @!P0 LEA R86, P3, R148, c[0x0][0x198], 0x2 ;  /* 0x0000660094568a11 */ /* 0x000fc800078610ff */
[----:B------:R-:W-:-:S05]  /*5710*/  @!P0 LEA.HI.X R87, R148, c[0x0][0x19c], R87, 0x2, P3 ;  /* 0x0000670094578a11 */ /* 0x000fca00018f1457 */
[----:B------:R-:W4:Y:S01]  /*5720*/  @!P0 LDG.E R152, [R86.64] ;  /* 0x0000002456988981 */ /* 0x000f22000c1e1900 */
[----:B------:R-:W-:-:S04]  /*5730*/  FMUL.FTZ R148, R9, R94 ;  /* 0x0000005e09947220 */ /* 0x000fc80000410000 */
        /* <DEDUP_REMOVED lines=59> */
[----:B--2---:R-:W-:-:S04]  /*5af0*/  FFMA.FTZ R148, R79, R150, R148 ;  /* 0x000000964f947223 */ /* 0x004fc80000010094 */
[----:B---3--:R-:W-:Y:S01]  /*5b00*/  FFMA.FTZ R148, R80, R153, R148 ;  /* 0x0000009950947223 */ /* 0x008fe20000010094 */
[----:B----4-:R-:W-:Y:S02]  /*5b10*/  ISETP.NE.AND P0, PT, R84, RZ, P1 ;  /* 0x000000ff5400720c */ /* 0x010fe40000f05270 */
[----:B------:R-:W-:Y:S01]  /*5b20*/  LOP3.LUT P1, RZ, R23, 0x3, RZ, 0xc0, !PT ;  /* 0x0000000317ff7812 */ /* 0x000fe2000782c0ff */
[----:B------:R-:W-:-:S04]  /*5b30*/  FFMA.FTZ R148, R81, R154, R148 ;  /* 0x0000009a51947223 */ /* 0x000fc80000010094 */
[----:B------:R-:W-:Y:S01]  /*5b40*/  FFMA.FTZ R151, R7, R152, R148 ;  /* 0x0000009807977223 */ /* 0x000fe20000010094 */
[----:B------:R-:W-:Y:S05]  /*5b50*/  BRA.DIV ~URZ, `(.L_x_3931) ;  /* 0x000028127f007947 */ /* 0x000fea000b800000 */
[----:B------:R0:W1:Y:S02]  /*5b60*/  SHFL.BFLY PT, R82, R151, 0x2, 0x1f ;  /* 0x0c401f0097527f89 */ /* 0x00006400000e0000 */
.L_x_3971:
[----:B01----:R-:W-:Y:S01]  /*5b70*/  FADD.FTZ R151, R151, R82 ;  /* 0x0000005297977221 */ /* 0x003fe20000010000 */
[----:B------:R-:W-:Y:S05]  /*5b80*/  BRA.DIV ~URZ, `(.L_x_3932) ;  /* 0x000028627f007947 */ /* 0x000fea000b800000 */
[----:B------:R0:W1:Y:S02]  /*5b90*/  SHFL.BFLY PT, R82, R151, 0x1, 0x1f ;  /* 0x0c201f0097527f89 */ /* 0x00006400000e0000 */
.L_x_3972:
        /* <DEDUP_REMOVED lines=13> */
[----:B------:R-:W2:Y:S02]  /*5c70*/  @P2 LDG.E R84, [R84.64] ;  /* 0x0000002454542981 */ /* 0x000ea4000c1e1900 */
[----:B------:R-:W-:-:S06]  /*5c80*/  @P1 IMAD.WIDE R82, R22, R83, c[0x0][0x228] ;  /* 0x00008a0016521625 */ /* 0x000fcc00078e0253 */
[----:B------:R-:W3:Y:S01]  /*5c90*/  @P1 LDG.E R82, [R82.64] ;  /* 0x0000002452521981 */ /* 0x000ee2000c1e1900 */
[----:B------:R-:W-:-:S04]  /*5ca0*/  @P1 ISETP.GE.AND P3, PT, R90, R91, PT ;  /* 0x0000005b5a00120c */ /* 0x000fc80003f66270 */
[----:B-----5:R-:W-:-:S04]  /*5cb0*/  @P1 SEL R87, R2, RZ, !P3 ;  /* 0x000000ff02571207 */ /* 0x020fc80005800000 */
[----:B------:R-:W-:Y:S01]  /*5cc0*/  @P1 IADD3 R148, R87, R90, -R25 ;  /* 0x0000005a57941210 */ /* 0x000fe20007ffe819 */
[----:B------:R-:W-:-:S05]  /*5cd0*/  FMUL.FTZ R87, R86, c[0x0][0x1f0] ;  /* 0x00007c0056577a20 */ /* 0x000fca0000410000 */
[----:B------:R-:W3:Y:S01]  /*5ce0*/  @P1 I2F R148, R148 ;  /* 0x0000009400941306 */ /* 0x000ee20000201400 */
[----:B--2---:R-:W-:Y:S02]  /*5cf0*/  @P2 FADD.FTZ R87, R87, R84 ;  /* 0x0000005457572221 */ /* 0x004fe40000010000 */
[----:B------:R-:W-:Y:S02]  /*5d00*/  IMAD.IADD R84, R90, 0x1, -R16 ;  /* 0x000000015a547824 */ /* 0x000fe400078e0a10 */
[----:B---3--:R-:W-:-:S05]  /*5d10*/  @P1 FFMA.FTZ R87, R148, R82, R87 ;  /* 0x0000005294571223 */ /* 0x008fca0000010057 */
[----:B------:R1:W-:Y:S01]  /*5d20*/  STS [R84.X4+0x410], R87 ;  /* 0x0004105754007388 */ /* 0x0003e20000004800 */
[----:B------:R-:W-:-:S03]  /*5d30*/  @!P0 FMNMX.FTZ R4, R4, R87, !PT ;  /* 0x0000005704048209 */ /* 0x000fc60007810000 */
.L_x_3934:
[----:B------:R-:W-:Y:S05]  /*5d40*/  BSYNC B1 ;  /* 0x0000000000017941 */ /* 0x000fea0003800000 */
.L_x_3933:
[----:B------:R-:W-:-:S04]  /*5d50*/  IADD3 R90, R90, 0x10, RZ ;  /* 0x000000105a5a7810 */ /* 0x000fc80007ffe0ff */
[----:B------:R-:W-:-:S13]  /*5d60*/  ISETP.GE.AND P0, PT, R90, R5, PT ;  /* 0x000000055a00720c */ /* 0x000fda0003f06270 */
[----:B01---5:R-:W-:Y:S01]  /*5d70*/  @P0 CALL.REL.NOINC `(.L_x_3930) ;  /* 0x0000001000000944 */ /* 0x023fe20003c00000 */
[----:B------:R-:W-:Y:S05]  /*5d80*/  BRA `(.L_x_3935) ;  /* 0xffffc36000007947 */ /* 0x000fea000383ffff */
.L_x_3930:
[----:B------:R-:W-:Y:S05]  /*5d90*/  BSYNC B0 ;  /* 0x0000000000007941 */ /* 0x000fea0003800000 */
.L_x_3929:
[----:B-----5:R-:W-:Y:S01]  /*5da0*/  SHF.R.S32.HI R2, RZ, 0x1f, R23 ;  /* 0x0000001fff027819 */ /* 0x020fe20000011417 */
[----:B------:R-:W-:Y:S05]  /*5db0*/  BRA.DIV ~URZ, `(.L_x_3936) ;  /* 0x000026b27f007947 */ /* 0x000fea000b800000 */
[----:B------:R0:W3:Y:S02]  /*5dc0*/  SHFL.BFLY PT, R5, R4, 0x10, 0x1f ;  /* 0x0e001f0004057f89 */ /* 0x0000e400000e0000 */
.L_x_3973:
[----:B---3--:R-:W-:Y:S01]  /*5dd0*/  FMNMX.FTZ R7, R5, R4, !PT ;  /* 0x0000000405077209 */ /* 0x008fe20007810000 */
[----:B------:R-:W-:Y:S05]  /*5de0*/  BRA.DIV ~URZ, `(.L_x_3937) ;  /* 0x000027027f007947 */ /* 0x000fea000b800000 */
[----:B------:R-:W3:Y:S02]  /*5df0*/  SHFL.BFLY PT, R0, R7, 0x8, 0x1f ;  /* 0x0d001f0007007f89 */ /* 0x000ee400000e0000 */
[----:B---3--:R-:W-:-:S05]  /*5e00*/  FMNMX.FTZ R0, R7, R0, !PT ;  /* 0x0000000007007209 */ /* 0x008fca0007810000 */
[----:B------:R3:W4:Y:S02]  /*5e10*/  SHFL.BFLY PT, R5, R0, 0x4, 0x1f ;  /* 0x0c801f0000057f89 */ /* 0x00072400000e0000 */
.L_x_3974:
[----:B------:R-:W-:Y:S01]  /*5e20*/  LEA.HI R2, R2, R23, RZ, 0x5 ;  /* 0x0000001702027211 */ /* 0x000fe200078f28ff */
[----:B------:R-:W-:Y:S01]  /*5e30*/  WARPSYNC 0xffffffff ;  /* 0xffffffff00007948 */ /* 0x000fe20003800000 */
[----:B----4-:R-:W-:Y:S02]  /*5e40*/  FMNMX.FTZ R5, R5, R0, !PT ;  /* 0x0000000005057209 */ /* 0x010fe40007810000 */
[----:B0-----:R-:W-:-:S05]  /*5e50*/  LOP3.LUT R4, R2, 0xffffffe0, RZ, 0xc0, !PT ;  /* 0xffffffe002047812 */ /* 0x001fca00078ec0ff */
[----:B------:R-:W-:-:S05]  /*5e60*/  IMAD.IADD R4, R23, 0x1, -R4 ;  /* 0x0000000117047824 */ /* 0x000fca00078e0a04 */
[----:B------:R-:W-:-:S13]  /*5e70*/  ISETP.NE.AND P0, PT, R4, RZ, PT ;  /* 0x000000ff0400720c */ /* 0x000fda0003f05270 */
[----:B------:R-:W-:-:S05]  /*5e80*/  @!P0 SHF.R.S32.HI R2, RZ, 0x5, R2 ;  /* 0x00000005ff028819 */ /* 0x000fca0000011402 */
[----:B------:R0:W-:Y:S02]  /*5e90*/  @!P0 STS [R2.X4], R5 ;  /* 0x0000000502008388 */ /* 0x0001e40000004800 */
[----:B------:R-:W-:Y:S01]  /*5ea0*/  BAR.SYNC.DEFER_BLOCKING 0x0 ;  /* 0x0000000000007b1d */ /* 0x000fe20000010000 */
[----:B------:R-:W-:Y:S01]  /*5eb0*/  ISETP.GT.AND P0, PT, R4, 0x1, PT ;  /* 0x000000010400780c */ /* 0x000fe20003f04270 */
[----:B---3--:R-:W-:Y:S02]  /*5ec0*/  IMAD.MOV.U32 R0, RZ, RZ, -0x800001 ;  /* 0xff7fffffff007424 */ /* 0x008fe400078e00ff */
[----:B------:R-:W-:Y:S02]  /*5ed0*/  IMAD.IADD R7, R16, 0x1, R23 ;  /* 0x0000000110077824 */ /* 0x000fe400078e0217 */
[----:B------:R-:W-:Y:S01]  /*5ee0*/  BSSY B0, `(.L_x_3938) ;  /* 0x0000023000007945 */ /* 0x000fe20003800000 */
[----:B0-----:R-:W-:Y:S02]  /*5ef0*/  IMAD.MOV.U32 R2, RZ, RZ, RZ ;  /* 0x000000ffff027224 */ /* 0x001fe400078e00ff */
        /* <DEDUP_REMOVED lines=10> */
.L_x_3943:
        /* <DEDUP_REMOVED lines=13> */
.L_x_3941:
[----:B------:R-:W4:Y:S02]  /*6070*/  LDS R4, [R8] ;  /* 0x0000000008047984 */ /* 0x000f240000000800 */
[----:B---34-:R-:W-:-:S04]  /*6080*/  FADD.FTZ R4, -R11, R4 ;  /* 0x000000040b047221 */ /* 0x018fc80000010100 */
[----:B------:R-:W-:-:S04]  /*6090*/  FMUL.FTZ R4, R4, 1.4426950216293334961 ;  /* 0x3fb8aa3b04047820 */ /* 0x000fc80000410000 */
[----:B------:R3:W4:Y:S03]  /*60a0*/  MUFU.EX2 R9, R4 ;  /* 0x0000000400097308 */ /* 0x0007260000000800 */
.L_x_3942:
[----:B------:R-:W-:Y:S05]  /*60b0*/  BSYNC B1 ;  /* 0x0000000000017941 */ /* 0x000fea0003800000 */
.L_x_3940:
[----:B----4-:R4:W-:Y:S01]  /*60c0*/  STS [R8], R9 ;  /* 0x0000000908007388 */ /* 0x0109e20000000800 */
[----:B------:R-:W-:Y:S01]  /*60d0*/  IADD3 R0, R0, 0x40, RZ ;  /* 0x0000004000007810 */ /* 0x000fe20007ffe0ff */
[----:B------:R-:W-:-:S03]  /*60e0*/  FADD.FTZ R2, R9, R2 ;  /* 0x0000000209027221 */ /* 0x000fc60000010000 */
[----:B------:R-:W-:-:S13]  /*60f0*/  ISETP.GT.AND P2, PT, R0, R25, PT ;  /* 0x000000190000720c */ /* 0x000fda0003f44270 */
[----:B----4-:R-:W-:Y:S05]  /*6100*/  @!P2 BRA `(.L_x_3943) ;  /* 0xfffffe900000a947 */ /* 0x010fea000383ffff */
.L_x_3939:
[----:B------:R-:W-:Y:S05]  /*6110*/  BSYNC B0 ;  /* 0x0000000000007941 */ /* 0x000fea0003800000 */
.L_x_3938:
[----:B0-----:R-:W0:Y:S01]  /*6120*/  SHFL.BFLY PT, R5, R2, 0x10, 0x1f ;  /* 0x0e001f0002057f89 */ /* 0x001e2200000e0000 */
[C---:B------:R-:W-:Y:S02]  /*6130*/  LOP3.LUT P0, RZ, R23.reuse, 0x1f, RZ, 0xc0, !PT ;  /* 0x0000001f17ff7812 */ /* 0x040fe4000780c0ff */
[----:B------:R-:W-:-:S04]  /*6140*/  LOP3.LUT R8, R23, 0x1f, RZ, 0xc0, !PT ;  /* 0x0000001f17087812 */ /* 0x000fc800078ec0ff */
[----:B------:R-:W-:Y:S01]  /*6150*/  ISETP.GT.U32.AND P2, PT, R8, 0x1, PT ;  /* 0x000000010800780c */ /* 0x000fe20003f44070 */
[----:B0-----:R-:W-:-:S06]  /*6160*/  FADD.FTZ R5, R5, R2 ;  /* 0x0000000205057221 */ /* 0x001fcc0000010000 */
[----:B------:R-:W-:Y:S01]  /*6170*/  @!P0 SHF.R.U32.HI R2, RZ, 0x3, R23 ;  /* 0x00000003ff028819 */ /* 0x000fe20000011617 */
[----:B------:R-:W0:Y:S03]  /*6180*/  SHFL.BFLY PT, R0, R5, 0x8, 0x1f ;  /* 0x0d001f0005007f89 */ /* 0x000e2600000e0000 */
[----:B------:R-:W-:Y:S01]  /*6190*/  @!P0 LOP3.LUT R8, R2, 0x1ffffffc, RZ, 0xc0, !PT ;  /* 0x1ffffffc02088812 */ /* 0x000fe200078ec0ff */
[----:B0-----:R-:W-:Y:S02]  /*61a0*/  FADD.FTZ R0, R5, R0 ;  /* 0x0000000005007221 */ /* 0x001fe40000010000 */
[----:B------:R-:W-:-:S03]  /*61b0*/  @!P2 IMAD.SHL.U32 R5, R23, 0x4, RZ ;  /* 0x000000041705a824 */ /* 0x000fc600078e00ff */
[----:B------:R-:W0:Y:S02]  /*61c0*/  SHFL.BFLY PT, R9, R0, 0x4, 0x1f ;  /* 0x0c801f0000097f89 */ /* 0x000e2400000e0000 */
[----:B0-----:R-:W-:Y:S01]  /*61d0*/  FADD.FTZ R9, R0, R9 ;  /* 0x0000000900097221 */ /* 0x001fe20000010000 */
[----:B------:R-:W-:-:S04]  /*61e0*/  @!P2 LOP3.LUT R0, R5, 0x7c, RZ, 0xc0, !PT ;  /* 0x0000007c0500a812 */ /* 0x000fc800078ec0ff */
[----:B---3--:R-:W0:Y:S02]  /*61f0*/  SHFL.BFLY PT, R4, R9, 0x2, 0x1f ;  /* 0x0c401f0009047f89 */ /* 0x008e2400000e0000 */
[----:B0-----:R-:W-:-:S05]  /*6200*/  FADD.FTZ R4, R9, R4 ;  /* 0x0000000409047221 */ /* 0x001fca0000010000 */
[----:B------:R-:W0:Y:S02]  /*6210*/  SHFL.BFLY PT, R11, R4, 0x1, 0x1f ;  /* 0x0c201f00040b7f89 */ /* 0x000e2400000e0000 */
[----:B0-----:R-:W-:-:S05]  /*6220*/  FADD.FTZ R11, R4, R11 ;  /* 0x0000000b040b7221 */ /* 0x001fca0000010000 */
[----:B------:R-:W-:Y:S04]  /*6230*/  @!P0 STS [R8+0x8], R11 ;  /* 0x0000080b08008388 */ /* 0x000fe80000000800 */
[----:B------:R-:W-:Y:S06]  /*6240*/  BAR.SYNC.DEFER_BLOCKING 0x0 ;  /* 0x0000000000007b1d */ /* 0x000fec0000010000 */
[----:B------:R-:W0:Y:S04]  /*6250*/  @!P2 LDS R11, [R0+0x8] ;  /* 0x00000800000ba984 */ /* 0x000e280000000800 */
[----:B0-----:R-:W0:Y:S02]  /*6260*/  SHFL.BFLY PT, R2, R11, 0x1, 0x1f ;  /* 0x0c201f000b027f89 */ /* 0x001e2400000e0000 */
[----:B0-----:R-:W-:-:S06]  /*6270*/  FADD.FTZ R2, R2, R11 ;  /* 0x0000000b02027221 */ /* 0x001fcc0000010000 */
[----:B------:R-:W0:Y:S01]  /*6280*/  SHFL.IDX PT, R2, R2, RZ, 0x1f ;  /* 0x00001fff02027589 */ /* 0x000e2200000e0000 */
[----:B------:R-:W-:Y:S05]  /*6290*/  @P1 BRA.U `(.L_x_3944) ;  /* 0x000001a100001947 */ /* 0x000fea0003800000 */
[----:B------:R-:W3:Y:S01]  /*62a0*/  LDC.U8 R0, c[0x0][0x26c] ;  /* 0x00009b00ff007b82 */ /* 0x000ee20000000000 */
[----:B------:R-:W-:Y:S01]  /*62b0*/  BSSY B0, `(.L_x_3944) ;  /* 0x0000018000007945 */ /* 0x000fe20003800000 */
[----:B------:R-:W-:Y:S01]  /*62c0*/  CS2R R4, SRZ ;  /* 0x0000000000047805 */ /* 0x000fe2000001ff00 */
[----:B---3--:R-:W-:-:S13]  /*62d0*/  ISETP.NE.AND P0, PT, R0, RZ, PT ;  /* 0x000000ff0000720c */ /* 0x008fda0003f05270 */
[----:B------:R-:W-:-:S04]  /*62e0*/  @P0 IMAD.MOV.U32 R0, RZ, RZ, c[0x0][0x268] ;  /* 0x00009a00ff000624 */ /* 0x000fc800078e00ff */
[----:B------:R-:W-:-:S04]  /*62f0*/  @P0 IMAD R0, R19, R0, c[0x0][0x1ec] ;  /* 0x00007b0013000624 */ /* 0x000fc800078e0200 */
[----:B------:R-:W-:-:S04]  /*6300*/  @P0 IMAD R9, R0, c[0x0][0x1d4], RZ ;  /* 0x0000750000090a24 */ /* 0x000fc800078e02ff */
[--C-:B------:R-:W-:Y:S01]  /*6310*/  @P0 IMAD.MOV.U32 R4, RZ, RZ, R9.reuse ;  /* 0x000000ffff040224 */ /* 0x100fe200078e0009 */
[----:B------:R-:W-:Y:S01]  /*6320*/  @P0 SHF.R.S32.HI R5, RZ, 0x1f, R9 ;  /* 0x0000001fff050819 */ /* 0x000fe20000011409 */
[----:B------:R-:W-:Y:S05]  /*6330*/  @P1 BRA `(.L_x_3945) ;  /* 0x000000f000001947 */ /* 0x000fea0003800000 */
[----:B0-----:R-:W-:-:S04]  /*6340*/  FADD.FTZ R0, R2, 9.9999999747524270788e-07 ;  /* 0x358637bd02007421 */ /* 0x001fc80000010000 */
[----:B------:R0:W3:Y:S03]  /*6350*/  MUFU.RCP R11, R0 ;  /* 0x00000000000b7308 */ /* 0x0000e60000001000 */
.L_x_3946:
[C---:B0-----:R-:W-:Y:S01]  /*6360*/  IMAD.IADD R0, R7.reuse, 0x1, -R16 ;  /* 0x0000000107007824 */ /* 0x041fe200078e0a10 */
[----:B------:R-:W-:-:S04]  /*6370*/  @P0 IADD3 R9, P1, R7, R4, RZ ;  /* 0x0000000407090210 */ /* 0x000fc80007f3e0ff */
[----:B------:R-:W0:Y:S01]  /*6380*/  LDS R2, [R0.X4+0x410] ;  /* 0x0004100000027984 */ /* 0x000e220000004800 */
[----:B------:R-:W-:Y:S02]  /*6390*/  @P0 LEA.HI.X.SX32 R10, R7, R5, 0x1, P1 ;  /* 0x00000005070a0211 */ /* 0x000fe400008f0eff */
[C---:B------:R-:W-:Y:S02]  /*63a0*/  @P0 LEA R8, P1, R9.reuse, c[0x0][0x260], 0x2 ;  /* 0x0000980009080a11 */ /* 0x040fe400078210ff */
[----:B------:R-:W-:Y:S02]  /*63b0*/  LEA R12, R0, 0x410, 0x2 ;  /* 0x00000410000c7811 */ /* 0x000fe400078e10ff */
[----:B------:R-:W-:Y:S02]  /*63c0*/  @P0 LEA.HI.X R9, R9, c[0x0][0x264], R10, 0x2, P1 ;  /* 0x0000990009090a11 */ /* 0x000fe400008f140a */
[----:B------:R-:W-:-:S04]  /*63d0*/  IADD3 R7, R7, 0x40, RZ ;  /* 0x0000004007077810 */ /* 0x000fc80007ffe0ff */
[----:B------:R-:W-:Y:S01]  /*63e0*/  ISETP.GT.AND P1, PT, R7, R25, PT ;  /* 0x000000190700720c */ /* 0x000fe20003f24270 */
[----:B0--3--:R-:W-:-:S05]  /*63f0*/  FMUL.FTZ R13, R2, R11 ;  /* 0x0000000b020d7220 */ /* 0x009fca0000410000 */
[----:B------:R0:W-:Y:S04]  /*6400*/  STS [R12], R13 ;  /* 0x0000000d0c007388 */ /* 0x0001e80000000800 */
[----:B------:R0:W-:Y:S03]  /*6410*/  @P0 STG.E [R8.64], R13 ;  /* 0x0000000d08000986 */ /* 0x0001e6000c101924 */
[----:B------:R-:W-:Y:S05]  /*6420*/  @!P1 BRA `(.L_x_3946) ;  /* 0xffffff3000009947 */ /* 0x000fea000383ffff */
.L_x_3945:
[----:B------:R-:W-:Y:S05]  /*6430*/  BSYNC B0 ;  /* 0x0000000000007941 */ /* 0x000fea0003800000 */
.L_x_3944:
[----:B------:R-:W-:Y:S01]  /*6440*/  SHF.R.S32.HI R0, RZ, 0x1f, R23 ;  /* 0x0000001fff007819 */ /* 0x000fe20000011417 */
[----:B------:R-:W-:Y:S01]  /*6450*/  CS2R R14, SRZ ;  /* 0x00000000000e7805 */ /* 0x000fe2000001ff00 */
[----:B------:R-:W-:Y:S01]  /*6460*/  ISETP.EQ.U32.AND P1, PT, RZ, c[0x0][0x190], PT ;  /* 0x00006400ff007a0c */ /* 0x000fe20003f22070 */
[----:B0-----:R-:W-:Y:S01]  /*6470*/  CS2R R12, SRZ ;  /* 0x00000000000c7805 */ /* 0x001fe2000001ff00 */
[----:B------:R-:W-:-:S04]  /*6480*/  LEA.HI R45, R0, R23, RZ, 0x6 ;  /* 0x00000017002d7211 */ /* 0x000fc800078f30ff */
[----:B------:R-:W-:-:S05]  /*6490*/  LOP3.LUT R2, R45, 0xffffffc0, RZ, 0xc0, !PT ;  /* 0xffffffc02d027812 */ /* 0x000fca00078ec0ff */
[C---:B------:R-:W-:Y:S01]  /*64a0*/  IMAD.IADD R2, R23.reuse, 0x1, -R2 ;  /* 0x0000000117027824 */ /* 0x040fe200078e0a02 */
[----:B------:R-:W-:-:S03]  /*64b0*/  IADD3 R23, R23, 0x3f, RZ ;  /* 0x0000003f17177810 */ /* 0x000fc60007ffe0ff */
[C---:B------:R-:W-:Y:S01]  /*64c0*/  IMAD.SHL.U32 R0, R2.reuse, 0x4, RZ ;  /* 0x0000000402007824 */ /* 0x040fe200078e00ff */
[----:B------:R-:W-:-:S04]  /*64d0*/  ISETP.GT.AND P2, PT, R2, 0x2f, PT ;  /* 0x0000002f0200780c */ /* 0x000fc80003f44270 */
[----:B------:R-:W-:-:S04]  /*64e0*/  ISETP.GT.U32.OR P0, PT, R23, 0x7e, P2 ;  /* 0x0000007e1700780c */ /* 0x000fc80001704470 */
[----:B------:R-:W-:Y:S01]  /*64f0*/  ISETP.EQ.OR.EX P0, PT, RZ, c[0x0][0x194], P0, P1 ;  /* 0x00006500ff007a0c */ /* 0x000fe20000702710 */
[----:B------:R-:W-:-:S12]  /*6500*/  BSSY B0, `(.L_x_3947) ;  /* 0x000018a000007945 */ /* 0x000fd80003800000 */
[----:B------:R-:W-:Y:S02]  /*6510*/  @!P0 IMAD.MOV.U32 R5, RZ, RZ, 0x4 ;  /* 0x00000004ff058424 */ /* 0x000fe400078e00ff */
[----:B------:R-:W-:-:S04]  /*6520*/  @!P0 IMAD R4, R22, 0xc0, R0 ;  /* 0x000000c016048824 */ /* 0x000fc800078e0200 */
[----:B------:R-:W-:Y:S01]  /*6530*/  @!P0 IMAD.WIDE R4, R4, R5, c[0x0][0x190] ;  /* 0x0000640004048625 */ /* 0x000fe200078e0205 */
[----:B------:R-:W-:-:S04]  /*6540*/  CS2R R10, SRZ ;  /* 0x00000000000a7805 */ /* 0x000fc8000001ff00 */
[----:B------:R0:W5:Y:S01]  /*6550*/  @!P0 LDG.E.128 R12, [R4.64] ;  /* 0x00000024040c8981 */ /* 0x000162000c1e1d00 */
[----:B------:R-:W-:Y:S01]  /*6560*/  IMAD R21, R19, c[0x0][0x1d4], RZ ;  /* 0x0000750013157a24 */ /* 0x000fe200078e02ff */
[----:B------:R-:W-:Y:S02]  /*6570*/  CS2R R8, SRZ ;  /* 0x0000000000087805 */ /* 0x000fe4000001ff00 */
[----:B------:R-:W-:Y:S06]  /*6580*/  BAR.SYNC.DEFER_BLOCKING 0x0 ;  /* 0x0000000000007b1d */ /* 0x000fec0000010000 */
[----:B------:R-:W-:Y:S05]  /*6590*/  @P2 BRA `(.L_x_3948) ;  /* 0x0000180000002947 */ /* 0x000fea0003800000 */
[----:B0-----:R-:W-:Y:S01]  /*65a0*/  SHF.R.S32.HI R45, RZ, 0x6, R45 ;  /* 0x00000006ff2d7819 */ /* 0x001fe2000001142d */
[----:B------:R-:W-:Y:S01]  /*65b0*/  IMAD R24, R6, c[0x0][0x1d4], R0 ;  /* 0x0000750006187a24 */ /* 0x000fe200078e0200 */
[----:B------:R-:W-:Y:S01]  /*65c0*/  IMNMX R54, R25, c[0x0][0x1d4], PT ;  /* 0x0000750019367a17 */ /* 0x000fe20003800200 */
[----:B------:R-:W-:Y:S01]  /*65d0*/  BSSY B1, `(.L_x_3949) ;  /* 0x0000079000017945 */ /* 0x000fe20003800000 */
[----:B------:R-:W-:Y:S01]  /*65e0*/  CS2R R10, SRZ ;  /* 0x00000000000a7805 */ /* 0x000fe2000001ff00 */
[----:B------:R-:W-:Y:S01]  /*65f0*/  IMAD.IADD R20, R16, 0x1, R45 ;  /* 0x0000000110147824 */ /* 0x000fe200078e022d */
[----:B------:R-:W-:Y:S01]  /*6600*/  CS2R R8, SRZ ;  /* 0x0000000000087805 */ /* 0x000fe2000001ff00 */
[----:B------:R-:W-:-:S03]  /*6610*/  SHF.R.S32.HI R26, RZ, 0x1f, R24 ;  /* 0x0000001fff1a7819 */ /* 0x000fc60000011418 */
[----:B------:R-:W-:-:S13]  /*6620*/  ISETP.GE.AND P0, PT, R20, R54, PT ;  /* 0x000000361400720c */ /* 0x000fda0003f06270 */
[----:B------:R-:W-:Y:S05]  /*6630*/  @P0 BRA `(.L_x_3950) ;  /* 0x0000072000000947 */ /* 0x000fea0003800000 */
[----:B------:R-:W-:Y:S01]  /*6640*/  LOP3.LUT R5, RZ, R45, RZ, 0x33, !PT ;  /* 0x0000002dff057212 */ /* 0x000fe200078e33ff */
[----:B------:R-:W-:Y:S01]  /*6650*/  BSSY B2, `(.L_x_3951) ;  /* 0x0000027000027945 */ /* 0x000fe20003800000 */
[----:B------:R-:W-:Y:S01]  /*6660*/  LOP3.LUT R4, RZ, R54, RZ, 0x33, !PT ;  /* 0x00000036ff047212 */ /* 0x000fe200078e33ff */
[----:B------:R-:W-:Y:S01]  /*6670*/  IMAD.MOV.U32 R49, RZ, RZ, R20 ;  /* 0x000000ffff317224 */ /* 0x000fe200078e0014 */
[----:B------:R-:W-:Y:S01]  /*6680*/  IADD3 R7, -R16, -0x2, -R45 ;  /* 0xfffffffe10077810 */ /* 0x000fe20007ffe92d */
[----:B------:R-:W-:Y:S01]  /*6690*/  CS2R R8, SRZ ;  /* 0x0000000000087805 */ /* 0x000fe2000001ff00 */
[----:B------:R-:W-:Y:S01]  /*66a0*/  IADD3 R5, -R4, R5, -R16 ;  /* 0x0000000504057210 */ /* 0x000fe20007ffe910 */
[----:B------:R-:W-:Y:S02]  /*66b0*/  CS2R R10, SRZ ;  /* 0x00000000000a7805 */ /* 0x000fe4000001ff00 */
[----:B------:R-:W-:Y:S01]  /*66c0*/  IMAD.IADD R7, R7, 0x1, -R4 ;  /* 0x0000000107077824 */ /* 0x000fe200078e0a04 */
[----:B------:R-:W-:-:S04]  /*66d0*/  LOP3.LUT P0, R5, R5, 0x3, RZ, 0xc0, !PT ;  /* 0x0000000305057812 */ /* 0x000fc8000780c0ff */
[----:B------:R-:W-:-:S09]  /*66e0*/  ISETP.GE.U32.AND P1, PT, R7, 0x3, PT ;  /* 0x000000030700780c */ /* 0x000fd20003f26070 */
[----:B------:R-:W-:Y:S05]  /*66f0*/  @!P0 BRA `(.L_x_3952) ;  /* 0x000001c000008947 */ /* 0x000fea0003800000 */
[----:B------:R-:W-:Y:S02]  /*6700*/  IMAD.MOV.U32 R28, RZ, RZ, R5 ;  /* 0x000000ffff1c7224 */ /* 0x000fe400078e0005 */
[----:B--2---:R-:W-:Y:S02]  /*6710*/  IMAD R37, R29, c[0x0][0x1d4], RZ ;  /* 0x000075001d257a24 */ /* 0x004fe400078e02ff */
[----:B------:R-:W-:Y:S02]  /*6720*/  IMAD.MOV.U32 R49, RZ, RZ, R20 ;  /* 0x000000ffff317224 */ /* 0x000fe400078e0014 */
[----:B------:R-:W-:-:S03]  /*6730*/  IMAD.MOV.U32 R8, RZ, RZ, RZ ;  /* 0x000000ffff087224 */ /* 0x000fc600078e00ff */
.L_x_3953:
[----:B------:R-:W-:Y:S02]  /*6740*/  SHF.R.S32.HI R4, RZ, 0x1f, R49 ;  /* 0x0000001fff047819 */ /* 0x000fe40000011431 */
[----:B------:R-:W-:-:S04]  /*6750*/  IADD3 R5, P0, R37, R49, RZ ;  /* 0x0000003125057210 */ /* 0x000fc80007f1e0ff */
[----:B------:R-:W-:Y:S02]  /*6760*/  LEA.HI.X.SX32 R6, R37, R4, 0x1, P0 ;  /* 0x0000000425067211 */ /* 0x000fe400000f0eff */
[----:B------:R-:W-:-:S04]  /*6770*/  LEA R4, P0, R5, c[0x0][0x1a8], 0x2 ;  /* 0x00006a0005047a11 */ /* 0x000fc800078010ff */
[----:B------:R-:W-:-:S05]  /*6780*/  LEA.HI.X R5, R5, c[0x0][0x1ac], R6, 0x2, P0 ;  /* 0x00006b0005057a11 */ /* 0x000fca00000f1406 */
[----:B------:R-:W2:Y:S01]  /*6790*/  LDG.E R4, [R4.64] ;  /* 0x0000002404047981 */ /* 0x000ea2000c1e1900 */
[----:B------:R-:W-:-:S06]  /*67a0*/  IMAD.IADD R36, R49, 0x1, -R16 ;  /* 0x0000000131247824 */ /* 0x000fcc00078e0a10 */
[----:B------:R-:W0:Y:S01]  /*67b0*/  LDS R36, [R36.X4+0x410] ;  /* 0x0004100024247984 */ /* 0x000e220000004800 */
[----:B--2---:R-:W-:-:S04]  /*67c0*/  IMAD R6, R4, c[0x0][0x1d8], RZ ;  /* 0x0000760004067a24 */ /* 0x004fc800078e02ff */
[----:B------:R-:W-:-:S04]  /*67d0*/  IMAD R6, R6, c[0x0][0x1d4], R49 ;  /* 0x0000750006067a24 */ /* 0x000fc800078e0231 */
[----:B------:R-:W-:-:S05]  /*67e0*/  IMAD R7, R6, 0xc0, RZ ;  /* 0x000000c006077824 */ /* 0x000fca00078e02ff */
[----:B-1----:R-:W-:-:S04]  /*67f0*/  IADD3 R32, P0, R24, R7, RZ ;  /* 0x0000000718207210 */ /* 0x002fc80007f1e0ff */
[----:B------:R-:W-:Y:S02]  /*6800*/  LEA.HI.X.SX32 R7, R7, R26, 0x1, P0 ;  /* 0x0000001a07077211 */ /* 0x000fe400000f0eff */
[----:B------:R-:W-:-:S04]  /*6810*/  LEA R6, P0, R32, c[0x0][0x1a0], 0x2 ;  /* 0x0000680020067a11 */ /* 0x000fc800078010ff */
[----:B------:R-:W-:-:S05]  /*6820*/  LEA.HI.X R7, R32, c[0x0][0x1a4], R7, 0x2, P0 ;  /* 0x0000690020077a11 */ /* 0x000fca00000f1407 */
[----:B------:R-:W0:Y:S01]  /*6830*/  LDG.E.128 R32, [R6.64] ;  /* 0x0000002406207981 */ /* 0x000e22000c1e1d00 */
[----:B------:R-:W-:Y:S02]  /*6840*/  IADD3 R28, R28, -0x1, RZ ;  /* 0xffffffff1c1c7810 */ /* 0x000fe40007ffe0ff */
[----:B------:R-:W-:Y:S02]  /*6850*/  IADD3 R49, R49, 0x1, RZ ;  /* 0x0000000131317810 */ /* 0x000fe40007ffe0ff */
[----:B------:R-:W-:Y:S01]  /*6860*/  ISETP.NE.AND P0, PT, R28, RZ, PT ;  /* 0x000000ff1c00720c */ /* 0x000fe20003f05270 */
[-C--:B0-----:R-:W-:Y:S02]  /*6870*/  FFMA.FTZ R8, R32, R36.reuse, R8 ;  /* 0x0000002420087223 */ /* 0x081fe40000010008 */
[-C--:B------:R-:W-:Y:S02]  /*6880*/  FFMA.FTZ R9, R33, R36.reuse, R9 ;  /* 0x0000002421097223 */ /* 0x080fe40000010009 */
[----:B------:R-:W-:-:S02]  /*6890*/  FFMA.FTZ R10, R34, R36, R10 ;  /* 0x00000024220a7223 */ /* 0x000fc4000001000a */
[----:B------:R-:W-:-:S06]  /*68a0*/  FFMA.FTZ R11, R35, R36, R11 ;  /* 0x00000024230b7223 */ /* 0x000fcc000001000b */
[----:B------:R-:W-:Y:S05]  /*68b0*/  @P0 BRA `(.L_x_3953) ;  /* 0xfffffe8000000947 */ /* 0x000fea000383ffff */
.L_x_3952:
[----:B------:R-:W-:Y:S05]  /*68c0*/  BSYNC B2 ;  /* 0x0000000000027941 */ /* 0x000fea0003800000 */
.L_x_3951:
        /* <DEDUP_REMOVED lines=14> */
.L_x_3954:
[----:B------:R-:W-:Y:S01]  /*69b0*/  IMAD.MOV.U32 R47, RZ, RZ, R55 ;  /* 0x000000ffff2f7224 */ /* 0x000fe200078e0037 */
[----:B------:R-:W0:Y:S04]  /*69c0*/  LDS R48, [R44+-0x8] ;  /* 0xfffff8002c307984 */ /* 0x000e280000000800 */
[----:B------:R-:W3:Y:S04]  /*69d0*/  LDG.E R4, [R46.64] ;  /* 0x000000242e047981 */ /* 0x000ee8000c1e1900 */
[----:B------:R-:W4:Y:S04]  /*69e0*/  LDG.E R6, [R46.64+0x4] ;  /* 0x000004242e067981 */ /* 0x000f28000c1e1900 */
[----:B--2---:R-:W2:Y:S04]  /*69f0*/  LDG.E R7, [R46.64+0x8] ;  /* 0x000008242e077981 */ /* 0x004ea8000c1e1900 */
[----:B-1----:R-:W2:Y:S04]  /*6a00*/  LDG.E R32, [R46.64+0xc] ;  /* 0x00000c242e207981 */ /* 0x002ea8000c1e1900 */
[----:B------:R-:W1:Y:S04]  /*6a10*/  LDS R50, [R44+-0x4] ;  /* 0xfffffc002c327984 */ /* 0x000e680000000800 */
[----:B------:R-:W0:Y:S04]  /*6a20*/  LDS R52, [R44] ;  /* 0x000000002c347984 */ /* 0x000e280000000800 */
[----:B------:R0:W0:Y:S01]  /*6a30*/  LDS R53, [R44+0x4] ;  /* 0x000004002c357984 */ /* 0x0000220000000800 */
[----:B---3--:R-:W-:-:S02]  /*6a40*/  IMAD R5, R28, R4, R51 ;  /* 0x000000041c057224 */ /* 0x008fc400078e0233 */
[----:B----4-:R-:W-:-:S03]  /*6a50*/  IMAD R6, R28, R6, R51 ;  /* 0x000000061c067224 */ /* 0x010fc600078e0233 */
[----:B------:R-:W-:Y:S01]  /*6a60*/  IADD3 R33, P0, R24, R5, RZ ;  /* 0x0000000518217210 */ /* 0x000fe20007f1e0ff */
[--C-:B--2---:R-:W-:Y:S01]  /*6a70*/  IMAD R4, R28, R7, R51.reuse ;  /* 0x000000071c047224 */ /* 0x104fe200078e0233 */
[----:B------:R-:W-:Y:S02]  /*6a80*/  IADD3 R7, R6, 0xc0, RZ ;  /* 0x000000c006077810 */ /* 0x000fe40007ffe0ff */
[----:B------:R-:W-:Y:S01]  /*6a90*/  LEA.HI.X.SX32 R34, R5, R26, 0x1, P0 ;  /* 0x0000001a05227211 */ /* 0x000fe200000f0eff */
[----:B------:R-:W-:Y:S01]  /*6aa0*/  IMAD R32, R28, R32, R51 ;  /* 0x000000201c207224 */ /* 0x000fe200078e0233 */
[----:B------:R-:W-:Y:S02]  /*6ab0*/  LEA R40, P0, R33, c[0x0][0x1a0], 0x2 ;  /* 0x0000680021287a11 */ /* 0x000fe400078010ff */
[----:B------:R-:W-:Y:S02]  /*6ac0*/  IADD3 R6, P1, R24, R7, RZ ;  /* 0x0000000718067210 */ /* 0x000fe40007f3e0ff */
[----:B------:R-:W-:-:S02]  /*6ad0*/  IADD3 R5, R4, 0x180, RZ ;  /* 0x0000018004057810 */ /* 0x000fc40007ffe0ff */
[----:B------:R-:W-:Y:S02]  /*6ae0*/  LEA.HI.X R41, R33, c[0x0][0x1a4], R34, 0x2, P0 ;  /* 0x0000690021297a11 */ /* 0x000fe400000f1422 */
[----:B------:R-:W-:Y:S02]  /*6af0*/  IADD3 R35, R32, 0x240, RZ ;  /* 0x0000024020237810 */ /* 0x000fe40007ffe0ff */
[----:B------:R-:W-:Y:S02]  /*6b00*/  LEA.HI.X.SX32 R7, R7, R26, 0x1, P1 ;  /* 0x0000001a07077211 */ /* 0x000fe400008f0eff */
[----:B------:R-:W-:Y:S01]  /*6b10*/  LEA R32, P0, R6, c[0x0][0x1a0], 0x2 ;  /* 0x0000680006207a11 */ /* 0x000fe200078010ff */
[----:B------:R-:W2:Y:S01]  /*6b20*/  LDG.E.128 R40, [R40.64] ;  /* 0x0000002428287981 */ /* 0x000ea2000c1e1d00 */
[----:B------:R-:W-:Y:S02]  /*6b30*/  IADD3 R34, P2, R24, R5, RZ ;  /* 0x0000000518227210 */ /* 0x000fe40007f5e0ff */
[----:B------:R-:W-:-:S02]  /*6b40*/  LEA.HI.X R33, R6, c[0x0][0x1a4], R7, 0x2, P0 ;  /* 0x0000690006217a11 */ /* 0x000fc400000f1407 */
[-C--:B------:R-:W-:Y:S02]  /*6b50*/  LEA.HI.X.SX32 R5, R5, R26.reuse, 0x1, P2 ;  /* 0x0000001a05057211 */ /* 0x080fe400010f0eff */
[----:B------:R-:W-:Y:S02]  /*6b60*/  LEA R4, P1, R34, c[0x0][0x1a0], 0x2 ;  /* 0x0000680022047a11 */ /* 0x000fe400078210ff */
[----:B------:R-:W-:Y:S02]  /*6b70*/  IADD3 R6, P0, R24, R35, RZ ;  /* 0x0000002318067210 */ /* 0x000fe40007f1e0ff */
[----:B------:R-:W-:Y:S02]  /*6b80*/  LEA.HI.X R5, R34, c[0x0][0x1a4], R5, 0x2, P1 ;  /* 0x0000690022057a11 */ /* 0x000fe400008f1405 */
[----:B------:R-:W-:Y:S02]  /*6b90*/  LEA.HI.X.SX32 R7, R35, R26, 0x1, P0 ;  /* 0x0000001a23077211 */ /* 0x000fe400000f0eff */
[C---:B------:R-:W-:Y:S01]  /*6ba0*/  LEA R36, P0, R6.reuse, c[0x0][0x1a0], 0x2 ;  /* 0x0000680006247a11 */ /* 0x040fe200078010ff */
[----:B------:R-:W1:Y:S03]  /*6bb0*/  LDG.E.128 R32, [R32.64] ;  /* 0x0000002420207981 */ /* 0x000e66000c1e1d00 */
[----:B------:R-:W-:-:S02]  /*6bc0*/  LEA.HI.X R37, R6, c[0x0][0x1a4], R7, 0x2, P0 ;  /* 0x0000690006257a11 */ /* 0x000fc400000f1407 */
[----:B------:R-:W3:Y:S04]  /*6bd0*/  LDG.E.128 R4, [R4.64] ;  /* 0x0000002404047981 */ /* 0x000ee8000c1e1d00 */
[----:B------:R-:W4:Y:S01]  /*6be0*/  LDG.E.128 R36, [R36.64] ;  /* 0x0000002424247981 */ /* 0x000f22000c1e1d00 */
[----:B------:R-:W-:Y:S02]  /*6bf0*/  IADD3 R46, P0, R46, 0x10, RZ ;  /* 0x000000102e2e7810 */ /* 0x000fe40007f1e0ff */
[----:B------:R-:W-:-:S03]  /*6c00*/  IADD3 R49, R49, 0x4, RZ ;  /* 0x0000000431317810 */ /* 0x000fc60007ffe0ff */
[----:B------:R-:W-:Y:S01]  /*6c10*/  IMAD.X R55, RZ, RZ, R47, P0 ;  /* 0x000000ffff377224 */ /* 0x000fe200000e062f */
[----:B------:R-:W-:Y:S02]  /*6c20*/  ISETP.GE.AND P0, PT, R49, R54, PT ;  /* 0x000000363100720c */ /* 0x000fe40003f06270 */
[----:B0-----:R-:W-:Y:S02]  /*6c30*/  IADD3 R44, R44, 0x10, RZ ;  /* 0x000000102c2c7810 */ /* 0x001fe40007ffe0ff */
[----:B------:R-:W-:Y:S01]  /*6c40*/  IADD3 R51, R51, 0x300, RZ ;  /* 0x0000030033337810 */ /* 0x000fe20007ffe0ff */
[-C--:B--2---:R-:W-:Y:S02]  /*6c50*/  FFMA.FTZ R47, R40, R48.reuse, R8 ;  /* 0x00000030282f7223 */ /* 0x084fe40000010008 */
[-C--:B------:R-:W-:Y:S02]  /*6c60*/  FFMA.FTZ R8, R41, R48.reuse, R9 ;  /* 0x0000003029087223 */ /* 0x080fe40000010009 */
[----:B------:R-:W-:-:S02]  /*6c70*/  FFMA.FTZ R9, R42, R48, R10 ;  /* 0x000000302a097223 */ /* 0x000fc4000001000a */
[----:B------:R-:W-:Y:S02]  /*6c80*/  FFMA.FTZ R48, R43, R48, R11 ;  /* 0x000000302b307223 */ /* 0x000fe4000001000b */
[-C--:B-1----:R-:W-:Y:S02]  /*6c90*/  FFMA.FTZ R47, R32, R50.reuse, R47 ;  /* 0x00000032202f7223 */ /* 0x082fe4000001002f */
[-C--:B------:R-:W-:Y:S02]  /*6ca0*/  FFMA.FTZ R8, R33, R50.reuse, R8 ;  /* 0x0000003221087223 */ /* 0x080fe40000010008 */
[-C--:B------:R-:W-:Y:S02]  /*6cb0*/  FFMA.FTZ R9, R34, R50.reuse, R9 ;  /* 0x0000003222097223 */ /* 0x080fe40000010009 */
[----:B------:R-:W-:Y:S02]  /*6cc0*/  FFMA.FTZ R48, R35, R50, R48 ;  /* 0x0000003223307223 */ /* 0x000fe40000010030 */
[----:B---3--:R-:W-:-:S02]  /*6cd0*/  FFMA.FTZ R47, R4, R52, R47 ;  /* 0x00000034042f7223 */ /* 0x008fc4000001002f */
[-C--:B------:R-:W-:Y:S02]  /*6ce0*/  FFMA.FTZ R4, R5, R52.reuse, R8 ;  /* 0x0000003405047223 */ /* 0x080fe40000010008 */
[-C--:B------:R-:W-:Y:S02]  /*6cf0*/  FFMA.FTZ R5, R6, R52.reuse, R9 ;  /* 0x0000003406057223 */ /* 0x080fe40000010009 */
[----:B------:R-:W-:Y:S02]  /*6d00*/  FFMA.FTZ R48, R7, R52, R48 ;  /* 0x0000003407307223 */ /* 0x000fe40000010030 */
[-C--:B----4-:R-:W-:Y:S02]  /*6d10*/  FFMA.FTZ R8, R36, R53.reuse, R47 ;  /* 0x0000003524087223 */ /* 0x090fe4000001002f */
[-C--:B------:R-:W-:Y:S02]  /*6d20*/  FFMA.FTZ R9, R37, R53.reuse, R4 ;  /* 0x0000003525097223 */ /* 0x080fe40000010004 */
[----:B------:R-:W-:-:S02]  /*6d30*/  FFMA.FTZ R10, R38, R53, R5 ;  /* 0x00000035260a7223 */ /* 0x000fc40000010005 */
[----:B------:R-:W-:Y:S01]  /*6d40*/  FFMA.FTZ R11, R39, R53, R48 ;  /* 0x00000035270b7223 */ /* 0x000fe20000010030 */
[----:B------:R-:W-:Y:S05]  /*6d50*/  @!P0 BRA `(.L_x_3954) ;  /* 0xfffffc5000008947 */ /* 0x000fea000383ffff */
.L_x_3950:
[----:B------:R-:W-:Y:S05]  /*6d60*/  BSYNC B1 ;  /* 0x0000000000017941 */ /* 0x000fea0003800000 */
.L_x_3949:
[----:B------:R-:W-:-:S13]  /*6d70*/  ISETP.GE.AND P0, PT, R20, R25, PT ;  /* 0x000000191400720c */ /* 0x000fda0003f06270 */
[----:B------:R-:W-:Y:S05]  /*6d80*/  @P0 BRA `(.L_x_3948) ;  /* 0x0000101000000947 */ /* 0x000fea0003800000 */
[----:B------:R-:W-:Y:S01]  /*6d90*/  IADD3 R4, -R16, R25, -R45 ;  /* 0x0000001910047210 */ /* 0x000fe20007ffe92d */
[----:B------:R-:W-:Y:S03]  /*6da0*/  BSSY B1, `(.L_x_3955) ;  /* 0x0000039000017945 */ /* 0x000fe60003800000 */
[----:B------:R-:W-:-:S13]  /*6db0*/  LOP3.LUT P0, R4, R4, 0x3, RZ, 0xc0, !PT ;  /* 0x0000000304047812 */ /* 0x000fda000780c0ff */
[----:B------:R-:W-:Y:S05]  /*6dc0*/  @!P0 BRA `(.L_x_3956) ;  /* 0x0000036000008947 */ /* 0x000fea0003800000 */
[----:B------:R-:W-:Y:S01]  /*6dd0*/  IMAD.MOV.U32 R28, RZ, RZ, R4 ;  /* 0x000000ffff1c7224 */ /* 0x000fe200078e0004 */
[----:B-1----:R-:W-:Y:S02]  /*6de0*/  LEA R32, R45, 0x410, 0x2 ;  /* 0x000004102d207811 */ /* 0x002fe400078e10ff */
.L_x_3959:
[----:B------:R-:W-:Y:S01]  /*6df0*/  ISETP.GE.AND P1, PT, R20, c[0x0][0x1d4], PT ;  /* 0x0000750014007a0c */ /* 0x000fe20003f26270 */
[----:B------:R-:W-:Y:S01]  /*6e00*/  BSSY B2, `(.L_x_3957) ;  /* 0x000002f000027945 */ /* 0x000fe20003800000 */
[----:B------:R-:W-:-:S04]  /*6e10*/  IADD3 R28, R28, -0x1, RZ ;  /* 0xffffffff1c1c7810 */ /* 0x000fc80007ffe0ff */
[----:B------:R-:W-:-:S07]  /*6e20*/  ISETP.NE.AND P0, PT, R28, RZ, PT ;  /* 0x000000ff1c00720c */ /* 0x000fce0003f05270 */
        /* <DEDUP_REMOVED lines=37> */
[----:B------:R-:W-:Y:S02]  /*7080*/  LEA.HI.X R7, R33, c[0x0][0x1a4], R34, 0x2, P1 ;  /* 0x0000690021077a11 */ /* 0x000fe400008f1422 */
[----:B------:R-:W0:Y:S04]  /*7090*/  LDS R33, [R32] ;  /* 0x0000000020217984 */ /* 0x000e280000000800 */
[----:B--2---:R-:W0:Y:S02]  /*70a0*/  LDG.E.128 R36, [R6.64] ;  /* 0x0000002406247981 */ /* 0x004e24000c1e1d00 */
[-C--:B0-----:R-:W-:Y:S02]  /*70b0*/  FFMA.FTZ R8, R36, R33.reuse, R8 ;  /* 0x0000002124087223 */ /* 0x081fe40000010008 */
[----:B------:R-:W-:-:S02]  /*70c0*/  FFMA.FTZ R9, R37, R33, R9 ;  /* 0x0000002125097223 */ /* 0x000fc40000010009 */
[-C--:B------:R-:W-:Y:S02]  /*70d0*/  FFMA.FTZ R10, R38, R33.reuse, R10 ;  /* 0x00000021260a7223 */ /* 0x080fe4000001000a */
[----:B------:R-:W-:Y:S02]  /*70e0*/  FFMA.FTZ R11, R39, R33, R11 ;  /* 0x00000021270b7223 */ /* 0x000fe4000001000b */
.L_x_3958:
[----:B------:R-:W-:Y:S05]  /*70f0*/  BSYNC B2 ;  /* 0x0000000000027941 */ /* 0x000fea0003800000 */
.L_x_3957:
[----:B------:R-:W-:Y:S02]  /*7100*/  IADD3 R20, R20, 0x1, RZ ;  /* 0x0000000114147810 */ /* 0x000fe40007ffe0ff */
[----:B------:R-:W-:Y:S01]  /*7110*/  IADD3 R32, R32, 0x4, RZ ;  /* 0x0000000420207810 */ /* 0x000fe20007ffe0ff */
[----:B------:R-:W-:Y:S05]  /*7120*/  @P0 BRA `(.L_x_3959) ;  /* 0xfffffcc000000947 */ /* 0x000fea000383ffff */
.L_x_3956:
[----:B------:R-:W-:Y:S05]  /*7130*/  BSYNC B1 ;  /* 0x0000000000017941 */ /* 0x000fea0003800000 */
.L_x_3955:
[----:B------:R-:W-:-:S04]  /*7140*/  LOP3.LUT R4, RZ, R45, RZ, 0x33, !PT ;  /* 0x0000002dff047212 */ /* 0x000fc800078e33ff */
[----:B------:R-:W-:-:S04]  /*7150*/  IADD3 R4, -R16, R25, R4 ;  /* 0x0000001910047210 */ /* 0x000fc80007ffe104 */
[----:B------:R-:W-:-:S13]  /*7160*/  ISETP.GE.U32.AND P0, PT, R4, 0x3, PT ;  /* 0x000000030400780c */ /* 0x000fda0003f06070 */
[----:B------:R-:W-:Y:S05]  /*7170*/  @!P0 BRA `(.L_x_3948) ;  /* 0x00000c2000008947 */ /* 0x000fea0003800000 */
[----:B------:R-:W-:-:S05]  /*7180*/  LEA R5, R20, 0x8, 0x2 ;  /* 0x0000000814057811 */ /* 0x000fca00078e10ff */
[----:B------:R-:W-:-:S05]  /*7190*/  IMAD R5, R16, -0x4, R5 ;  /* 0xfffffffc10057824 */ /* 0x000fca00078e0205 */
[----:B------:R-:W-:Y:S02]  /*71a0*/  IADD3 R4, R5, 0x410, RZ ;  /* 0x0000041005047810 */ /* 0x000fe40007ffe0ff */
.L_x_3968:
[C---:B------:R-:W-:Y:S01]  /*71b0*/  ISETP.GE.AND P3, PT, R20.reuse, c[0x0][0x1d4], PT ;  /* 0x0000750014007a0c */ /* 0x040fe20003f66270 */
[----:B------:R-:W-:Y:S01]  /*71c0*/  BSSY B1, `(.L_x_3960) ;  /* 0x0000032000017945 */ /* 0x000fe20003800000 */
[C---:B--2---:R-:W-:Y:S02]  /*71d0*/  IADD3 R36, R20.reuse, 0x1, RZ ;  /* 0x0000000114247810 */ /* 0x044fe40007ffe0ff */
[C---:B------:R-:W-:Y:S02]  /*71e0*/  IADD3 R37, R20.reuse, 0x2, RZ ;  /* 0x0000000214257810 */ /* 0x040fe40007ffe0ff */
[----:B------:R-:W-:Y:S02]  /*71f0*/  IADD3 R38, R20, 0x3, RZ ;  /* 0x0000000314267810 */ /* 0x000fe40007ffe0ff */
[----:B------:R-:W-:Y:S02]  /*7200*/  ISETP.GE.AND P2, PT, R36, c[0x0][0x1d4], PT ;  /* 0x0000750024007a0c */ /* 0x000fe40003f46270 */
[----:B------:R-:W-:-:S02]  /*7210*/  ISETP.GE.AND P0, PT, R37, c[0x0][0x1d4], PT ;  /* 0x0000750025007a0c */ /* 0x000fc40003f06270 */
[----:B------:R-:W-:Y:S01]  /*7220*/  ISETP.GE.AND P1, PT, R38, c[0x0][0x1d4], PT ;  /* 0x0000750026007a0c */ /* 0x000fe20003f26270 */
[----:B------:R-:W-:Y:S07]  /*7230*/  @!P3 BRA `(.L_x_3961) ;  /* 0x000002a00000b947 */ /* 0x000fee0003800000 */
[----:B------:R-:W-:Y:S01]  /*7240*/  IABS R16, c[0x0][0x1d4] ;  /* 0x0000750000107a13 */ /* 0x000fe20000000000 */
[----:B------:R-:W-:Y:S01]  /*7250*/  IMAD.MOV.U32 R6, RZ, RZ, RZ ;  /* 0x000000ffff067224 */ /* 0x000fe200078e00ff */
[----:B-1----:R-:W-:Y:S02]  /*7260*/  IABS R32, R20 ;  /* 0x0000001400207213 */ /* 0x002fe40000000000 */
[----:B------:R-:W0:Y:S01]  /*7270*/  I2F.RP R28, R16 ;  /* 0x00000010001c7306 */ /* 0x000e220000209400 */
[----:B------:R-:W-:Y:S02]  /*7280*/  ISETP.GE.AND P4, PT, R20, RZ, PT ;  /* 0x000000ff1400720c */ /* 0x000fe40003f86270 */
[----:B------:R-:W-:-:S05]  /*7290*/  ISETP.NE.AND P5, PT, RZ, c[0x0][0x1d4], PT ;  /* 0x00007500ff007a0c */ /* 0x000fca0003fa5270 */
[----:B0-----:R-:W0:Y:S02]  /*72a0*/  MUFU.RCP R28, R28 ;  /* 0x0000001c001c7308 */ /* 0x001e240000001000 */
[----:B0-----:R-:W-:-:S06]  /*72b0*/  IADD3 R7, R28, 0xffffffe, RZ ;  /* 0x0ffffffe1c077810 */ /* 0x001fcc0007ffe0ff */
[----:B------:R-:W0:Y:S02]  /*72c0*/  F2I.FTZ.U32.TRUNC.NTZ R7, R7 ;  /* 0x0000000700077305 */ /* 0x000e24000021f000 */
[----:B0-----:R-:W-:-:S04]  /*72d0*/  IMAD.MOV R5, RZ, RZ, -R7 ;  /* 0x000000ffff057224 */ /* 0x001fc800078e0a07 */
[----:B------:R-:W-:-:S04]  /*72e0*/  IMAD R5, R5, R16, RZ ;  /* 0x0000001005057224 */ /* 0x000fc800078e02ff */
        /* <DEDUP_REMOVED lines=31> */
.L_x_3961:
[----:B------:R-:W-:Y:S05]  /*74e0*/  BSYNC B1 ;  /* 0x0000000000017941 */ /* 0x000fea0003800000 */
.L_x_3960:
[----:B------:R-:W-:Y:S01]  /*74f0*/  BSSY B1, `(.L_x_3962) ;  /* 0x000002c000017945 */ /* 0x000fe20003800000 */
[----:B------:R-:W-:Y:S05]  /*7500*/  @!P2 BRA `(.L_x_3963) ;  /* 0x000002a00000a947 */ /* 0x000fea0003800000 */
        /* <DEDUP_REMOVED lines=42> */
.L_x_3963:
[----:B------:R-:W-:Y:S05]  /*77b0*/  BSYNC B1 ;  /* 0x0000000000017941 */ /* 0x000fea0003800000 */
.L_x_3962:
        /* <DEDUP_REMOVED lines=44> */
.L_x_3965:
[----:B------:R-:W-:Y:S05]  /*7a80*/  BSYNC B1 ;  /* 0x0000000000017941 */ /* 0x000fea0003800000 */
.L_x_3964:
        /* <DEDUP_REMOVED lines=44> */
.L_x_3967:
[----:B------:R-:W-:Y:S05]  /*7d50*/  BSYNC B1 ;  /* 0x0000000000017941 */ /* 0x000fea0003800000 */
.L_x_3966:
[----:B------:R-:W-:Y:S02]  /*7d60*/  IADD3 R20, R20, 0x4, RZ ;  /* 0x0000000414147810 */ /* 0x000fe40007ffe0ff */
[----:B------:R-:W-:Y:S02]  /*7d70*/  IADD3 R4, R4, 0x10, RZ ;  /* 0x0000001004047810 */ /* 0x000fe40007ffe0ff */
[----:B------:R-:W-:-:S13]  /*7d80*/  ISETP.GE.AND P0, PT, R20, R25, PT ;  /* 0x000000191400720c */ /* 0x000fda0003f06270 */
[----:B------:R-:W-:Y:S05]  /*7d90*/  @!P0 BRA `(.L_x_3968) ;  /* 0xfffff41000008947 */ /* 0x000fea000383ffff */
.L_x_3948:
[----:B0-----:R-:W-:Y:S05]  /*7da0*/  BSYNC B0 ;  /* 0x0000000000007941 */ /* 0x001fea0003800000 */
.L_x_3947:
[----:B------:R-:W-:Y:S01]  /*7db0*/  ISETP.GE.AND P0, PT, R2, 0x30, PT ;  /* 0x000000300200780c */ /* 0x000fe20003f06270 */
[----:B------:R-:W-:Y:S03]  /*7dc0*/  BSSY B0, `(.L_x_3969) ;  /* 0x0000035000007945 */ /* 0x000fe60003800000 */
[----:B------:R-:W-:-:S13]  /*7dd0*/  ISETP.LT.U32.AND P0, PT, R23, 0x7f, !P0 ;  /* 0x0000007f1700780c */ /* 0x000fda0004701070 */
[----:B------:R-:W-:Y:S05]  /*7de0*/  @!P0 BRA `(.L_x_3970) ;  /* 0x0000032000008947 */ /* 0x000fea0003800000 */
[----:B------:R-:W-:Y:S01]  /*7df0*/  IMAD.MOV.U32 R2, RZ, RZ, c[0x0][0x258] ;  /* 0x00009600ff027624 */ /* 0x000fe200078e00ff */
[----:B------:R-:W0:Y:S01]  /*7e00*/  LDS R3, [R3] ;  /* 0x0000000003037984 */ /* 0x000e220000000800 */
[----:B------:R-:W-:-:S03]  /*7e10*/  IMAD.IADD R4, R17, 0x1, R0 ;  /* 0x0000000111047824 */ /* 0x000fc600078e0200 */
[----:B------:R-:W-:-:S13]  /*7e20*/  ISETP.NE.AND P3, PT, R2, 0x2, PT ;  /* 0x000000020200780c */ /* 0x000fda0003f65270 */
[C---:B------:R-:W-:Y:S01]  /*7e30*/  @!P3 IADD3 R16, P1, R4.reuse, c[0x0][0x188], RZ ;  /* 0x000062000410ba10 */ /* 0x040fe20007f3e0ff */
[----:B------:R-:W3:Y:S03]  /*7e40*/  @!P3 LDG.E R31, [R30.64+0x4] ;  /* 0x000004241e1fb981 */ /* 0x000ee6000c1e1900 */
[----:B------:R-:W-:Y:S02]  /*7e50*/  @!P3 LEA.HI.X.SX32 R17, R4, c[0x0][0x18c], 0x1, P1 ;  /* 0x000063000411ba11 */ /* 0x000fe400008f0eff */
[----:B------:R-:W-:-:S03]  /*7e60*/  ISETP.NE.U32.AND P1, PT, RZ, c[0x0][0x240], PT ;  /* 0x00009000ff007a0c */ /* 0x000fc60003f25070 */
[----:B------:R-:W4:Y:S01]  /*7e70*/  @!P3 LDG.E R16, [R16.64] ;  /* 0x000000241010b981 */ /* 0x000f22000c1e1900 */
[----:B------:R-:W-:Y:S01]  /*7e80*/  ISETP.NE.AND.EX P1, PT, RZ, c[0x0][0x244], PT, P1 ;  /* 0x00009100ff007a0c */ /* 0x000fe20003f25310 */
[----:B------:R-:W-:-:S04]  /*7e90*/  @P3 IMAD.MOV.U32 R5, RZ, RZ, 0x4 ;  /* 0x00000004ff053424 */ /* 0x000fc800078e00ff */
[----:B------:R-:W-:-:S08]  /*7ea0*/  @P3 IMAD.WIDE R4, R4, R5, c[0x0][0x188] ;  /* 0x0000620004043625 */ /* 0x000fd000078e0205 */
[----:B------:R-:W-:Y:S02]  /*7eb0*/  @P1 IMAD R27, R27, c[0x0][0x1d8], R22 ;  /* 0x000076001b1b1a24 */ /* 0x000fe400078e0216 */
[----:B------:R-:W-:Y:S02]  /*7ec0*/  @P1 IMAD.MOV.U32 R7, RZ, RZ, 0x4 ;  /* 0x00000004ff071424 */ /* 0x000fe400078e00ff */
[----:B------:R-:W-:Y:S02]  /*7ed0*/  @P1 IMAD R6, R27, 0xc0, R0 ;  /* 0x000000c01b061824 */ /* 0x000fe400078e0200 */
[----:B------:R2:W3:Y:S02]  /*7ee0*/  @P3 LDG.E.128 R24, [R4.64] ;  /* 0x0000002404183981 */ /* 0x0004e4000c1e1d00 */
[----:B------:R-:W-:-:S05]  /*7ef0*/  @P1 IMAD.WIDE R6, R6, R7, c[0x0][0x238] ;  /* 0x00008e0006061625 */ /* 0x000fca00078e0207 */
[----:B-1----:R-:W3:Y:S01]  /*7f00*/  @P1 LDG.E.128 R32, [R6.64] ;  /* 0x0000002406201981 */ /* 0x002ee2000c1e1d00 */
[----:B------:R-:W-:Y:S02]  /*7f10*/  IMAD R21, R21, 0xc0, R0 ;  /* 0x000000c015157824 */ /* 0x000fe400078e0200 */
[----:B------:R-:W-:-:S03]  /*7f20*/  IMAD R18, R18, 0xc0, RZ ;  /* 0x000000c012127824 */ /* 0x000fc600078e02ff */
[----:B--2---:R-:W-:Y:S02]  /*7f30*/  SHF.R.S32.HI R5, RZ, 0x1f, R21 ;  /* 0x0000001fff057819 */ /* 0x004fe40000011415 */
[----:B------:R-:W-:-:S04]  /*7f40*/  IADD3 R21, P2, R18, R21, RZ ;  /* 0x0000001512157210 */ /* 0x000fc80007f5e0ff */
[----:B------:R-:W-:Y:S02]  /*7f50*/  LEA.HI.X.SX32 R18, R18, R5, 0x1, P2 ;  /* 0x0000000512127211 */ /* 0x000fe400010f0eff */
[----:B------:R-:W-:-:S04]  /*7f60*/  LEA R4, P2, R21, c[0x0][0x1a0], 0x2 ;  /* 0x0000680015047a11 */ /* 0x000fc800078410ff */
[----:B------:R-:W-:Y:S02]  /*7f70*/  LEA.HI.X R5, R21, c[0x0][0x1a4], R18, 0x2, P2 ;  /* 0x0000690015057a11 */ /* 0x000fe400010f1412 */
[----:B----4-:R-:W-:Y:S02]  /*7f80*/  @!P3 PRMT R2, R16, 0x9910, RZ ;  /* 0x000099101002b816 */ /* 0x010fe400000000ff */
        /* <DEDUP_REMOVED lines=10> */
[----:B-----5:R-:W-:Y:S02]  /*8030*/  FADD.FTZ R12, R24, R12 ;  /* 0x0000000c180c7221 */ /* 0x020fe40000010000 */
[----:B------:R-:W-:Y:S02]  /*8040*/  FADD.FTZ R14, R26, R14 ;  /* 0x0000000e1a0e7221 */ /* 0x000fe40000010000 */
[----:B----4-:R-:W-:Y:S02]  /*8050*/  @!P3 FMUL.FTZ R25, R2, R31 ;  /* 0x0000001f0219b220 */ /* 0x010fe40000410000 */
        /* <DEDUP_REMOVED lines=11> */
.L_x_3970:
[----:B------:R-:W-:Y:S05]  /*8110*/  BSYNC B0 ;  /* 0x0000000000007941 */ /* 0x000fea0003800000 */
.L_x_3969:
        /* <DEDUP_REMOVED lines=18> */
[----:B------:R-:W3:Y:S08]  /*8240*/  F2I.S8.NTZ R9, R9 ;  /* 0x0000000900097305 */ /* 0x000ef00000202100 */
[----:B------:R-:W4:Y:S01]  /*8250*/  F2I.S8.NTZ R10, R10 ;  /* 0x0000000a000a7305 */ /* 0x000f220000202100 */
[----:B01----:R-:W-:-:S04]  /*8260*/  PRMT R4, R8, 0x8880, RZ ;  /* 0x0000888008047816 */ /* 0x003fc800000000ff */
[----:B------:R-:W-:-:S03]  /*8270*/  PRMT R2, R4, 0x7710, RZ ;  /* 0x0000771004027816 */ /* 0x000fc600000000ff */
[----:B------:R-:W0:Y:S01]  /*8280*/  F2I.S8.NTZ R11, R11 ;  /* 0x0000000b000b7305 */ /* 0x000e220000202100 */
[----:B---3--:R-:W-:Y:S02]  /*8290*/  PRMT R5, R9, 0x8880, RZ ;  /* 0x0000888009057816 */ /* 0x008fe400000000ff */
[----:B------:R-:W-:Y:S02]  /*82a0*/  LOP3.LUT R2, R2, 0xff, RZ, 0xc0, !PT ;  /* 0x000000ff02027812 */ /* 0x000fe400078ec0ff */
[----:B------:R-:W-:Y:S02]  /*82b0*/  PRMT R3, R5, 0x7710, RZ ;  /* 0x0000771005037816 */ /* 0x000fe400000000ff */
[----:B----4-:R-:W-:Y:S02]  /*82c0*/  PRMT R4, R10, 0x8880, RZ ;  /* 0x000088800a047816 */ /* 0x010fe400000000ff */
        /* <DEDUP_REMOVED lines=10> */
.L_x_3931:
[----:B------:R-:W-:Y:S01]  /*8370*/  IMAD.MOV.U32 R84, RZ, RZ, R151 ;  /* 0x000000ffff547224 */ /* 0x000fe200078e0097 */
[----:B------:R-:W-:Y:S01]  /*8380*/  MOV R82, 0x83d0 ;  /* 0x000083d000527802 */ /* 0x000fe20000000f00 */
[----:B------:R-:W-:Y:S02]  /*8390*/  IMAD.MOV.U32 R85, RZ, RZ, 0x2 ;  /* 0x00000002ff557424 */ /* 0x000fe400078e00ff */
[----:B------:R-:W-:Y:S02]  /*83a0*/  IMAD.MOV.U32 R86, RZ, RZ, 0x1f ;  /* 0x0000001fff567424 */ /* 0x000fe400078e00ff */
[----:B------:R-:W-:Y:S02]  /*83b0*/  IMAD.MOV.U32 R87, RZ, RZ, -0x1 ;  /* 0xffffffffff577424 */ /* 0x000fe400078e00ff */
[----:B-----5:R-:W-:Y:S05]  /*83c0*/  CALL.REL.NOINC `($__internal_17_$__cuda_sm70_shflsync_bfly_p) ;  /* 0x0000021000007944 */ /* 0x020fea0003c00000 */
[----:B-1----:R-:W-:Y:S01]  /*83d0*/  IMAD.MOV.U32 R82, RZ, RZ, R84 ;  /* 0x000000ffff527224 */ /* 0x002fe200078e0054 */
[----:B0-----:R-:W-:Y:S05]  /*83e0*/  BRA `(.L_x_3971) ;  /* 0xffffd78000007947 */ /* 0x001fea000383ffff */
.L_x_3932:
[----:B------:R-:W-:Y:S01]  /*83f0*/  IMAD.MOV.U32 R84, RZ, RZ, R151 ;  /* 0x000000ffff547224 */ /* 0x000fe200078e0097 */
[----:B------:R-:W-:Y:S01]  /*8400*/  MOV R82, 0x8450 ;  /* 0x0000845000527802 */ /* 0x000fe20000000f00 */
[----:B------:R-:W-:-:S02]  /*8410*/  IMAD.MOV.U32 R85, RZ, RZ, 0x1 ;  /* 0x00000001ff557424 */ /* 0x000fc400078e00ff */
[----:B------:R-:W-:Y:S02]  /*8420*/  IMAD.MOV.U32 R86, RZ, RZ, 0x1f ;  /* 0x0000001fff567424 */ /* 0x000fe400078e00ff */
[----:B------:R-:W-:Y:S02]  /*8430*/  IMAD.MOV.U32 R87, RZ, RZ, -0x1 ;  /* 0xffffffffff577424 */ /* 0x000fe400078e00ff */
[----:B-----5:R-:W-:Y:S05]  /*8440*/  CALL.REL.NOINC `($__internal_17_$__cuda_sm70_shflsync_bfly_p) ;  /* 0x0000019000007944 */ /* 0x020fea0003c00000 */
[----:B-1----:R-:W-:Y:S01]  /*8450*/  IMAD.MOV.U32 R82, RZ, RZ, R84 ;  /* 0x000000ffff527224 */ /* 0x002fe200078e0054 */
[----:B0-----:R-:W-:Y:S05]  /*8460*/  BRA `(.L_x_3972) ;  /* 0xffffd73000007947 */ /* 0x001fea000383ffff */
.L_x_3936:
[----:B------:R-:W-:Y:S01]  /*8470*/  IMAD.MOV.U32 R84, RZ, RZ, R4 ;  /* 0x000000ffff547224 */ /* 0x000fe200078e0004 */
[----:B------:R-:W-:Y:S01]  /*8480*/  MOV R82, 0x84d0 ;  /* 0x000084d000527802 */ /* 0x000fe20000000f00 */
[----:B------:R-:W-:Y:S02]  /*8490*/  IMAD.MOV.U32 R85, RZ, RZ, 0x10 ;  /* 0x00000010ff557424 */ /* 0x000fe400078e00ff */
[----:B------:R-:W-:Y:S02]  /*84a0*/  IMAD.MOV.U32 R86, RZ, RZ, 0x1f ;  /* 0x0000001fff567424 */ /* 0x000fe400078e00ff */
[----:B------:R-:W-:Y:S02]  /*84b0*/  IMAD.MOV.U32 R87, RZ, RZ, -0x1 ;  /* 0xffffffffff577424 */ /* 0x000fe400078e00ff */
[----:B-12---:R-:W-:Y:S05]  /*84c0*/  CALL.REL.NOINC `($__internal_17_$__cuda_sm70_shflsync_bfly_p) ;  /* 0x0000011000007944 */ /* 0x006fea0003c00000 */
[----:B-1----:R-:W-:Y:S01]  /*84d0*/  IMAD.MOV.U32 R5, RZ, RZ, R84 ;  /* 0x000000ffff057224 */ /* 0x002fe200078e0054 */
[----:B0-----:R-:W-:Y:S05]  /*84e0*/  BRA `(.L_x_3973) ;  /* 0xffffd8e000007947 */ /* 0x001fea000383ffff */
.L_x_3937:
[----:B------:R-:W-:Y:S01]  /*84f0*/  IMAD.MOV.U32 R84, RZ, RZ, R7 ;  /* 0x000000ffff547224 */ /* 0x000fe200078e0007 */
[----:B------:R-:W-:Y:S01]  /*8500*/  MOV R82, 0x8550 ;  /* 0x0000855000527802 */ /* 0x000fe20000000f00 */
[----:B------:R-:W-:-:S02]  /*8510*/  IMAD.MOV.U32 R85, RZ, RZ, 0x8 ;  /* 0x00000008ff557424 */ /* 0x000fc400078e00ff */
[----:B------:R-:W-:Y:S02]  /*8520*/  IMAD.MOV.U32 R86, RZ, RZ, 0x1f ;  /* 0x0000001fff567424 */ /* 0x000fe400078e00ff */
[----:B------:R-:W-:Y:S02]  /*8530*/  IMAD.MOV.U32 R87, RZ, RZ, -0x1 ;  /* 0xffffffffff577424 */ /* 0x000fe400078e00ff */
[----:B012---:R-:W-:Y:S05]  /*8540*/  CALL.REL.NOINC `($__internal_17_$__cuda_sm70_shflsync_bfly_p) ;  /* 0x0000009000007944 */ /* 0x007fea0003c00000 */
[----:B-1----:R-:W-:Y:S01]  /*8550*/  FMNMX.FTZ R0, R7, R84, !PT ;  /* 0x0000005407007209 */ /* 0x002fe20007810000 */
[----:B0-----:R-:W-:Y:S01]  /*8560*/  IMAD.MOV.U32 R85, RZ, RZ, 0x4 ;  /* 0x00000004ff557424 */ /* 0x001fe200078e00ff */
[----:B------:R-:W-:Y:S01]  /*8570*/  MOV R82, 0x85c0 ;  /* 0x000085c000527802 */ /* 0x000fe20000000f00 */
[----:B------:R-:W-:Y:S02]  /*8580*/  IMAD.MOV.U32 R86, RZ, RZ, 0x1f ;  /* 0x0000001fff567424 */ /* 0x000fe400078e00ff */
[----:B------:R-:W-:Y:S02]  /*8590*/  IMAD.MOV.U32 R87, RZ, RZ, -0x1 ;  /* 0xffffffffff577424 */ /* 0x000fe400078e00ff */
[----:B------:R-:W-:Y:S02]  /*85a0*/  IMAD.MOV.U32 R84, RZ, RZ, R0 ;  /* 0x000000ffff547224 */ /* 0x000fe400078e0000 */
[----:B------:R-:W-:Y:S05]  /*85b0*/  CALL.REL.NOINC `($__internal_17_$__cuda_sm70_shflsync_bfly_p) ;  /* 0x0000002000007944 */ /* 0x000fea0003c00000 */
[----:B-1----:R-:W-:Y:S01]  /*85c0*/  IMAD.MOV.U32 R5, RZ, RZ, R84 ;  /* 0x000000ffff057224 */ /* 0x002fe200078e0054 */
[----:B0-----:R-:W-:Y:S05]  /*85d0*/  BRA `(.L_x_3974) ;  /* 0xffffd84000007947 */ /* 0x001fea000383ffff */
        .weak           $__internal_17_$__cuda_sm70_shflsync_bfly_p
        .type           $__internal_17_$__cuda_sm70_shflsync_bfly_p,@function
        .size           $__internal_17_$__cuda_sm70_shflsync_bfly_p,(.L_x_4323 - $__internal_17_$__cuda_sm70_shflsync_bfly_p)
$__internal_17_$__cuda_sm70_shflsync_bfly_p:
[----:B------:R-:W-:Y:S01]  /*85e0*/  IMAD.MOV.U32 R83, RZ, RZ, 0x0 ;  /* 0x00000000ff537424 */ /* 0x000fe200078e00ff */
[----:B------:R-:W-:Y:S04]  /*85f0*/  WARPSYNC R87 ;  /* 0x0000005700007348 */ /* 0x000fe80003800000 */
[----:B------:R0:W1:Y:S01]  /*8600*/  SHFL.BFLY PT, R84, R84, R85, R86 ;  /* 0x0c00005554547389 */ /* 0x00006200000e0056 */
[----:B------:R-:W-:Y:S05]  /*8610*/  RET.REL.NODEC R82 `(_ZN4mmha33masked_multihead_attention_kernelIfLi192ELi256ELi4ELi64ELi64ELb0ELb1EEEv26Multihead_attention_paramsIT_XT5_EE) ;  /* 0xffff79e052007950 */ /* 0x000fea0003c3ffff */
.L_x_3975:
        /* <DEDUP_REMOVED lines=14> */
.L_x_4323:


//--------------------- .text._ZN4mmha33masked_multihead_attention_kernelIfLi192ELi256ELi1ELi64ELi256ELb0ELb0EEEv26Multihead_attention_paramsIT_XT5_EE --------------------------
	.section	.text._ZN4mmha33masked_multihead_attention_kernelIfLi192ELi256ELi1ELi64ELi256ELb0ELb0EEEv26Multihead_attention_paramsIT_XT5_EE,"ax",@progbits
	.sectioninfo	@"SHI_REGISTERS=255"
	.align	128
        .global         _ZN4mmha33masked_multihead_attention_kernelIfLi192ELi256ELi1ELi64ELi256ELb0ELb0EEEv26Multihead_attention_paramsIT_XT5_EE
        .type           _ZN4mmha33masked_multihead_attention_kernelIfLi192ELi256ELi1ELi64ELi256ELb0ELb0EEEv26Multihead_attention_paramsIT_XT5_EE,@function
        .size           _ZN4mmha33masked_multihead_attention_kernelIfLi192ELi256ELi1ELi64ELi256ELb0ELb0EEEv26Multihead_attention_paramsIT_XT5_EE,(.L_x_4347 - _ZN4mmha33masked_multihead_attention_kernelIfLi192ELi256ELi1ELi64ELi256ELb0ELb0EEEv26Multihead_attention_paramsIT_XT5_EE)
        .other          _ZN4mmha33masked_multihead_attention_kernelIfLi192ELi256ELi1ELi64ELi256ELb0ELb0EEEv26Multihead_attention_paramsIT_XT5_EE,@"STO_CUDA_ENTRY STV_DEFAULT"
_ZN4mmha33masked_multihead_attention_kernelIfLi192ELi256ELi1ELi64ELi256ELb0ELb0EEEv26Multihead_attention_paramsIT_XT5_EE:
.text._ZN4mmha33masked_multihead_attention_kernelIfLi192ELi256ELi1ELi64ELi256ELb0ELb0EEEv26Multihead_attention_paramsIT_XT5_EE:
        /* <DEDUP_REMOVED lines=15> */
.L_x_3976:
        /* <DEDUP_REMOVED lines=45> */
[----:B-1----:R-:W-:Y:S01]  /*03c0*/  MOV R2, UR4 ;  /* 0x0000000400027c02 */ /* 0x002fe20008000f00 */
        /* <DEDUP_REMOVED lines=39> */
[----:B------:R-:W-:-:S02]  /*0640*/  UIMAD UR48, UR47, 0xc0, URZ ;  /* 0x000000c02f3078a4 */ /* 0x000fc4000f8e023f */
[----:B------:R-:W-:Y:S01]  /*0650*/  @!UP2 UIADD3 UR42, -UR42, URZ, URZ ;  /* 0x0000003f2a2aa290 */ /* 0x000fe2000fffe13f */
[----:B------:R-:W-:Y:S01]  /*0660*/  SHF.L.U32 R22, R252, 0x2, RZ ;  /* 0x00000002fc167819 */ /* 0x000fe200000006ff */
[----:B------:R-:W-:Y:S01]  /*0670*/  @!UP0 ULOP3.LUT UR42, URZ, UR7, URZ, 0x33, !UPT ;  /* 0x000000073f2a8292 */ /* 0x000fe2000f8e333f */
[----:B------:R-:W-:Y:S01]  /*0680*/  IMAD.MOV.U32 R0, RZ, RZ, c[0x0][0x258] ;  /* 0x00009600ff007624 */ /* 0x000fe200078e00ff */
[----:B------:R-:W-:Y:S02]  /*0690*/  UMOV UR38, URZ ;  /* 0x0000003f00267c82 */ /* 0x000fe40008000000 */
[----:B------:R-:W-:Y:S02]  /*06a0*/  UISETP.LT.AND UP0, UPT, URZ, UR43, UPT ;  /* 0x0000002b3f00728c */ /* 0x000fe4000bf01270 */
[----:B------:R-:W-:Y:S01]  /*06b0*/  USEL UR41, UR48, UR41, !UP1 ;  /* 0x0000002930297287 */ /* 0x000fe2000c800000 */
[----:B------:R-:W-:Y:S01]  /*06c0*/  IADD3 R8, R22, UR5, RZ ;  /* 0x0000000516087c10 */ /* 0x000fe2000fffe0ff */
[----:B------:R-:W-:Y:S01]  /*06d0*/  USEL UR43, URZ, UR43, !UP0 ;  /* 0x0000002b3f2b7287 */ /* 0x000fe2000c000000 */
[----:B------:R-:W-:Y:S01]  /*06e0*/  BSSY B0, `(.L_x_3977) ;  /* 0x000001f000007945 */ /* 0x000fe20003800000 */
[----:B------:R-:W-:Y:S01]  /*06f0*/  UIMAD UR44, UR44, UR4, URZ ;  /* 0x000000042c2c72a4 */ /* 0x000fe2000f8e023f */
[----:B------:R-:W-:Y:S01]  /*0700*/  ISETP.NE.AND P2, PT, R0, 0x2, PT ;  /* 0x000000020000780c */ /* 0x000fe20003f45270 */
        /* <DEDUP_REMOVED lines=28> */
.L_x_3978:
[----:B0-----:R-:W-:Y:S05]  /*08d0*/  BSYNC B0 ;  /* 0x0000000000007941 */ /* 0x001fea0003800000 */
.L_x_3977:
[----:B------:R-:W-:Y:S01]  /*08e0*/  BSSY B0, `(.L_x_3979) ;  /* 0x000001c000007945 */ /* 0x000fe20003800000 */
[----:B------:R-:W-:Y:S01]  /*08f0*/  IMAD.MOV.U32 R4, RZ, RZ, c[0x0][0x248] ;  /* 0x00009200ff047624 */ /* 0x000fe200078e00ff */
[----:B------:R-:W-:Y:S01]  /*0900*/  MOV R5, c[0x0][0x24c] ;  /* 0x0000930000057a02 */ /* 0x000fe20000000f00 */
        /* <DEDUP_REMOVED lines=9> */
.L_x_3980:
[C---:B------:R-:W-:Y:S01]  /*09a0*/  IADD3 R2, P0, R0.reuse, c[0x0][0x178], RZ ;  /* 0x00005e0000027a10 */ /* 0x040fe20007f1e0ff */
[----:B------:R0:W2:Y:S03]  /*09b0*/  LDG.E R7, [R4.64+0x4] ;  /* 0x0000042404077981 */ /* 0x0000a6000c1e1900 */
[----:B------:R-:W-:-:S05]  /*09c0*/  LEA.HI.X.SX32 R3, R0, c[0x0][0x17c], 0x1, P0 ;  /* 0x00005f0000037a11 */ /* 0x000fca00000f0eff */
[----:B------:R-:W3:Y:S02]  /*09d0*/  LDG.E R2, [R2.64] ;  /* 0x0000002402027981 */ /* 0x000ee4000c1e1900 */
[----:B---3--:R-:W-:Y:S02]  /*09e0*/  PRMT R0, R2, 0x9910, RZ ;  /* 0x0000991002007816 */ /* 0x008fe400000000ff */
[--C-:B0-----:R-:W-:Y:S02]  /*09f0*/  SHF.R.U32.HI R4, RZ, 0x10, R2.reuse ;  /* 0x00000010ff047819 */ /* 0x101fe40000011602 */
[----:B------:R-:W-:Y:S02]  /*0a00*/  SHF.R.U32.HI R5, RZ, 0x18, R2 ;  /* 0x00000018ff057819 */ /* 0x000fe40000011602 */
[----:B------:R-:W-:Y:S01]  /*0a10*/  SHF.R.S32.HI R0, RZ, 0x8, R0 ;  /* 0x00000008ff007819 */ /* 0x000fe20000011400 */
[----:B------:R-:W2:Y:S08]  /*0a20*/  I2F.S8 R6, R2 ;  /* 0x0000000200067306 */ /* 0x000eb00000001400 */
[----:B------:R-:W0:Y:S08]  /*0a30*/  I2F.S8 R4, R4 ;  /* 0x0000000400047306 */ /* 0x000e300000001400 */
[----:B------:R-:W3:Y:S08]  /*0a40*/  I2F.S8 R5, R5 ;  /* 0x0000000500057306 */ /* 0x000ef00000001400 */
[----:B------:R-:W4:Y:S01]  /*0a50*/  I2F.S16 R0, R0 ;  /* 0x0000000000007306 */ /* 0x000f220000101400 */
[----:B--2---:R-:W-:-:S02]  /*0a60*/  FMUL.FTZ R24, R6, R7 ;  /* 0x0000000706187220 */ /* 0x004fc40000410000 */
[-C--:B0-----:R-:W-:Y:S02]  /*0a70*/  FMUL.FTZ R26, R4, R7.reuse ;  /* 0x00000007041a7220 */ /* 0x081fe40000410000 */
[-C--:B---3--:R-:W-:Y:S02]  /*0a80*/  FMUL.FTZ R27, R5, R7.reuse ;  /* 0x00000007051b7220 */ /* 0x088fe40000410000 */
[----:B----4-:R-:W-:Y:S02]  /*0a90*/  FMUL.FTZ R25, R0, R7 ;  /* 0x0000000700197220 */ /* 0x010fe40000410000 */
.L_x_3981:
[----:B------:R-:W-:Y:S05]  /*0aa0*/  BSYNC B0 ;  /* 0x0000000000007941 */ /* 0x000fea0003800000 */
.L_x_3979:
[----:B------:R-:W-:Y:S01]  /*0ab0*/  ULDC.64 UR4, c[0x0][0x1f8] ;  /* 0x00007e0000047ab9 */ /* 0x000fe20000000a00 */
[C---:B------:R-:W-:Y:S01]  /*0ac0*/  ISETP.GT.AND P2, PT, R252.reuse, 0x3f, PT ;  /* 0x0000003ffc00780c */ /* 0x040fe20003f44270 */
[----:B------:R-:W-:Y:S01]  /*0ad0*/  UISETP.NE.U32.AND UP0, UPT, URZ, UR4, UPT ;  /* 0x000000043f00728c */ /* 0x000fe2000bf05070 */
[----:B------:R-:W-:Y:S01]  /*0ae0*/  ISETP.EQ.U32.AND P0, PT, RZ, c[0x0][0x240], PT ;  /* 0x00009000ff007a0c */ /* 0x000fe20003f02070 */
[----:B-1----:R-:W-:Y:S01]  /*0af0*/  IMAD.U32 R7, RZ, RZ, UR38 ;  /* 0x00000026ff077e24 */ /* 0x002fe2000f8e00ff */
[----:B------:R-:W-:Y:S01]  /*0b00*/  ISETP.GT.AND P4, PT, R252, 0x2f, PT ;  /* 0x0000002ffc00780c */ /* 0x000fe20003f84270 */
[----:B------:R-:W-:Y:S01]  /*0b10*/  UISETP.NE.AND.EX UP0, UPT, URZ, UR5, UPT, UP0 ;  /* 0x000000053f00728c */ /* 0x000fe2000bf05300 */
[----:B------:R-:W-:-:S02]  /*0b20*/  ISETP.EQ.OR.EX P0, PT, RZ, c[0x0][0x244], P2, P0 ;  /* 0x00009100ff007a0c */ /* 0x000fc40001702700 */
[----:B------:R-:W-:Y:S01]  /*0b30*/  ISETP.EQ.U32.AND P2, PT, RZ, c[0x0][0x180], PT ;  /* 0x00006000ff007a0c */ /* 0x000fe20003f42070 */
[----:B------:R-:W-:Y:S01]  /*0b40*/  ULDC.64 UR4, c[0x0][0x1f8] ;  /* 0x00007e0000047ab9 */ /* 0x000fe20000000a00 */
[----:B------:R-:W-:Y:S02]  /*0b50*/  ISETP.EQ.U32.AND P1, PT, RZ, c[0x0][0x170], PT ;  /* 0x00005c00ff007a0c */ /* 0x000fe40003f22070 */
[----:B------:R-:W-:Y:S02]  /*0b60*/  PLOP3.LUT P3, PT, PT, PT, UP0, 0x80, 0x0 ;  /* 0x000000000000781c */ /* 0x000fe40003f6f008 */
[----:B------:R-:W-:Y:S02]  /*0b70*/  ISETP.EQ.OR.EX P2, PT, RZ, c[0x0][0x184], P4, P2 ;  /* 0x00006100ff007a0c */ /* 0x000fe40002742720 */
[----:B------:R-:W-:Y:S01]  /*0b80*/  @UP0 UMOV UR6, 0x4 ;  /* 0x0000000400060882 */ /* 0x000fe20000000000 */
[----:B------:R-:W-:Y:S01]  /*0b90*/  ISETP.EQ.OR.EX P1, PT, RZ, c[0x0][0x174], P4, P1 ;  /* 0x00005d00ff007a0c */ /* 0x000fe20002722710 */
[----:B------:R-:W-:Y:S01]  /*0ba0*/  @UP0 UIMAD.WIDE UR4, UR45, UR6, UR4 ;  /* 0x000000062d0402a5 */ /* 0x000fe2000f8e0204 */
[----:B------:R-:W-:-:S05]  /*0bb0*/  MOV R0, c[0x0][0x1d8] ;  /* 0x0000760000007a02 */ /* 0x000fca0000000f00 */
[----:B------:R-:W-:Y:S02]  /*0bc0*/  IMAD.U32 R4, RZ, RZ, UR4 ;  /* 0x00000004ff047e24 */ /* 0x000fe4000f8e00ff */
[----:B------:R-:W-:Y:S02]  /*0bd0*/  IMAD.U32 R5, RZ, RZ, UR5 ;  /* 0x00000005ff057e24 */ /* 0x000fe4000f8e00ff */
[----:B------:R-:W-:-:S03]  /*0be0*/  @!P0 IMAD R7, R7, R0, UR46 ;  /* 0x0000002e07078e24 */ /* 0x000fc6000f8e0200 */
[----:B------:R1:W2:Y:S01]  /*0bf0*/  @P3 LDG.E R0, [R4.64] ;  /* 0x0000002404003981 */ /* 0x0002a2000c1e1900 */
[----:B------:R-:W-:Y:S01]  /*0c00*/  @!P2 IMAD.MOV.U32 R9, RZ, RZ, 0x4 ;  /* 0x00000004ff09a424 */ /* 0x000fe200078e00ff */
[----:B0-----:R-:W-:Y:S01]  /*0c10*/  @!P1 MOV R3, 0x4 ;  /* 0x0000000400039802 */ /* 0x001fe20000000f00 */
[----:B------:R-:W-:Y:S01]  /*0c20*/  CS2R R12, SRZ ;  /* 0x00000000000c7805 */ /* 0x000fe2000001ff00 */
[----:B------:R-:W-:Y:S01]  /*0c30*/  CS2R R14, SRZ ;  /* 0x00000000000e7805 */ /* 0x000fe2000001ff00 */
[----:B------:R-:W-:Y:S01]  /*0c40*/  @!P0 IMAD.MOV.U32 R6, RZ, RZ, 0x4 ;  /* 0x00000004ff068424 */ /* 0x000fe200078e00ff */
[----:B------:R-:W-:Y:S01]  /*0c50*/  CS2R R28, SRZ ;  /* 0x00000000001c7805 */ /* 0x000fe2000001ff00 */
[----:B------:R-:W-:Y:S01]  /*0c60*/  @!P0 IMAD R7, R7, 0xc0, R22 ;  /* 0x000000c007078824 */ /* 0x000fe200078e0216 */
[----:B------:R-:W-:Y:S01]  /*0c70*/  CS2R R30, SRZ ;  /* 0x00000000001e7805 */ /* 0x000fe2000001ff00 */
[----:B------:R-:W-:-:S04]  /*0c80*/  @!P1 IMAD.WIDE R2, R8, R3, c[0x0][0x170] ;  /* 0x00005c0008029625 */ /* 0x000fc800078e0203 */
[----:B-1----:R-:W-:Y:S01]  /*0c90*/  @!P2 IMAD.WIDE R4, R8, R9, c[0x0][0x180] ;  /* 0x000060000804a625 */ /* 0x002fe200078e0209 */
[----:B------:R-:W3:Y:S03]  /*0ca0*/  @!P1 LDG.E.128 R28, [R2.64] ;  /* 0x00000024021c9981 */ /* 0x000ee6000c1e1d00 */
[----:B------:R-:W-:Y:S01]  /*0cb0*/  @!P0 IMAD.WIDE R6, R7, R6, c[0x0][0x230] ;  /* 0x00008c0007068625 */ /* 0x000fe200078e0206 */
[----:B------:R-:W4:Y:S04]  /*0cc0*/  @!P2 LDG.E.128 R12, [R4.64] ;  /* 0x00000024040ca981 */ /* 0x000f28000c1e1d00 */
[----:B------:R-:W4:Y:S01]  /*0cd0*/  @!P0 LDG.E.128 R8, [R6.64] ;  /* 0x0000002406088981 */ /* 0x000f22000c1e1d00 */
[----:B------:R-:W-:Y:S01]  /*0ce0*/  UMOV UR39, URZ ;  /* 0x0000003f00277c82 */ /* 0x000fe20008000000 */
[----:B------:R-:W-:Y:S01]  /*0cf0*/  ISETP.GE.AND P1, PT, R252, 0x40, PT ;  /* 0x00000040fc00780c */ /* 0x000fe20003f26270 */
[----:B------:R-:W-:-:S02]  /*0d00*/  ULDC.U8 UR4, c[0x0][0x1e4] ;  /* 0x0000790000047ab9 */ /* 0x000fc40000000000 */
[----:B------:R-:W-:Y:S01]  /*0d10*/  ISETP.NE.AND P2, PT, RZ, UR4, PT ;  /* 0x00000004ff007c0c */ /* 0x000fe2000bf45270 */
[----:B--2---:R0:W1:Y:S01]  /*0d20*/  @P3 R2UR UR39, R0 ;  /* 0x00000000002733c2 */ /* 0x00406200000e0000 */
[----:B------:R-:W-:Y:S01]  /*0d30*/  ISETP.LT.AND P3, PT, RZ, c[0x0][0x1e0], PT ;  /* 0x00007800ff007a0c */ /* 0x000fe20003f61270 */
[----:B---3-5:R-:W-:Y:S02]  /*0d40*/  FADD.FTZ R16, R28, R16 ;  /* 0x000000101c107221 */ /* 0x028fe40000010000 */
[----:B------:R-:W-:Y:S02]  /*0d50*/  FADD.FTZ R17, R29, R17 ;  /* 0x000000111d117221 */ /* 0x000fe40000010000 */
[----:B----4-:R-:W-:Y:S02]  /*0d60*/  FADD.FTZ R24, R12, R24 ;  /* 0x000000180c187221 */ /* 0x010fe40000010000 */
[----:B------:R-:W-:Y:S02]  /*0d70*/  FADD.FTZ R25, R13, R25 ;  /* 0x000000190d197221 */ /* 0x000fe40000010000 */
[----:B------:R-:W-:-:S02]  /*0d80*/  FADD.FTZ R26, R14, R26 ;  /* 0x0000001a0e1a7221 */ /* 0x000fc40000010000 */
[----:B------:R-:W-:Y:S02]  /*0d90*/  FADD.FTZ R27, R15, R27 ;  /* 0x0000001b0f1b7221 */ /* 0x000fe40000010000 */
[----:B------:R-:W-:Y:S02]  /*0da0*/  FADD.FTZ R18, R30, R18 ;  /* 0x000000121e127221 */ /* 0x000fe40000010000 */
[----:B------:R-:W-:Y:S02]  /*0db0*/  FADD.FTZ R19, R31, R19 ;  /* 0x000000131f137221 */ /* 0x000fe40000010000 */
[----:B------:R-:W-:Y:S02]  /*0dc0*/  @!P0 FMUL.FTZ R24, R24, R8 ;  /* 0x0000000818188220 */ /* 0x000fe40000410000 */
[----:B------:R-:W-:Y:S02]  /*0dd0*/  @!P0 FMUL.FTZ R25, R25, R9 ;  /* 0x0000000919198220 */ /* 0x000fe40000410000 */
[----:B------:R-:W-:-:S02]  /*0de0*/  @!P0 FMUL.FTZ R26, R26, R10 ;  /* 0x0000000a1a1a8220 */ /* 0x000fc40000410000 */
[----:B------:R-:W-:Y:S01]  /*0df0*/  @!P0 FMUL.FTZ R27, R27, R11 ;  /* 0x0000000b1b1b8220 */ /* 0x000fe20000410000 */
[----:B------:R-:W-:Y:S05]  /*0e00*/  @!P2 BRA P3, `(.L_x_3982) ;  /* 0x000009300000a947 */ /* 0x000fea0001800000 */
[----:B01----:R-:W-:-:S04]  /*0e10*/  MOV R0, c[0x0][0x1e0] ;  /* 0x0000780000007a02 */ /* 0x003fc80000000f00 */
[----:B------:R-:W-:-:S13]  /*0e20*/  ISETP.LT.OR P0, PT, R0, 0x1, !P2 ;  /* 0x000000010000780c */ /* 0x000fda0005701670 */
[----:B------:R-:W-:Y:S05]  /*0e30*/  @P0 BRA `(.L_x_3983) ;  /* 0x00000bc000000947 */ /* 0x000fea0003800000 */
[----:B------:R-:W-:Y:S02]  /*0e40*/  LEA.HI R0, R0, c[0x0][0x1e0], RZ, 0x1 ;  /* 0x0000780000007a11 */ /* 0x000fe400078f08ff */
[----:B------:R-:W-:Y:S02]  /*0e50*/  IABS R6, R22 ;  /* 0x0000001600067213 */ /* 0x000fe40000000000 */
[----:B------:R-:W-:Y:S02]  /*0e60*/  SHF.R.S32.HI R23, RZ, 0x1, R0 ;  /* 0x00000001ff177819 */ /* 0x000fe40000011400 */
[----:B------:R-:W-:Y:S02]  /*0e70*/  ISETP.LT.AND P1, PT, R22, c[0x0][0x1e0], !P1 ;  /* 0x0000780016007a0c */ /* 0x000fe40004f21270 */
[-C--:B------:R-:W-:Y:S02]  /*0e80*/  IABS R5, R23.reuse ;  /* 0x0000001700057213 */ /* 0x080fe40000000000 */
[----:B------:R-:W-:-:S02]  /*0e90*/  IABS R8, R23 ;  /* 0x0000001700087213 */ /* 0x000fc40000000000 */
[----:B------:R-:W0:Y:S01]  /*0ea0*/  I2F.RP R0, R5 ;  /* 0x0000000500007306 */ /* 0x000e220000209400 */
[----:B------:R-:W-:-:S07]  /*0eb0*/  P2R R30, PR, RZ, 0x2 ;  /* 0x00000002ff1e7803 */ /* 0x000fce0000000000 */
[----:B0-----:R-:W0:Y:S02]  /*0ec0*/  MUFU.RCP R0, R0 ;  /* 0x0000000000007308 */ /* 0x001e240000001000 */
[----:B0-----:R-:W-:Y:S01]  /*0ed0*/  IADD3 R2, R0, 0xffffffe, RZ ;  /* 0x0ffffffe00027810 */ /* 0x001fe20007ffe0ff */
[----:B------:R-:W-:-:S05]  /*0ee0*/  IMAD.MOV R0, RZ, RZ, -R8 ;  /* 0x000000ffff007224 */ /* 0x000fca00078e0a08 */
[----:B------:R0:W1:Y:S02]  /*0ef0*/  F2I.FTZ.U32.TRUNC.NTZ R3, R2 ;  /* 0x0000000200037305 */ /* 0x000064000021f000 */
[----:B0-----:R-:W-:Y:S01]  /*0f00*/  HFMA2.MMA R2, -RZ, RZ, 0, 0 ;  /* 0x00000000ff027435 */ /* 0x001fe200000001ff */
[----:B-1----:R-:W-:-:S04]  /*0f10*/  IMAD.MOV R4, RZ, RZ, -R3 ;  /* 0x000000ffff047224 */ /* 0x002fc800078e0a03 */
[----:B------:R-:W-:Y:S02]  /*0f20*/  IMAD R7, R4, R5, RZ ;  /* 0x0000000504077224 */ /* 0x000fe400078e02ff */
[----:B------:R-:W-:-:S03]  /*0f30*/  IMAD.MOV.U32 R4, RZ, RZ, R6 ;  /* 0x000000ffff047224 */ /* 0x000fc600078e0006 */
        /* <DEDUP_REMOVED lines=11> */
[----:B------:R-:W-:Y:S02]  /*0ff0*/  LOP3.LUT P0, RZ, R23, 0x3, RZ, 0xc0, !PT ;  /* 0x0000000317ff7812 */ /* 0x000fe4000780c0ff */
[----:B------:R-:W-:-:S05]  /*1000*/  MOV R28, R3 ;  /* 0x00000003001c7202 */ /* 0x000fca0000000f00 */
        /* <DEDUP_REMOVED lines=11> */
[----:B------:R-:W-:Y:S01]  /*10c0*/  IMAD.MOV.U32 R8, RZ, RZ, 0x53f ;  /* 0x0000053fff087424 */ /* 0x000fe200078e00ff */
[----:B------:R-:W-:Y:S01]  /*10d0*/  MOV R11, c[0x4][0x1c] ;  /* 0x01000700000b7a02 */ /* 0x000fe20000000f00 */
[----:B------:R-:W-:Y:S02]  /*10e0*/  IMAD.MOV.U32 R10, RZ, RZ, c[0x4][0x18] ;  /* 0x01000600ff0a7624 */ /* 0x000fe400078e00ff */
[----:B------:R-:W-:-:S02]  /*10f0*/  IMAD.MOV.U32 R12, RZ, RZ, 0x1 ;  /* 0x00000001ff0c7424 */ /* 0x000fc400078e00ff */
        /* <DEDUP_REMOVED lines=9> */
.L_x_3984:
[----:B------:R-:W-:Y:S01]  /*1190*/  IMAD R0, R23, R28, R29 ;  /* 0x0000001c17007224 */ /* 0x000fe200078e021d */
[----:B------:R-:W-:Y:S01]  /*11a0*/  ISETP.NE.AND P6, PT, R30, RZ, PT ;  /* 0x000000ff1e00720c */ /* 0x000fe20003fc5270 */
[----:B------:R-:W-:Y:S01]  /*11b0*/  WARPSYNC 0xffffffff ;  /* 0xffffffff00007948 */ /* 0x000fe20003800000 */
[----:B------:R-:W-:Y:S02]  /*11c0*/  MOV R4, c[0x0][0x1e0] ;  /* 0x0000780000047a02 */ /* 0x000fe40000000f00 */
        /* <DEDUP_REMOVED lines=21> */
[----:B------:R-:W-:Y:S02]  /*1320*/  IMAD.SHL.U32 R0, R0, 0x2, RZ ;  /* 0x0000000200007824 */ /* 0x000fe400078e00ff */
[----:B------:R-:W-:Y:S01]  /*1330*/  IMAD R28, R4, 0x4, R20 ;  /* 0x00000004041c7824 */ /* 0x000fe200078e0214 */
        /* <DEDUP_REMOVED lines=49> */
.L_x_3988:
[----:B------:R-:W-:Y:S05]  /*1650*/  BSYNC B1 ;  /* 0x0000000000017941 */ /* 0x000fea0003800000 */
.L_x_3987:
        /* <DEDUP_REMOVED lines=8> */
.L_x_3986:
[----:B------:R-:W-:Y:S05]  /*16e0*/  BSYNC B0 ;  /* 0x0000000000007941 */ /* 0x000fea0003800000 */
.L_x_3985:
[----:B------:R-:W-:Y:S06]  /*16f0*/  BAR.SYNC.DEFER_BLOCKING 0x0 ;  /* 0x0000000000007b1d */ /* 0x000fec0000010000 */
[----:B0-----:R0:W1:Y:S04]  /*1700*/  @P6 LDS.128 R16, [R13] ;  /* 0x000000000d106984 */ /* 0x0010680000000c00 */
[----:B------:R0:W2:Y:S04]  /*1710*/  @P6 LDS.128 R24, [R14] ;  /* 0x000000000e186984 */ /* 0x0000a80000000c00 */
[----:B------:R-:W-:Y:S06]  /*1720*/  BAR.SYNC.DEFER_BLOCKING 0x0 ;  /* 0x0000000000007b1d */ /* 0x000fec0000010000 */
[----:B------:R-:W-:Y:S05]  /*1730*/  BRA `(.L_x_3983) ;  /* 0x000002c000007947 */ /* 0x000fea0003800000 */
.L_x_3982:
        /* <DEDUP_REMOVED lines=43> */
.L_x_3989:
[----:B------:R-:W-:Y:S05]  /*19f0*/  BSYNC B0 ;  /* 0x0000000000007941 */ /* 0x000fea0003800000 */
.L_x_3983:
        /* <DEDUP_REMOVED lines=10> */
[----:B------:R-:W-:Y:S01]  /*1aa0*/  FFMA.FTZ R0, R26, R18, R5 ;  /* 0x000000121a007223 */ /* 0x000fe20000010005 */
[----:B------:R-:W-:Y:S01]  /*1ab0*/  @!P0 SHF.L.U32 R3, R3, 0x2, RZ ;  /* 0x0000000203038819 */ /* 0x000fe200000006ff */
[----:B------:R-:W-:Y:S02]  /*1ac0*/  @!P0 IMAD.MOV.U32 R2, RZ, RZ, 0x4 ;  /* 0x00000004ff028424 */ /* 0x000fe400078e00ff */
[----:B------:R-:W-:Y:S02]  /*1ad0*/  FFMA.FTZ R0, R27, R19, R0 ;  /* 0x000000131b007223 */ /* 0x000fe40000010000 */
[----:B------:R-:W-:-:S04]  /*1ae0*/  @!P0 IMAD R3, R22, c[0x0][0x1d4], R3 ;  /* 0x0000750016038a24 */ /* 0x000fc800078e0203 */
[----:B------:R-:W-:-:S05]  /*1af0*/  @!P0 IMAD.WIDE R2, R3, R2, c[0x0][0x198] ;  /* 0x0000660003028625 */ /* 0x000fca00078e0202 */
[----:B------:R0:W-:Y:S02]  /*1b00*/  @!P0 STG.E.128 [R2.64], R24 ;  /* 0x0000001802008986 */ /* 0x0001e4000c101d24 */
.L_x_3991:
[----:B------:R-:W-:Y:S05]  /*1b10*/  BSYNC B0 ;  /* 0x0000000000007941 */ /* 0x000fea0003800000 */
.L_x_3990:
[----:B0-----:R-:W0:Y:S01]  /*1b20*/  SHFL.BFLY PT, R3, R0, 0x10, 0x1f ;  /* 0x0e001f0000037f89 */ /* 0x001e2200000e0000 */
[----:B------:R-:W-:Y:S01]  /*1b30*/  LOP3.LUT P0, R6, R252, 0x1f, RZ, 0xc0, !PT ;  /* 0x0000001ffc067812 */ /* 0x000fe2000780c0ff */
[----:B------:R-:W-:Y:S01]  /*1b40*/  UIADD3 UR7, -UR43, UR40, URZ ;  /* 0x000000282b077290 */ /* 0x000fe2000fffe13f */
[----:B------:R-:W-:Y:S02]  /*1b50*/  BSSY B0, `(.L_x_3992) ;  /* 0x000002b000007945 */ /* 0x000fe40003800000 */
[----:B------:R-:W-:Y:S01]  /*1b60*/  ISETP.GT.U32.AND P1, PT, R6, 0x1, PT ;  /* 0x000000010600780c */ /* 0x000fe20003f24070 */
[----:B------:R-:W-:Y:S01]  /*1b70*/  USHF.L.U32 UR9, UR7, 0x2, URZ ;  /* 0x0000000207097899 */ /* 0x000fe2000800063f */
        /* <DEDUP_REMOVED lines=38> */
.L_x_3994:
[----:B0-----:R-:W3:Y:S04]  /*1de0*/  LDL R0, [R1+0x434] ;  /* 0x0004340001007983 */ /* 0x001ee80000100800 */
[----:B---3--:R0:W-:Y:S02]  /*1df0*/  STS [UR9+0x440], R0 ;  /* 0x00044000ff007988 */ /* 0x0081e40008000809 */
.L_x_3993:
[----:B------:R-:W-:Y:S05]  /*1e00*/  BSYNC B0 ;  /* 0x0000000000007941 */ /* 0x000fea0003800000 */
.L_x_3992:
[----:B------:R-:W-:Y:S01]  /*1e10*/  UIADD3 UR4, UR7, 0x1f, URZ ;  /* 0x0000001f07047890 */ /* 0x000fe2000fffe03f */
        /* <DEDUP_REMOVED lines=12> */
[----:B0-----:R-:W-:Y:S01]  /*1ee0*/  IABS R0, c[0x0][0x1d4] ;  /* 0x0000750000007a13 */ /* 0x001fe20000000000 */
[----:B------:R-:W0:Y:S04]  /*1ef0*/  LDS.128 R12, [0x40] ;  /* 0x00004000ff0c7984 */ /* 0x000e280000000c00 */
[----:B------:R-:W-:Y:S01]  /*1f00*/  IMAD.MOV.U32 R4, RZ, RZ, R0 ;  /* 0x000000ffff047224 */ /* 0x000fe200078e0000 */
        /* <DEDUP_REMOVED lines=8> */
[----:B0-----:R-:W-:-:S03]  /*1f90*/  IMAD.MOV.U32 R2, RZ, RZ, RZ ;  /* 0x000000ffff027224 */ /* 0x001fc600078e00ff */
[----:B------:R-:W-:Y:S04]  /*1fa0*/  STL.64 [R1+0x418], R10 ;  /* 0x0004180a01007387 */ /* 0x000fe80000100a00 */
[----:B------:R-:W0:Y:S01]  /*1fb0*/  LDS.128 R8, [0x60] ;  /* 0x00006000ff087984 */ /* 0x000e220000000c00 */
[----:B----4-:R-:W-:-:S03]  /*1fc0*/  IADD3 R5, RZ, -R3, RZ ;  /* 0x80000003ff057210 */ /* 0x010fc60007ffe0ff */
[----:B------:R-:W-:Y:S02]  /*1fd0*/  LDS.128 R12, [0x80] ;  /* 0x00008000ff0c7984 */ /* 0x000fe40000000c00 */
[----:B------:R-:W-:-:S04]  /*1fe0*/  IMAD R5, R5, R4, RZ ;  /* 0x0000000405057224 */ /* 0x000fc800078e02ff */
[----:B------:R-:W-:Y:S02]  /*1ff0*/  IMAD.HI.U32 R0, R3, R5, R2 ;  /* 0x0000000503007227 */ /* 0x000fe400078e0002 */
[----:B------:R-:W3:Y:S02]  /*2000*/  LDS.128 R4, [0x70] ;  /* 0x00007000ff047984 */ /* 0x000ee40000000c00 */
[----:B------:R-:W-:Y:S02]  /*2010*/  IMAD.U32 R3, RZ, RZ, UR44 ;  /* 0x0000002cff037e24 */ /* 0x000fe4000f8e00ff */
[----:B------:R-:W-:Y:S02]  /*2020*/  STL [R1+0x438], R0 ;  /* 0x0004380001007387 */ /* 0x000fe40000100800 */
[----:B------:R-:W-:-:S05]  /*2030*/  IMAD R3, R3, c[0x0][0x1d4], RZ ;  /* 0x0000750003037a24 */ /* 0x000fca00078e02ff */
[----:B------:R-:W-:Y:S01]  /*2040*/  SHF.R.S32.HI R2, RZ, 0x1f, R3 ;  /* 0x0000001fff027819 */ /* 0x000fe20000011403 */
        /* <DEDUP_REMOVED lines=183> */
.L_x_4127:
[----:B0----5:R0:W-:Y:S01]  /*2bc0*/  STL [R1+0x448], R5 ;  /* 0x0004480501007387 */ /* 0x0211e20000100800 */
[----:B------:R-:W-:-:S03]  /*2bd0*/  ULDC.64 UR4, c[0x0][0x200] ;  /* 0x0000800000047ab9 */ /* 0x000fc60000000a00 */
[----:B0---4-:R-:W3:Y:S01]  /*2be0*/  LDL R5, [R1+0x438] ;  /* 0x0004380001057983 */ /* 0x011ee20000100800 */
[----:B------:R-:W-:-:S03]  /*2bf0*/  UISETP.NE.U32.AND UP0, UPT, URZ, UR4, UPT ;  /* 0x000000043f00728c */ /* 0x000fc6000bf05070 */
[----:B------:R-:W-:Y:S01]  /*2c00*/  ULDC UR4, c[0x0][0x1d4] ;  /* 0x0000750000047ab9 */ /* 0x000fe20000000800 */
[----:B------:R0:W-:Y:S01]  /*2c10*/  STL [R1+0x444], R4 ;  /* 0x0004440401007387 */ /* 0x0001e20000100800 */
[----:B------:R-:W-:-:S03]  /*2c20*/  UISETP.NE.AND.EX UP0, UPT, URZ, UR5, UPT, UP0 ;  /* 0x000000053f00728c */ /* 0x000fc6000bf05300 */
[----:B------:R-:W-:Y:S03]  /*2c30*/  STL [R1+0x440], R3 ;  /* 0x0004400301007387 */ /* 0x000fe60000100800 */
[----:B------:R-:W-:Y:S01]  /*2c40*/  PLOP3.LUT P0, PT, PT, PT, UP0, 0x80, 0x0 ;  /* 0x000000000000781c */ /* 0x000fe20003f0f008 */
[----:B------:R4:W-:Y:S04]  /*2c50*/  STL [R1+0x43c], R2 ;  /* 0x00043c0201007387 */ /* 0x0009e80000100800 */
[----:B------:R-:W-:-:S04]  /*2c60*/  @UP0 UIMAD UR4, UR45, UR4, URZ ;  /* 0x000000042d0402a4 */ /* 0x000fc8000f8e023f */
[----:B------:R-:W-:Y:S02]  /*2c70*/  @UP0 USHF.R.S32.HI UR5, URZ, 0x1f, UR4 ;  /* 0x0000001f3f050899 */ /* 0x000fe40008011404 */
[----:B------:R-:W-:Y:S02]  /*2c80*/  MOV R0, UR4 ;  /* 0x0000000400007c02 */ /* 0x000fe40008000f00 */
[----:B0-----:R-:W-:Y:S02]  /*2c90*/  @P0 SHF.R.S32.HI R4, RZ, 0x1f, R252 ;  /* 0x0000001fff040819 */ /* 0x001fe400000114fc */
[----:B----4-:R-:W-:Y:S01]  /*2ca0*/  @P0 IADD3 R2, P1, P2, R252, c[0x0][0x200], R0 ;  /* 0x00008000fc020a10 */ /* 0x010fe20007a3e000 */
[----:B------:R-:W-:-:S05]  /*2cb0*/  IMAD.U32 R0, RZ, RZ, UR5 ;  /* 0x00000005ff007e24 */ /* 0x000fca000f8e00ff */
[----:B------:R-:W-:-:S05]  /*2cc0*/  @P0 IADD3.X R3, R4, c[0x0][0x204], R0, P1, P2 ;  /* 0x0000810004030a10 */ /* 0x000fca0000fe4400 */
[----:B------:R0:W4:Y:S01]  /*2cd0*/  @P0 LDG.E.U8 R2, [R2.64] ;  /* 0x0000002402020981 */ /* 0x000122000c1e1100 */
[----:B------:R-:W-:Y:S02]  /*2ce0*/  IABS R0, R252 ;  /* 0x000000fc00007213 */ /* 0x000fe40000000000 */
[----:B------:R-:W-:Y:S02]  /*2cf0*/  IABS R4, c[0x0][0x1d4] ;  /* 0x0000750000047a13 */ /* 0x000fe40000000000 */
[----:B0-----:R-:W-:Y:S01]  /*2d00*/  IABS R3, c[0x0][0x1d4] ;  /* 0x0000750000037a13 */ /* 0x001fe20000000000 */
[----:B---3--:R-:W-:-:S04]  /*2d10*/  IMAD.HI.U32 R5, R5, R0, RZ ;  /* 0x0000000005057227 */ /* 0x008fc800078e00ff */
[----:B------:R-:W-:-:S04]  /*2d20*/  IMAD.MOV R5, RZ, RZ, -R5 ;  /* 0x000000ffff057224 */ /* 0x000fc800078e0a05 */
[----:B------:R-:W-:Y:S02]  /*2d30*/  IMAD R0, R3, R5, R0 ;  /* 0x0000000503007224 */ /* 0x000fe400078e0200 */
[----:B------:R0:W5:Y:S03]  /*2d40*/  LDL.LU R5, [R1+0x448] ;  /* 0x0004480001057983 */ /* 0x0001660000300800 */
[----:B------:R-:W-:-:S13]  /*2d50*/  ISETP.GT.U32.AND P1, PT, R4, R0, PT ;  /* 0x000000000400720c */ /* 0x000fda0003f24070 */
[----:B------:R-:W-:-:S04]  /*2d60*/  @!P1 IADD3 R0, R0, -R3, RZ ;  /* 0x8000000300009210 */ /* 0x000fc80007ffe0ff */
[----:B------:R-:W-:Y:S02]  /*2d70*/  ISETP.GT.U32.AND P1, PT, R4, R0, PT ;  /* 0x000000000400720c */ /* 0x000fe40003f24070 */
[----:B------:R0:W5:Y:S01]  /*2d80*/  LDL.LU R4, [R1+0x444] ;  /* 0x0004440001047983 */ /* 0x0001620000300800 */
[----:B------:R-:W-:Y:S02]  /*2d90*/  ISETP.GE.AND P2, PT, R252, RZ, PT ;  /* 0x000000fffc00720c */ /* 0x000fe40003f46270 */
[----:B----4-:R-:W-:-:S08]  /*2da0*/  ISETP.NE.AND P0, PT, R2, RZ, P0 ;  /* 0x000000ff0200720c */ /* 0x010fd00000705270 */
[----:B------:R-:W-:Y:S02]  /*2db0*/  @!P1 IMAD.IADD R0, R0, 0x1, -R3 ;  /* 0x0000000100009824 */ /* 0x000fe400078e0a03 */
[----:B------:R0:W5:Y:S01]  /*2dc0*/  LDL.LU R3, [R1+0x440] ;  /* 0x0004400001037983 */ /* 0x0001620000300800 */
[----:B------:R-:W-:-:S03]  /*2dd0*/  ISETP.NE.AND P3, PT, RZ, c[0x0][0x1d4], PT ;  /* 0x00007500ff007a0c */ /* 0x000fc60003f65270 */
[----:B------:R0:W5:Y:S01]  /*2de0*/  LDL.LU R2, [R1+0x43c] ;  /* 0x00043c0001027983 */ /* 0x0001620000300800 */
[----:B------:R-:W-:Y:S01]  /*2df0*/  ISETP.GE.AND P1, PT, R252, UR40, PT ;  /* 0x00000028fc007c0c */ /* 0x000fe2000bf26270 */
[----:B------:R-:W-:Y:S01]  /*2e00*/  BSSY B1, `(.L_x_3997) ;  /* 0x000001d000017945 */ /* 0x000fe20003800000 */
[----:B------:R-:W-:-:S07]  /*2e10*/  @!P2 IMAD.MOV R0, RZ, RZ, -R0 ;  /* 0x000000ffff00a224 */ /* 0x000fce00078e0a00 */
[----:B------:R-:W-:-:S04]  /*2e20*/  @!P3 LOP3.LUT R0, RZ, c[0x0][0x1d4], RZ, 0x33, !PT ;  /* 0x00007500ff00ba12 */ /* 0x000fc800078e33ff */
[----:B-12---:R-:W-:Y:S05]  /*2e30*/  @P1 BRA `(.L_x_3998) ;  /* 0x0000019000001947 */ /* 0x006fea0003800000 */
[----:B0----5:R0:W-:Y:S04]  /*2e40*/  STL [R1+0x440], R3 ;  /* 0x0004400301007387 */ /* 0x0211e80000100800 */
[----:B------:R3:W-:Y:S01]  /*2e50*/  STL [R1+0x43c], R2 ;  /* 0x00043c0201007387 */ /* 0x0007e20000100800 */
[----:B0-----:R-:W-:Y:S01]  /*2e60*/  MOV R3, c[0x0][0x1d4] ;  /* 0x0000750000037a02 */ /* 0x001fe20000000f00 */
[----:B---3--:R-:W-:-:S04]  /*2e70*/  IMAD.SHL.U32 R2, R0, 0x4, RZ ;  /* 0x0000000400027824 */ /* 0x008fc800078e00ff */
[----:B------:R-:W-:-:S05]  /*2e80*/  IMAD R3, R3, 0xc0, RZ ;  /* 0x000000c003037824 */ /* 0x000fca00078e02ff */
[----:B------:R-:W-:Y:S02]  /*2e90*/  ISETP.GE.AND P2, PT, R2, R3, PT ;  /* 0x000000030200720c */ /* 0x000fe40003f46270 */
[----:B------:R0:W5:Y:S04]  /*2ea0*/  LDL.LU R3, [R1+0x440] ;  /* 0x0004400001037983 */ /* 0x0001680000300800 */
[----:B------:R0:W5:Y:S04]  /*2eb0*/  LDL.LU R2, [R1+0x43c] ;  /* 0x00043c0001027983 */ /* 0x0001680000300800 */
[----:B------:R0:W-:Y:S04]  /*2ec0*/  STL [R1+0x1c], RZ ;  /* 0x00001cff01007387 */ /* 0x0001e80000100800 */
[----:B------:R0:W-:Y:S04]  /*2ed0*/  STL [R1+0x18], RZ ;  /* 0x000018ff01007387 */ /* 0x0001e80000100800 */
[----:B------:R0:W-:Y:S04]  /*2ee0*/  STL [R1+0x14], RZ ;  /* 0x000014ff01007387 */ /* 0x0001e80000100800 */
[----:B------:R0:W-:Y:S01]  /*2ef0*/  STL [R1+0x10], RZ ;  /* 0x000010ff01007387 */ /* 0x0001e20000100800 */
[----:B------:R-:W-:Y:S05]  /*2f00*/  @P2 BRA `(.L_x_3998) ;  /* 0x000000c000002947 */ /* 0x000fea0003800000 */
[----:B------:R3:W-:Y:S04]  /*2f10*/  STL.64 [R1+0x448], R6 ;  /* 0x0004480601007387 */ /* 0x0007e80000100a00 */
[----:B------:R4:W-:Y:S01]  /*2f20*/  STL.64 [R1+0x440], R4 ;  /* 0x0004400401007387 */ /* 0x0009e20000100a00 */
[----:B---3--:R-:W-:-:S05]  /*2f30*/  IMAD.SHL.U32 R6, R0, 0x4, RZ ;  /* 0x0000000400067824 */ /* 0x008fca00078e00ff */
[----:B-----5:R-:W-:-:S04]  /*2f40*/  IADD3 R7, P2, R3, R6, RZ ;  /* 0x0000000603077210 */ /* 0x020fc80007f5e0ff */
[----:B------:R-:W-:Y:S02]  /*2f50*/  LEA.HI.X.SX32 R6, R6, R2, 0x1, P2 ;  /* 0x0000000206067211 */ /* 0x000fe400010f0eff */
[----:B----4-:R-:W-:-:S04]  /*2f60*/  LEA R4, P2, R7, c[0x0][0x198], 0x2 ;  /* 0x0000660007047a11 */ /* 0x010fc800078410ff */
[----:B------:R-:W-:-:S06]  /*2f70*/  LEA.HI.X R5, R7, c[0x0][0x19c], R6, 0x2, P2 ;  /* 0x0000670007057a11 */ /* 0x000fcc00010f1406 */
[----:B------:R-:W3:Y:S04]  /*2f80*/  LDG.E.128 R4, [R4.64] ;  /* 0x0000002404047981 */ /* 0x000ee8000c1e1d00 */
[----:B---3--:R-:W-:Y:S04]  /*2f90*/  STL.64 [R1+0x10], R4 ;  /* 0x0000100401007387 */ /* 0x008fe80000100a00 */
[----:B------:R3:W-:Y:S04]  /*2fa0*/  STL.64 [R1+0x18], R6 ;  /* 0x0000180601007387 */ /* 0x0007e80000100a00 */
[----:B---3--:R3:W5:Y:S04]  /*2fb0*/  LDL.LU.64 R6, [R1+0x448] ;  /* 0x0004480001067983 */ /* 0x0087680000300a00 */
[----:B------:R3:W5:Y:S02]  /*2fc0*/  LDL.LU.64 R4, [R1+0x440] ;  /* 0x0004400001047983 */ /* 0x0007640000300a00 */
.L_x_3998:
[----:B0-----:R-:W-:Y:S05]  /*2fd0*/  BSYNC B1 ;  /* 0x0000000000017941 */ /* 0x001fea0003800000 */
.L_x_3997:
[----:B-----5:R0:W-:Y:S02]  /*2fe0*/  STL [R1+0x43c], R2 ;  /* 0x00043c0201007387 */ /* 0x0201e40000100800 */
[----:B0-----:R-:W-:-:S05]  /*2ff0*/  IADD3 R2, R0, c[0x0][0x1d4], RZ ;  /* 0x0000750000027a10 */ /* 0x001fca0007ffe0ff */
[----:B------:R0:W-:Y:S04]  /*3000*/  STL [R1+0x20], R2 ;  /* 0x0000200201007387 */ /* 0x0001e80000100800 */
[----:B0-----:R0:W5:Y:S01]  /*3010*/  LDL.LU R2, [R1+0x43c] ;  /* 0x00043c0001027983 */ /* 0x0011620000300800 */
[----:B------:R-:W-:Y:S01]  /*3020*/  BSSY B1, `(.L_x_3999) ;  /* 0x000001d000017945 */ /* 0x000fe20003800000 */
[----:B------:R-:W-:Y:S05]  /*3030*/  @P1 BRA `(.L_x_4000) ;  /* 0x000001b000001947 */ /* 0x000fea0003800000 */
[----:B-----5:R4:W-:Y:S04]  /*3040*/  STL [R1+0x440], R2 ;  /* 0x0004400201007387 */ /* 0x0209e80000100800 */
[----:B------:R0:W-:Y:S01]  /*3050*/  STL [R1+0x43c], R0 ;  /* 0x00043c0001007387 */ /* 0x0001e20000100800 */
[----:B----4-:R-:W-:-:S03]  /*3060*/  MOV R2, c[0x0][0x1d4] ;  /* 0x0000750000027a02 */ /* 0x010fc60000000f00 */
[----:B0-----:R-:W4:Y:S02]  /*3070*/  LDL R0, [R1+0x20] ;  /* 0x0000200001007983 */ /* 0x001f240000100800 */
[----:B------:R-:W-:Y:S02]  /*3080*/  IMAD R2, R2, 0xc0, RZ ;  /* 0x000000c002027824 */ /* 0x000fe400078e02ff */
[----:B----4-:R-:W-:-:S05]  /*3090*/  IMAD.SHL.U32 R0, R0, 0x4, RZ ;  /* 0x0000000400007824 */ /* 0x010fca00078e00ff */
[----:B------:R0:W-:Y:S01]  /*30a0*/  STL [R1+0x24], R0 ;  /* 0x0000240001007387 */ /* 0x0001e20000100800 */
[----:B------:R-:W-:-:S03]  /*30b0*/  ISETP.GE.AND P2, PT, R0, R2, PT ;  /* 0x000000020000720c */ /* 0x000fc60003f46270 */
[----:B------:R4:W5:Y:S04]  /*30c0*/  LDL.LU R2, [R1+0x440] ;  /* 0x0004400001027983 */ /* 0x0009680000300800 */
[----:B0-----:R4:W5:Y:S04]  /*30d0*/  LDL.LU R0, [R1+0x43c] ;  /* 0x00043c0001007983 */ /* 0x0019680000300800 */
[----:B------:R4:W-:Y:S04]  /*30e0*/  STL [R1+0xc], RZ ;  /* 0x00000cff01007387 */ /* 0x0009e80000100800 */
[----:B------:R4:W-:Y:S04]  /*30f0*/  STL [R1+0x8], RZ ;  /* 0x000008ff01007387 */ /* 0x0009e80000100800 */
[----:B------:R4:W-:Y:S04]  /*3100*/  STL [R1+0x4], RZ ;  /* 0x000004ff01007387 */ /* 0x0009e80000100800 */
[----:B------:R4:W-:Y:S01]  /*3110*/  STL [R1], RZ ;  /* 0x000000ff01007387 */ /* 0x0009e20000100800 */
[----:B------:R-:W-:Y:S05]  /*3120*/  @P2 BRA `(.L_x_4000) ;  /* 0x000000c000002947 */ /* 0x000fea0003800000 */
[----:B------:R0:W-:Y:S04]  /*3130*/  STL.64 [R1+0x448], R6 ;  /* 0x0004480601007387 */ /* 0x0001e80000100a00 */
[----:B0--3--:R-:W3:Y:S04]  /*3140*/  LDL.LU R6, [R1+0x24] ;  /* 0x0000240001067983 */ /* 0x009ee80000300800 */
[----:B------:R0:W-:Y:S01]  /*3150*/  STL.64 [R1+0x440], R4 ;  /* 0x0004400401007387 */ /* 0x0001e20000100a00 */
[----:B---3--:R-:W-:-:S04]  /*3160*/  IADD3 R7, P2, R3, R6, RZ ;  /* 0x0000000603077210 */ /* 0x008fc80007f5e0ff */
[----:B-----5:R-:W-:Y:S02]  /*3170*/  LEA.HI.X.SX32 R6, R6, R2, 0x1, P2 ;  /* 0x0000000206067211 */ /* 0x020fe400010f0eff */
[----:B0-----:R-:W-:-:S04]  /*3180*/  LEA R4, P2, R7, c[0x0][0x198], 0x2 ;  /* 0x0000660007047a11 */ /* 0x001fc800078410ff */
[----:B------:R-:W-:-:S06]  /*3190*/  LEA.HI.X R5, R7, c[0x0][0x19c], R6, 0x2, P2 ;  /* 0x0000670007057a11 */ /* 0x000fcc00010f1406 */
[----:B------:R-:W3:Y:S04]  /*31a0*/  LDG.E.128 R4, [R4.64] ;  /* 0x0000002404047981 */ /* 0x000ee8000c1e1d00 */
[----:B---3--:R-:W-:Y:S04]  /*31b0*/  STL.64 [R1], R4 ;  /* 0x0000000401007387 */ /* 0x008fe80000100a00 */
[----:B------:R0:W-:Y:S04]  /*31c0*/  STL.64 [R1+0x8], R6 ;  /* 0x0000080601007387 */ /* 0x0001e80000100a00 */
[----:B0-----:R0:W5:Y:S04]  /*31d0*/  LDL.LU.64 R6, [R1+0x448] ;  /* 0x0004480001067983 */ /* 0x0011680000300a00 */
[----:B------:R0:W5:Y:S02]  /*31e0*/  LDL.LU.64 R4, [R1+0x440] ;  /* 0x0004400001047983 */ /* 0x0001640000300a00 */
.L_x_4000:
[----:B------:R-:W-:Y:S05]  /*31f0*/  BSYNC B1 ;  /* 0x0000000000017941 */ /* 0x000fea0003800000 */
.L_x_3999:
[----:B-----5:R0:W-:Y:S04]  /*3200*/  STL [R1+0x43c], R0 ;  /* 0x00043c0001007387 */ /* 0x0201e80000100800 */
[----:B0--3--:R-:W3:Y:S01]  /*3210*/  LDL.LU R0, [R1+0x20] ;  /* 0x0000200001007983 */ /* 0x009ee20000300800 */
[----:B------:R-:W-:Y:S01]  /*3220*/  BSSY B1, `(.L_x_4001) ;  /* 0x0000014000017945 */ /* 0x000fe20003800000 */
[----:B---3--:R-:W-:-:S05]  /*3230*/  IADD3 R0, R0, c[0x0][0x1d4], RZ ;  /* 0x0000750000007a10 */ /* 0x008fca0007ffe0ff */
[----:B------:R0:W-:Y:S04]  /*3240*/  STL [R1+0x20], R0 ;  /* 0x0000200001007387 */ /* 0x0001e80000100800 */
[----:B0-----:R0:W5:Y:S01]  /*3250*/  LDL.LU R0, [R1+0x43c] ;  /* 0x00043c0001007983 */ /* 0x0011620000300800 */
[----:B------:R-:W-:Y:S05]  /*3260*/  @P1 BRA `(.L_x_4002) ;  /* 0x000000f000001947 */ /* 0x000fea0003800000 */
[----:B------:R-:W3:Y:S01]  /*3270*/  LDL R4, [R1+0x20] ;  /* 0x0000200001047983 */ /* 0x000ee20000100800 */
[----:B------:R-:W-:Y:S01]  /*3280*/  IMAD.MOV.U32 R5, RZ, RZ, c[0x0][0x1d4] ;  /* 0x00007500ff057624 */ /* 0x000fe200078e00ff */
[----:B------:R-:W-:-:S03]  /*3290*/  CS2R R6, SRZ ;  /* 0x0000000000067805 */ /* 0x000fc6000001ff00 */
[----:B------:R-:W-:Y:S01]  /*32a0*/  IMAD R5, R5, 0xc0, RZ ;  /* 0x000000c005057824 */ /* 0x000fe200078e02ff */
[----:B---3--:R-:W-:-:S04]  /*32b0*/  SHF.L.U32 R4, R4, 0x2, RZ ;  /* 0x0000000204047819 */ /* 0x008fc800000006ff */
[----:B------:R-:W-:Y:S01]  /*32c0*/  ISETP.GE.AND P2, PT, R4, R5, PT ;  /* 0x000000050400720c */ /* 0x000fe20003f46270 */
[----:B------:R3:W-:Y:S02]  /*32d0*/  STL [R1+0x24], R4 ;  /* 0x0000240401007387 */ /* 0x0007e40000100800 */
[----:B---3--:R-:W-:-:S10]  /*32e0*/  CS2R R4, SRZ ;  /* 0x0000000000047805 */ /* 0x008fd4000001ff00 */
[----:B------:R-:W-:Y:S05]  /*32f0*/  @P2 BRA `(.L_x_4002) ;  /* 0x0000006000002947 */ /* 0x000fea0003800000 */
[----:B------:R-:W3:Y:S02]  /*3300*/  LDL.LU R4, [R1+0x24] ;  /* 0x0000240001047983 */ /* 0x000ee40000300800 */
[----:B---3--:R-:W-:-:S04]  /*3310*/  IADD3 R5, P2, R3, R4, RZ ;  /* 0x0000000403057210 */ /* 0x008fc80007f5e0ff */
[----:B------:R-:W-:Y:S02]  /*3320*/  LEA.HI.X.SX32 R6, R4, R2, 0x1, P2 ;  /* 0x0000000204067211 */ /* 0x000fe400010f0eff */
[----:B------:R-:W-:-:S04]  /*3330*/  LEA R4, P2, R5, c[0x0][0x198], 0x2 ;  /* 0x0000660005047a11 */ /* 0x000fc800078410ff */
[----:B------:R-:W-:-:S06]  /*3340*/  LEA.HI.X R5, R5, c[0x0][0x19c], R6, 0x2, P2 ;  /* 0x0000670005057a11 */ /* 0x000fcc00010f1406 */
[----:B------:R-:W5:Y:S03]  /*3350*/  LDG.E.128 R4, [R4.64] ;  /* 0x0000002404047981 */ /* 0x000f66000c1e1d00 */
.L_x_4002:
[----:B------:R-:W-:Y:S05]  /*3360*/  BSYNC B1 ;  /* 0x0000000000017941 */ /* 0x000fea0003800000 */
.L_x_4001:
[----:B------:R-:W-:Y:S01]  /*3370*/  BSSY B1, `(.L_x_4003) ;  /* 0x0000012000017945 */ /* 0x000fe20003800000 */
[----:B------:R-:W-:Y:S05]  /*3380*/  @P1 BRA `(.L_x_4004) ;  /* 0x0000010000001947 */ /* 0x000fea0003800000 */
[----:B------:R-:W3:Y:S01]  /*3390*/  LDL.LU R8, [R1+0x20] ;  /* 0x0000200001087983 */ /* 0x000ee20000300800 */
[----:B------:R-:W-:-:S04]  /*33a0*/  IMAD.MOV.U32 R10, RZ, RZ, c[0x0][0x1d4] ;  /* 0x00007500ff0a7624 */ /* 0x000fc800078e00ff */
[----:B------:R-:W-:Y:S01]  /*33b0*/  IMAD R10, R10, 0xc0, RZ ;  /* 0x000000c00a0a7824 */ /* 0x000fe200078e02ff */
[----:B---3--:R-:W-:-:S05]  /*33c0*/  IADD3 R8, R8, c[0x0][0x1d4], RZ ;  /* 0x0000750008087a10 */ /* 0x008fca0007ffe0ff */
[----:B------:R-:W-:-:S05]  /*33d0*/  IMAD.SHL.U32 R9, R8, 0x4, RZ ;  /* 0x0000000408097824 */ /* 0x000fca00078e00ff */
[----:B------:R-:W-:Y:S01]  /*33e0*/  ISETP.GE.AND P2, PT, R9, R10, PT ;  /* 0x0000000a0900720c */ /* 0x000fe20003f46270 */
[----:B------:R3:W-:Y:S01]  /*33f0*/  STL [R1+0x20], R9 ;  /* 0x0000200901007387 */ /* 0x0007e20000100800 */
[----:B------:R-:W-:Y:S01]  /*3400*/  CS2R R10, SRZ ;  /* 0x00000000000a7805 */ /* 0x000fe2000001ff00 */
        /* <DEDUP_REMOVED lines=8> */
.L_x_4004:
[----:B------:R-:W-:Y:S05]  /*3490*/  BSYNC B1 ;  /* 0x0000000000017941 */ /* 0x000fea0003800000 */
.L_x_4003:
[----:B------:R3:W-:Y:S02]  /*34a0*/  STL [R1+0x43c], R2 ;  /* 0x00043c0201007387 */ /* 0x0007e40000100800 */
[----:B---3--:R-:W-:-:S05]  /*34b0*/  MOV R2, c[0x0][0x1d4] ;  /* 0x0000750000027a02 */ /* 0x008fca0000000f00 */
[----:B-----5:R-:W-:-:S05]  /*34c0*/  IMAD R2, R2, 0x4, R0 ;  /* 0x0000000402027824 */ /* 0x020fca00078e0200 */
[----:B------:R3:W-:Y:S04]  /*34d0*/  STL [R1+0x20], R2 ;  /* 0x0000200201007387 */ /* 0x0007e80000100800 */
[----:B---3--:R3:W5:Y:S01]  /*34e0*/  LDL.LU R2, [R1+0x43c] ;  /* 0x00043c0001027983 */ /* 0x0087620000300800 */
[----:B------:R-:W-:Y:S01]  /*34f0*/  BSSY B1, `(.L_x_4005) ;  /* 0x0000011000017945 */ /* 0x000fe20003800000 */
[----:B------:R-:W-:Y:S05]  /*3500*/  @P1 BRA `(.L_x_4006) ;  /* 0x000000f000001947 */ /* 0x000fea0003800000 */
[----:B---3--:R-:W3:Y:S01]  /*3510*/  LDL R12, [R1+0x20] ;  /* 0x00002000010c7983 */ /* 0x008ee20000100800 */
[----:B------:R-:W-:Y:S01]  /*3520*/  MOV R13, c[0x0][0x1d4] ;  /* 0x00007500000d7a02 */ /* 0x000fe20000000f00 */
[----:B------:R-:W-:-:S04]  /*3530*/  CS2R R14, SRZ ;  /* 0x00000000000e7805 */ /* 0x000fc8000001ff00 */
[----:B------:R-:W-:Y:S02]  /*3540*/  IMAD R13, R13, 0xc0, RZ ;  /* 0x000000c00d0d7824 */ /* 0x000fe400078e02ff */
[----:B---3--:R-:W-:-:S05]  /*3550*/  IMAD.SHL.U32 R12, R12, 0x4, RZ ;  /* 0x000000040c0c7824 */ /* 0x008fca00078e00ff */
[----:B------:R-:W-:Y:S01]  /*3560*/  ISETP.GE.AND P2, PT, R12, R13, PT ;  /* 0x0000000d0c00720c */ /* 0x000fe20003f46270 */
[----:B------:R3:W-:Y:S02]  /*3570*/  STL [R1+0x24], R12 ;  /* 0x0000240c01007387 */ /* 0x0007e40000100800 */
[----:B---3--:R-:W-:-:S10]  /*3580*/  CS2R R12, SRZ ;  /* 0x00000000000c7805 */ /* 0x008fd4000001ff00 */
[----:B------:R-:W-:Y:S05]  /*3590*/  @P2 BRA `(.L_x_4006) ;  /* 0x0000006000002947 */ /* 0x000fea0003800000 */
[----:B------:R-:W3:Y:S02]  /*35a0*/  LDL.LU R12, [R1+0x24] ;  /* 0x00002400010c7983 */ /* 0x000ee40000300800 */
[----:B---3--:R-:W-:-:S04]  /*35b0*/  IADD3 R13, P2, R3, R12, RZ ;  /* 0x0000000c030d7210 */ /* 0x008fc80007f5e0ff */
[----:B-----5:R-:W-:Y:S02]  /*35c0*/  LEA.HI.X.SX32 R14, R12, R2, 0x1, P2 ;  /* 0x000000020c0e7211 */ /* 0x020fe400010f0eff */
[----:B------:R-:W-:-:S04]  /*35d0*/  LEA R12, P2, R13, c[0x0][0x198], 0x2 ;  /* 0x000066000d0c7a11 */ /* 0x000fc800078410ff */
[----:B------:R-:W-:-:S06]  /*35e0*/  LEA.HI.X R13, R13, c[0x0][0x19c], R14, 0x2, P2 ;  /* 0x000067000d0d7a11 */ /* 0x000fcc00010f140e */
[----:B------:R-:W5:Y:S03]  /*35f0*/  LDG.E.128 R12, [R12.64] ;  /* 0x000000240c0c7981 */ /* 0x000f66000c1e1d00 */
.L_x_4006:
[----:B------:R-:W-:Y:S05]  /*3600*/  BSYNC B1 ;  /* 0x0000000000017941 */ /* 0x000fea0003800000 */
.L_x_4005:
[----:B------:R0:W-:Y:S04]  /*3610*/  STL [R1+0x43c], R0 ;  /* 0x00043c0001007387 */ /* 0x0001e80000100800 */
[----:B0--3--:R-:W3:Y:S01]  /*3620*/  LDL.LU R0, [R1+0x20] ;  /* 0x0000200001007983 */ /* 0x009ee20000300800 */
[----:B------:R-:W-:Y:S01]  /*3630*/  BSSY B1, `(.L_x_4007) ;  /* 0x0000014000017945 */ /* 0x000fe20003800000 */
[----:B---3--:R-:W-:-:S05]  /*3640*/  IADD3 R0, R0, c[0x0][0x1d4], RZ ;  /* 0x0000750000007a10 */ /* 0x008fca0007ffe0ff */
[----:B------:R0:W-:Y:S04]  /*3650*/  STL [R1+0x20], R0 ;  /* 0x0000200001007387 */ /* 0x0001e80000100800 */
[----:B0-----:R0:W5:Y:S01]  /*3660*/  LDL.LU R0, [R1+0x43c] ;  /* 0x00043c0001007983 */ /* 0x0011620000300800 */
[----:B------:R-:W-:Y:S05]  /*3670*/  @P1 BRA `(.L_x_4008) ;  /* 0x000000f000001947 */ /* 0x000fea0003800000 */
[----:B-1----:R-:W3:Y:S01]  /*3680*/  LDL R16, [R1+0x20] ;  /* 0x0000200001107983 */ /* 0x002ee20000100800 */
[----:B------:R-:W-:Y:S01]  /*3690*/  MOV R17, c[0x0][0x1d4] ;  /* 0x0000750000117a02 */ /* 0x000fe20000000f00 */
[----:B------:R-:W-:-:S04]  /*36a0*/  CS2R R18, SRZ ;  /* 0x0000000000127805 */ /* 0x000fc8000001ff00 */
[----:B------:R-:W-:Y:S02]  /*36b0*/  IMAD R17, R17, 0xc0, RZ ;  /* 0x000000c011117824 */ /* 0x000fe400078e02ff */
[----:B---3--:R-:W-:-:S05]  /*36c0*/  IMAD.SHL.U32 R16, R16, 0x4, RZ ;  /* 0x0000000410107824 */ /* 0x008fca00078e00ff */
[----:B------:R-:W-:Y:S01]  /*36d0*/  ISETP.GE.AND P2, PT, R16, R17, PT ;  /* 0x000000111000720c */ /* 0x000fe20003f46270 */
[----:B------:R1:W-:Y:S02]  /*36e0*/  STL [R1+0x24], R16 ;  /* 0x0000241001007387 */ /* 0x0003e40000100800 */
[----:B-1----:R-:W-:-:S10]  /*36f0*/  CS2R R16, SRZ ;  /* 0x0000000000107805 */ /* 0x002fd4000001ff00 */
[----:B------:R-:W-:Y:S05]  /*3700*/  @P2 BRA `(.L_x_4008) ;  /* 0x0000006000002947 */ /* 0x000fea0003800000 */
[----:B------:R-:W3:Y:S02]  /*3710*/  LDL.LU R16, [R1+0x24] ;  /* 0x0000240001107983 */ /* 0x000ee40000300800 */
[----:B---3--:R-:W-:-:S04]  /*3720*/  IADD3 R17, P2, R3, R16, RZ ;  /* 0x0000001003117210 */ /* 0x008fc80007f5e0ff */
[----:B-----5:R-:W-:Y:S02]  /*3730*/  LEA.HI.X.SX32 R18, R16, R2, 0x1, P2 ;  /* 0x0000000210127211 */ /* 0x020fe400010f0eff */
[----:B------:R-:W-:-:S04]  /*3740*/  LEA R16, P2, R17, c[0x0][0x198], 0x2 ;  /* 0x0000660011107a11 */ /* 0x000fc800078410ff */
[----:B------:R-:W-:-:S06]  /*3750*/  LEA.HI.X R17, R17, c[0x0][0x19c], R18, 0x2, P2 ;  /* 0x0000670011117a11 */ /* 0x000fcc00010f1412 */
[----:B------:R-:W5:Y:S03]  /*3760*/  LDG.E.128 R16, [R16.64] ;  /* 0x0000002410107981 */ /* 0x000f66000c1e1d00 */
.L_x_4008:
[----:B------:R-:W-:Y:S05]  /*3770*/  BSYNC B1 ;  /* 0x0000000000017941 */ /* 0x000fea0003800000 */
.L_x_4007:
[----:B------:R-:W-:Y:S01]  /*3780*/  BSSY B1, `(.L_x_4009) ;  /* 0x0000012000017945 */ /* 0x000fe20003800000 */
[----:B------:R-:W-:Y:S05]  /*3790*/  @P1 BRA `(.L_x_4010) ;  /* 0x0000010000001947 */ /* 0x000fea0003800000 */
[----:B------:R-:W3:Y:S01]  /*37a0*/  LDL.LU R20, [R1+0x20] ;  /* 0x0000200001147983 */ /* 0x000ee20000300800 */
[----:B------:R-:W-:-:S05]  /*37b0*/  MOV R22, c[0x0][0x1d4] ;  /* 0x0000750000167a02 */ /* 0x000fca0000000f00 */
        /* <DEDUP_REMOVED lines=14> */
.L_x_4010:
[----:B------:R-:W-:Y:S05]  /*38a0*/  BSYNC B1 ;  /* 0x0000000000017941 */ /* 0x000fea0003800000 */
.L_x_4009:
[----:B-----5:R3:W-:Y:S02]  /*38b0*/  STL [R1+0x43c], R2 ;  /* 0x00043c0201007387 */ /* 0x0207e40000100800 */
[----:B---3--:R-:W-:-:S05]  /*38c0*/  MOV R2, c[0x0][0x1d4] ;  /* 0x0000750000027a02 */ /* 0x008fca0000000f00 */
[----:B------:R-:W-:-:S05]  /*38d0*/  IMAD R2, R2, 0x7, R0 ;  /* 0x0000000702027824 */ /* 0x000fca00078e0200 */
[----:B------:R3:W-:Y:S04]  /*38e0*/  STL [R1+0x20], R2 ;  /* 0x0000200201007387 */ /* 0x0007e80000100800 */
[----:B---3--:R3:W5:Y:S01]  /*38f0*/  LDL.LU R2, [R1+0x43c] ;  /* 0x00043c0001027983 */ /* 0x0087620000300800 */
[----:B------:R-:W-:Y:S01]  /*3900*/  BSSY B1, `(.L_x_4011) ;  /* 0x0000011000017945 */ /* 0x000fe20003800000 */
[----:B------:R-:W-:Y:S05]  /*3910*/  @P1 BRA `(.L_x_4012) ;  /* 0x000000f000001947 */ /* 0x000fea0003800000 */
[----:B--2---:R-:W2:Y:S01]  /*3920*/  LDL R24, [R1+0x20] ;  /* 0x0000200001187983 */ /* 0x004ea20000100800 */
[----:B------:R-:W-:Y:S01]  /*3930*/  IMAD.MOV.U32 R25, RZ, RZ, c[0x0][0x1d4] ;  /* 0x00007500ff197624 */ /* 0x000fe200078e00ff */
[----:B------:R-:W-:-:S03]  /*3940*/  CS2R R26, SRZ ;  /* 0x00000000001a7805 */ /* 0x000fc6000001ff00 */
[----:B------:R-:W-:Y:S01]  /*3950*/  IMAD R25, R25, 0xc0, RZ ;  /* 0x000000c019197824 */ /* 0x000fe200078e02ff */
[----:B--2---:R-:W-:-:S04]  /*3960*/  SHF.L.U32 R24, R24, 0x2, RZ ;  /* 0x0000000218187819 */ /* 0x004fc800000006ff */
[----:B------:R-:W-:Y:S01]  /*3970*/  ISETP.GE.AND P2, PT, R24, R25, PT ;  /* 0x000000191800720c */ /* 0x000fe20003f46270 */
[----:B------:R2:W-:Y:S02]  /*3980*/  STL [R1+0x24], R24 ;  /* 0x0000241801007387 */ /* 0x0005e40000100800 */
[----:B--2---:R-:W-:-:S10]  /*3990*/  CS2R R24, SRZ ;  /* 0x0000000000187805 */ /* 0x004fd4000001ff00 */
[----:B------:R-:W-:Y:S05]  /*39a0*/  @P2 BRA `(.L_x_4012) ;  /* 0x0000006000002947 */ /* 0x000fea0003800000 */
[----:B------:R-:W2:Y:S02]  /*39b0*/  LDL.LU R24, [R1+0x24] ;  /* 0x0000240001187983 */ /* 0x000ea40000300800 */
[----:B--2---:R-:W-:-:S04]  /*39c0*/  IADD3 R25, P2, R3, R24, RZ ;  /* 0x0000001803197210 */ /* 0x004fc80007f5e0ff */
[----:B-----5:R-:W-:Y:S02]  /*39d0*/  LEA.HI.X.SX32 R26, R24, R2, 0x1, P2 ;  /* 0x00000002181a7211 */ /* 0x020fe400010f0eff */
[----:B------:R-:W-:-:S04]  /*39e0*/  LEA R24, P2, R25, c[0x0][0x198], 0x2 ;  /* 0x0000660019187a11 */ /* 0x000fc800078410ff */
[----:B------:R-:W-:-:S06]  /*39f0*/  LEA.HI.X R25, R25, c[0x0][0x19c], R26, 0x2, P2 ;  /* 0x0000670019197a11 */ /* 0x000fcc00010f141a */
[----:B------:R-:W5:Y:S03]  /*3a00*/  LDG.E.128 R24, [R24.64] ;  /* 0x0000002418187981 */ /* 0x000f66000c1e1d00 */
.L_x_4012:
[----:B------:R-:W-:Y:S05]  /*3a10*/  BSYNC B1 ;  /* 0x0000000000017941 */ /* 0x000fea0003800000 */
.L_x_4011:
[----:B------:R0:W-:Y:S04]  /*3a20*/  STL [R1+0x43c], R0 ;  /* 0x00043c0001007387 */ /* 0x0001e80000100800 */
        /* <DEDUP_REMOVED lines=21> */
.L_x_4014:
[----:B------:R-:W-:Y:S05]  /*3b80*/  BSYNC B1 ;  /* 0x0000000000017941 */ /* 0x000fea0003800000 */
.L_x_4013:
[----:B------:R-:W-:Y:S01]  /*3b90*/  BSSY B1, `(.L_x_4015) ;  /* 0x0000012000017945 */ /* 0x000fe20003800000 */
[----:B------:R-:W-:Y:S05]  /*3ba0*/  @P1 BRA `(.L_x_4016) ;  /* 0x0000010000001947 */ /* 0x000fea0003800000 */
[----:B------:R-:W3:Y:S01]  /*3bb0*/  LDL.LU R32, [R1+0x20] ;  /* 0x0000200001207983 */ /* 0x000ee20000300800 */
[----:B------:R-:W-:-:S04]  /*3bc0*/  IMAD.MOV.U32 R34, RZ, RZ, c[0x0][0x1d4] ;  /* 0x00007500ff227624 */ /* 0x000fc800078e00ff */
[----:B------:R-:W-:Y:S01]  /*3bd0*/  IMAD R34, R34, 0xc0, RZ ;  /* 0x000000c022227824 */ /* 0x000fe200078e02ff */
[----:B---3--:R-:W-:-:S04]  /*3be0*/  IADD3 R32, R32, c[0x0][0x1d4], RZ ;  /* 0x0000750020207a10 */ /* 0x008fc80007ffe0ff */
[----:B------:R-:W-:-:S04]  /*3bf0*/  SHF.L.U32 R33, R32, 0x2, RZ ;  /* 0x0000000220217819 */ /* 0x000fc800000006ff */
        /* <DEDUP_REMOVED lines=11> */
.L_x_4016:
[----:B------:R-:W-:Y:S05]  /*3cb0*/  BSYNC B1 ;  /* 0x0000000000017941 */ /* 0x000fea0003800000 */
.L_x_4015:
[----:B-----5:R3:W-:Y:S02]  /*3cc0*/  STL [R1+0x43c], R2 ;  /* 0x00043c0201007387 */ /* 0x0207e40000100800 */
[----:B---3--:R-:W-:-:S04]  /*3cd0*/  IMAD.MOV.U32 R2, RZ, RZ, c[0x0][0x1d4] ;  /* 0x00007500ff027624 */ /* 0x008fc800078e00ff */
[----:B------:R-:W-:-:S05]  /*3ce0*/  IMAD R2, R2, 0xa, R0 ;  /* 0x0000000a02027824 */ /* 0x000fca00078e0200 */
        /* <DEDUP_REMOVED lines=19> */
.L_x_4018:
[----:B------:R-:W-:Y:S05]  /*3e20*/  BSYNC B1 ;  /* 0x0000000000017941 */ /* 0x000fea0003800000 */
.L_x_4017:
        /* <DEDUP_REMOVED lines=22> */
.L_x_4020:
[----:B------:R-:W-:Y:S05]  /*3f90*/  BSYNC B1 ;  /* 0x0000000000017941 */ /* 0x000fea0003800000 */
.L_x_4019:
        /* <DEDUP_REMOVED lines=18> */
.L_x_4022:
[----:B------:R-:W-:Y:S05]  /*40c0*/  BSYNC B1 ;  /* 0x0000000000017941 */ /* 0x000fea0003800000 */
.L_x_4021:
[----:B-----5:R3:W-:Y:S02]  /*40d0*/  STL [R1+0x43c], R2 ;  /* 0x00043c0201007387 */ /* 0x0207e40000100800 */
[----:B---3--:R-:W-:-:S05]  /*40e0*/  MOV R2, c[0x0][0x1d4] ;  /* 0x0000750000027a02 */ /* 0x008fca0000000f00 */
[----:B------:R-:W-:-:S05]  /*40f0*/  IMAD R2, R2, 0xd, R0 ;  /* 0x0000000d02027824 */ /* 0x000fca00078e0200 */
[----:B------:R3:W-:Y:S04]  /*4100*/  STL [R1+0x20], R2 ;  /* 0x0000200201007387 */ /* 0x0007e80000100800 */
[----:B---3--:R3:W5:Y:S01]  /*4110*/  LDL.LU R2, [R1+0x43c] ;  /* 0x00043c0001027983 */ /* 0x0087620000300800 */
[----:B------:R-:W-:Y:S01]  /*4120*/  BSSY B1, `(.L_x_4023) ;  /* 0x0000011000017945 */ /* 0x000fe20003800000 */
[----:B------:R-:W-:Y:S05]  /*4130*/  @P1 BRA `(.L_x_4024) ;  /* 0x000000f000001947 */ /* 0x000fea0003800000 */
[----:B---3--:R-:W3:Y:S01]  /*4140*/  LDL R48, [R1+0x20] ;  /* 0x0000200001307983 */ /* 0x008ee20000100800 */
        /* <DEDUP_REMOVED lines=14> */
.L_x_4024:
[----:B------:R-:W-:Y:S05]  /*4230*/  BSYNC B1 ;  /* 0x0000000000017941 */ /* 0x000fea0003800000 */
.L_x_4023:
        /* <DEDUP_REMOVED lines=22> */
.L_x_4026:
[----:B------:R-:W-:Y:S05]  /*43a0*/  BSYNC B1 ;  /* 0x0000000000017941 */ /* 0x000fea0003800000 */
.L_x_4025:
        /* <DEDUP_REMOVED lines=18> */
.L_x_4028:
[----:B------:R-:W-:Y:S05]  /*44d0*/  BSYNC B1 ;  /* 0x0000000000017941 */ /* 0x000fea0003800000 */
.L_x_4027:
[----:B-----5:R3:W-:Y:S02]  /*44e0*/  STL [R1+0x43c], R2 ;  /* 0x00043c0201007387 */ /* 0x0207e40000100800 */
[----:B---3--:R-:W-:-:S05]  /*44f0*/  IMAD.MOV.U32 R2, RZ, RZ, c[0x0][0x1d4] ;  /* 0x00007500ff027624 */ /* 0x008fca00078e00ff */
[----:B------:R-:W-:-:S05]  /*4500*/  LEA R2, R2, R0, 0x4 ;  /* 0x0000000002027211 */ /* 0x000fca00078e20ff */
        /* <DEDUP_REMOVED lines=19> */
.L_x_4030:
[----:B------:R-:W-:Y:S05]  /*4640*/  BSYNC B1 ;  /* 0x0000000000017941 */ /* 0x000fea0003800000 */
.L_x_4029:
        /* <DEDUP_REMOVED lines=22> */
.L_x_4032:
[----:B------:R-:W-:Y:S05]  /*47b0*/  BSYNC B1 ;  /* 0x0000000000017941 */ /* 0x000fea0003800000 */
.L_x_4031:
        /* <DEDUP_REMOVED lines=18> */
.L_x_4034:
[----:B------:R-:W-:Y:S05]  /*48e0*/  BSYNC B1 ;  /* 0x0000000000017941 */ /* 0x000fea0003800000 */
.L_x_4033:
        /* <DEDUP_REMOVED lines=22> */
.L_x_4036:
[----:B------:R-:W-:Y:S05]  /*4a50*/  BSYNC B1 ;  /* 0x0000000000017941 */ /* 0x000fea0003800000 */
.L_x_4035:
        /* <DEDUP_REMOVED lines=22> */
.L_x_4038:
[----:B------:R-:W-:Y:S05]  /*4bc0*/  BSYNC B1 ;  /* 0x0000000000017941 */ /* 0x000fea0003800000 */
.L_x_4037:
        /* <DEDUP_REMOVED lines=18> */
.L_x_4040:
[----:B------:R-:W-:Y:S05]  /*4cf0*/  BSYNC B1 ;  /* 0x0000000000017941 */ /* 0x000fea0003800000 */
.L_x_4039:
        /* <DEDUP_REMOVED lines=22> */
.L_x_4042:
[----:B------:R-:W-:Y:S05]  /*4e60*/  BSYNC B1 ;  /* 0x0000000000017941 */ /* 0x000fea0003800000 */
.L_x_4041:
        /* <DEDUP_REMOVED lines=22> */
.L_x_4044:
[----:B------:R-:W-:Y:S05]  /*4fd0*/  BSYNC B1 ;  /* 0x0000000000017941 */ /* 0x000fea0003800000 */
.L_x_4043:
        /* <DEDUP_REMOVED lines=18> */
.L_x_4046:
[----:B------:R-:W-:Y:S05]  /*5100*/  BSYNC B1 ;  /* 0x0000000000017941 */ /* 0x000fea0003800000 */
.L_x_4045:
        /* <DEDUP_REMOVED lines=22> */
.L_x_4048:
[----:B------:R-:W-:Y:S05]  /*5270*/  BSYNC B1 ;  /* 0x0000000000017941 */ /* 0x000fea0003800000 */
.L_x_4047:
        /* <DEDUP_REMOVED lines=22> */
.L_x_4050:
[----:B------:R-:W-:Y:S05]  /*53e0*/  BSYNC B1 ;  /* 0x0000000000017941 */ /* 0x000fea0003800000 */
.L_x_4049:
        /* <DEDUP_REMOVED lines=18> */
.L_x_4052:
[----:B------:R-:W-:Y:S05]  /*5510*/  BSYNC B1 ;  /* 0x0000000000017941 */ /* 0x000fea0003800000 */
.L_x_4051:
        /* <DEDUP_REMOVED lines=22> */
.L_x_4054:
[----:B------:R-:W-:Y:S05]  /*5680*/  BSYNC B1 ;  /* 0x0000000000017941 */ /* 0x000fea0003800000 */
.L_x_4053:
        /* <DEDUP_REMOVED lines=22> */
.L_x_4056:
[----:B------:R-:W-:Y:S05]  /*57f0*/  BSYNC B1 ;  /* 0x0000000000017941 */ /* 0x000fea0003800000 */
.L_x_4055:
        /* <DEDUP_REMOVED lines=18> */
.L_x_4058:
[----:B------:R-:W-:Y:S05]  /*5920*/  BSYNC B1 ;  /* 0x0000000000017941 */ /* 0x000fea0003800000 */
.L_x_4057:
        /* <DEDUP_REMOVED lines=22> */
.L_x_4060:
[----:B------:R-:W-:Y:S05]  /*5a90*/  BSYNC B1 ;  /* 0x0000000000017941 */ /* 0x000fea0003800000 */
.L_x_4059:
        /* <DEDUP_REMOVED lines=22> */
.L_x_4062:
[----:B------:R-:W-:Y:S05]  /*5c00*/  BSYNC B1 ;  /* 0x0000000000017941 */ /* 0x000fea0003800000 */
.L_x_4061:
        /* <DEDUP_REMOVED lines=18> */
.L_x_4064:
[----:B------:R-:W-:Y:S05]  /*5d30*/  BSYNC B1 ;  /* 0x0000000000017941 */ /* 0x000fea0003800000 */
.L_x_4063:
        /* <DEDUP_REMOVED lines=22> */
.L_x_4066:
[----:B------:R-:W-:Y:S05]  /*5ea0*/  BSYNC B1 ;  /* 0x0000000000017941 */ /* 0x000fea0003800000 */
.L_x_4065:
        /* <DEDUP_REMOVED lines=22> */
.L_x_4068:
[----:B------:R-:W-:Y:S05]  /*6010*/  BSYNC B1 ;  /* 0x0000000000017941 */ /* 0x000fea0003800000 */
.L_x_4067:
        /* <DEDUP_REMOVED lines=18> */
.L_x_4070:
[----:B------:R-:W-:Y:S05]  /*6140*/  BSYNC B1 ;  /* 0x0000000000017941 */ /* 0x000fea0003800000 */
.L_x_4069:
        /* <DEDUP_REMOVED lines=22> */
.L_x_4072:
[----:B------:R-:W-:Y:S05]  /*62b0*/  BSYNC B1 ;  /* 0x0000000000017941 */ /* 0x000fea0003800000 */
.L_x_4071:
        /* <DEDUP_REMOVED lines=22> */
.L_x_4074:
[----:B------:R-:W-:Y:S05]  /*6420*/  BSYNC B1 ;  /* 0x0000000000017941 */ /* 0x000fea0003800000 */
.L_x_4073:
        /* <DEDUP_REMOVED lines=18> */
.L_x_4076:
[----:B------:R-:W-:Y:S05]  /*6550*/  BSYNC B1 ;  /* 0x0000000000017941 */ /* 0x000fea0003800000 */
.L_x_4075:
        /* <DEDUP_REMOVED lines=22> */
.L_x_4078:
[----:B------:R-:W-:Y:S05]  /*66c0*/  BSYNC B1 ;  /* 0x0000000000017941 */ /* 0x000fea0003800000 */
.L_x_4077:
        /* <DEDUP_REMOVED lines=22> */
.L_x_4080:
[----:B------:R-:W-:Y:S05]  /*6830*/  BSYNC B1 ;  /* 0x0000000000017941 */ /* 0x000fea0003800000 */
.L_x_4079:
        /* <DEDUP_REMOVED lines=18> */
.L_x_4082:
[----:B------:R-:W-:Y:S05]  /*6960*/  BSYNC B1 ;  /* 0x0000000000017941 */ /* 0x000fea0003800000 */
.L_x_4081:
        /* <DEDUP_REMOVED lines=22> */
.L_x_4084:
[----:B------:R-:W-:Y:S05]  /*6ad0*/  BSYNC B1 ;  /* 0x0000000000017941 */ /* 0x000fea0003800000 */
.L_x_4083:
        /* <DEDUP_REMOVED lines=22> */
.L_x_4086:
[----:B------:R-:W-:Y:S05]  /*6c40*/  BSYNC B1 ;  /* 0x0000000000017941 */ /* 0x000fea0003800000 */
.L_x_4085:
        /* <DEDUP_REMOVED lines=18> */
.L_x_4088:
[----:B------:R-:W-:Y:S05]  /*6d70*/  BSYNC B1 ;  /* 0x0000000000017941 */ /* 0x000fea0003800000 */
.L_x_4087:
        /* <DEDUP_REMOVED lines=22> */
.L_x_4090:
[----:B------:R-:W-:Y:S05]  /*6ee0*/  BSYNC B1 ;  /* 0x0000000000017941 */ /* 0x000fea0003800000 */
.L_x_4089:
        /* <DEDUP_REMOVED lines=22> */
.L_x_4092:
[----:B------:R-:W-:Y:S05]  /*7050*/  BSYNC B1 ;  /* 0x0000000000017941 */ /* 0x000fea0003800000 */
.L_x_4091:
        /* <DEDUP_REMOVED lines=18> */
.L_x_4094:
[----:B------:R-:W-:Y:S05]  /*7180*/  BSYNC B1 ;  /* 0x0000000000017941 */ /* 0x000fea0003800000 */
.L_x_4093:
        /* <DEDUP_REMOVED lines=22> */
.L_x_4096:
[----:B------:R-:W-:Y:S05]  /*72f0*/  BSYNC B1 ;  /* 0x0000000000017941 */ /* 0x000fea0003800000 */
.L_x_4095:
        /* <DEDUP_REMOVED lines=22> */
.L_x_4098:
[----:B------:R-:W-:Y:S05]  /*7460*/  BSYNC B1 ;  /* 0x0000000000017941 */ /* 0x000fea0003800000 */
.L_x_4097:
        /* <DEDUP_REMOVED lines=18> */
.L_x_4100:
[----:B------:R-:W-:Y:S05]  /*7590*/  BSYNC B1 ;  /* 0x0000000000017941 */ /* 0x000fea0003800000 */
.L_x_4099:
        /* <DEDUP_REMOVED lines=22> */
.L_x_4102:
[----:B------:R-:W-:Y:S05]  /*7700*/  BSYNC B1 ;  /* 0x0000000000017941 */ /* 0x000fea0003800000 */
.L_x_4101:
        /* <DEDUP_REMOVED lines=22> */
.L_x_4104:
[----:B------:R-:W-:Y:S05]  /*7870*/  BSYNC B1 ;  /* 0x0000000000017941 */ /* 0x000fea0003800000 */
.L_x_4103:
        /* <DEDUP_REMOVED lines=18> */
.L_x_4106:
[----:B------:R-:W-:Y:S05]  /*79a0*/  BSYNC B1 ;  /* 0x0000000000017941 */ /* 0x000fea0003800000 */
.L_x_4105:
[----:B------:R-:W-:Y:S04]  /*79b0*/  STL [R1+0x440], R3 ;  /* 0x0004400301007387 */ /* 0x000fe80000100800 */
[----:B-----5:R3:W-:Y:S02]  /*79c0*/  STL [R1+0x43c], R2 ;  /* 0x00043c0201007387 */ /* 0x0207e40000100800 */
[----:B---3--:R-:W-:-:S04]  /*79d0*/  IMAD.MOV.U32 R2, RZ, RZ, c[0x0][0x1d4] ;  /* 0x00007500ff027624 */ /* 0x008fc800078e00ff */
[----:B------:R-:W-:-:S05]  /*79e0*/  IMAD R3, R2, 0x3a, R0 ;  /* 0x0000003a02037824 */ /* 0x000fca00078e0200 */
[----:B------:R3:W-:Y:S02]  /*79f0*/  STL [R1+0x20], R3 ;  /* 0x0000200301007387 */ /* 0x0007e40000100800 */
[C-C-:B---3--:R-:W-:Y:S02]  /*7a00*/  IMAD R3, R2.reuse, 0x3d, R0.reuse ;  /* 0x0000003d02037824 */ /* 0x148fe400078e0200 */
[----:B------:R-:W-:-:S03]  /*7a10*/  IMAD R0, R2, 0x37, R0 ;  /* 0x0000003702007824 */ /* 0x000fc600078e0200 */
[----:B------:R3:W-:Y:S04]  /*7a20*/  STL [R1+0x24], R3 ;  /* 0x0000240301007387 */ /* 0x0007e80000100800 */
[----:B---3--:R3:W5:Y:S04]  /*7a30*/  LDL.LU R3, [R1+0x440] ;  /* 0x0004400001037983 */ /* 0x0087680000300800 */
[----:B------:R3:W5:Y:S01]  /*7a40*/  LDL.LU R2, [R1+0x43c] ;  /* 0x00043c0001027983 */ /* 0x0007620000300800 */
[----:B------:R-:W-:Y:S01]  /*7a50*/  BSSY B1, `(.L_x_4107) ;  /* 0x000000f000017945 */ /* 0x000fe20003800000 */
[----:B------:R-:W-:Y:S05]  /*7a60*/  @P1 BRA `(.L_x_4108) ;  /* 0x000000d000001947 */ /* 0x000fea0003800000 */
[----:B------:R-:W-:Y:S01]  /*7a70*/  MOV R217, c[0x0][0x1d4] ;  /* 0x0000750000d97a02 */ /* 0x000fe20000000f00 */
[----:B------:R-:W-:Y:S01]  /*7a80*/  IMAD.SHL.U32 R216, R0, 0x4, RZ ;  /* 0x0000000400d87824 */ /* 0x000fe200078e00ff */
[----:B------:R-:W-:-:S03]  /*7a90*/  CS2R R218, SRZ ;  /* 0x0000000000da7805 */ /* 0x000fc6000001ff00 */
[----:B------:R-:W-:-:S05]  /*7aa0*/  IMAD R217, R217, 0xc0, RZ ;  /* 0x000000c0d9d97824 */ /* 0x000fca00078e02ff */
[----:B------:R-:W-:Y:S02]  /*7ab0*/  ISETP.GE.AND P2, PT, R216, R217, PT ;  /* 0x000000d9d800720c */ /* 0x000fe40003f46270 */
[----:B------:R-:W-:-:S11]  /*7ac0*/  CS2R R216, SRZ ;  /* 0x0000000000d87805 */ /* 0x000fd6000001ff00 */
[----:B------:R-:W-:Y:S05]  /*7ad0*/  @P2 BRA `(.L_x_4108) ;  /* 0x0000006000002947 */ /* 0x000fea0003800000 */
[----:B------:R-:W-:-:S04]  /*7ae0*/  SHF.L.U32 R216, R0, 0x2, RZ ;  /* 0x0000000200d87819 */ /* 0x000fc800000006ff */
[----:B-----5:R-:W-:-:S04]  /*7af0*/  IADD3 R217, P2, R3, R216, RZ ;  /* 0x000000d803d97210 */ /* 0x020fc80007f5e0ff */
[----:B------:R-:W-:Y:S02]  /*7b00*/  LEA.HI.X.SX32 R218, R216, R2, 0x1, P2 ;  /* 0x00000002d8da7211 */ /* 0x000fe400010f0eff */
[----:B------:R-:W-:-:S04]  /*7b10*/  LEA R216, P2, R217, c[0x0][0x198], 0x2 ;  /* 0x00006600d9d87a11 */ /* 0x000fc800078410ff */
[----:B------:R-:W-:-:S06]  /*7b20*/  LEA.HI.X R217, R217, c[0x0][0x19c], R218, 0x2, P2 ;  /* 0x00006700d9d97a11 */ /* 0x000fcc00010f14da */
[----:B------:R-:W5:Y:S03]  /*7b30*/  LDG.E.128 R216, [R216.64] ;  /* 0x00000024d8d87981 */ /* 0x000f66000c1e1d00 */
.L_x_4108:
[----:B------:R-:W-:Y:S05]  /*7b40*/  BSYNC B1 ;  /* 0x0000000000017941 */ /* 0x000fea0003800000 */
.L_x_4107:
[----:B------:R-:W-:Y:S01]  /*7b50*/  BSSY B1, `(.L_x_4109) ;  /* 0x0000010000017945 */ /* 0x000fe20003800000 */
[----:B------:R-:W-:Y:S01]  /*7b60*/  IADD3 R0, R0, c[0x0][0x1d4], RZ ;  /* 0x0000750000007a10 */ /* 0x000fe20007ffe0ff */
[----:B------:R-:W-:Y:S05]  /*7b70*/  @P1 BRA `(.L_x_4110) ;  /* 0x000000d000001947 */ /* 0x000fea0003800000 */
[----:B------:R-:W-:Y:S01]  /*7b80*/  IMAD.MOV.U32 R221, RZ, RZ, c[0x0][0x1d4] ;  /* 0x00007500ffdd7624 */ /* 0x000fe200078e00ff */
[----:B------:R-:W-:Y:S01]  /*7b90*/  SHF.L.U32 R220, R0, 0x2, RZ ;  /* 0x0000000200dc7819 */ /* 0x000fe200000006ff */
[----:B------:R-:W-:Y:S02]  /*7ba0*/  CS2R R222, SRZ ;  /* 0x0000000000de7805 */ /* 0x000fe4000001ff00 */
[----:B------:R-:W-:-:S05]  /*7bb0*/  IMAD R221, R221, 0xc0, RZ ;  /* 0x000000c0dddd7824 */ /* 0x000fca00078e02ff */
[----:B------:R-:W-:Y:S02]  /*7bc0*/  ISETP.GE.AND P2, PT, R220, R221, PT ;  /* 0x000000dddc00720c */ /* 0x000fe40003f46270 */
[----:B------:R-:W-:-:S11]  /*7bd0*/  CS2R R220, SRZ ;  /* 0x0000000000dc7805 */ /* 0x000fd6000001ff00 */
[----:B------:R-:W-:Y:S05]  /*7be0*/  @P2 BRA `(.L_x_4110) ;  /* 0x0000006000002947 */ /* 0x000fea0003800000 */
[----:B------:R-:W-:-:S05]  /*7bf0*/  IMAD.SHL.U32 R220, R0, 0x4, RZ ;  /* 0x0000000400dc7824 */ /* 0x000fca00078e00ff */
[----:B-----5:R-:W-:-:S04]  /*7c00*/  IADD3 R221, P2, R3, R220, RZ ;  /* 0x000000dc03dd7210 */ /* 0x020fc80007f5e0ff */
[----:B------:R-:W-:Y:S02]  /*7c10*/  LEA.HI.X.SX32 R222, R220, R2, 0x1, P2 ;  /* 0x00000002dcde7211 */ /* 0x000fe400010f0eff */
[----:B------:R-:W-:-:S04]  /*7c20*/  LEA R220, P2, R221, c[0x0][0x198], 0x2 ;  /* 0x00006600dddc7a11 */ /* 0x000fc800078410ff */
[----:B------:R-:W-:-:S06]  /*7c30*/  LEA.HI.X R221, R221, c[0x0][0x19c], R222, 0x2, P2 ;  /* 0x00006700dddd7a11 */ /* 0x000fcc00010f14de */
[----:B------:R-:W5:Y:S03]  /*7c40*/  LDG.E.128 R220, [R220.64] ;  /* 0x00000024dcdc7981 */ /* 0x000f66000c1e1d00 */
.L_x_4110:
[----:B------:R-:W-:Y:S05]  /*7c50*/  BSYNC B1 ;  /* 0x0000000000017941 */ /* 0x000fea0003800000 */
.L_x_4109:
[----:B------:R-:W-:Y:S01]  /*7c60*/  BSSY B1, `(.L_x_4111) ;  /* 0x0000010000017945 */ /* 0x000fe20003800000 */
[----:B------:R-:W-:Y:S05]  /*7c70*/  @P1 BRA `(.L_x_4112) ;  /* 0x000000e000001947 */ /* 0x000fea0003800000 */
[----:B------:R-:W-:Y:S01]  /*7c80*/  MOV R224, c[0x0][0x1d4] ;  /* 0x0000750000e07a02 */ /* 0x000fe20000000f00 */
[----:B------:R-:W-:Y:S01]  /*7c90*/  CS2R R226, SRZ ;  /* 0x0000000000e27805 */ /* 0x000fe2000001ff00 */
[----:B------:R-:W-:-:S03]  /*7ca0*/  IADD3 R0, R0, c[0x0][0x1d4], RZ ;  /* 0x0000750000007a10 */ /* 0x000fc60007ffe0ff */
[----:B------:R-:W-:Y:S02]  /*7cb0*/  IMAD R224, R224, 0xc0, RZ ;  /* 0x000000c0e0e07824 */ /* 0x000fe400078e02ff */
[----:B------:R-:W-:-:S05]  /*7cc0*/  IMAD.SHL.U32 R0, R0, 0x4, RZ ;  /* 0x0000000400007824 */ /* 0x000fca00078e00ff */
[----:B------:R-:W-:Y:S02]  /*7cd0*/  ISETP.GE.AND P2, PT, R0, R224, PT ;  /* 0x000000e00000720c */ /* 0x000fe40003f46270 */
[----:B------:R-:W-:-:S11]  /*7ce0*/  CS2R R224, SRZ ;  /* 0x0000000000e07805 */ /* 0x000fd6000001ff00 */
[----:B------:R-:W-:Y:S05]  /*7cf0*/  @P2 BRA `(.L_x_4112) ;  /* 0x0000006000002947 */ /* 0x000fea0003800000 */
[----:B------:R-:W-:-:S04]  /*7d00*/  MOV R224, R0 ;  /* 0x0000000000e07202 */ /* 0x000fc80000000f00 */
[----:B-----5:R-:W-:-:S04]  /*7d10*/  IADD3 R0, P2, R3, R224, RZ ;  /* 0x000000e003007210 */ /* 0x020fc80007f5e0ff */
[----:B------:R-:W-:Y:S02]  /*7d20*/  LEA.HI.X.SX32 R225, R224, R2, 0x1, P2 ;  /* 0x00000002e0e17211 */ /* 0x000fe400010f0eff */
[----:B------:R-:W-:-:S04]  /*7d30*/  LEA R224, P2, R0, c[0x0][0x198], 0x2 ;  /* 0x0000660000e07a11 */ /* 0x000fc800078410ff */
[----:B------:R-:W-:-:S06]  /*7d40*/  LEA.HI.X R225, R0, c[0x0][0x19c], R225, 0x2, P2 ;  /* 0x0000670000e17a11 */ /* 0x000fcc00010f14e1 */
[----:B------:R-:W5:Y:S03]  /*7d50*/  LDG.E.128 R224, [R224.64] ;  /* 0x00000024e0e07981 */ /* 0x000f66000c1e1d00 */
.L_x_4112:
[----:B------:R-:W-:Y:S05]  /*7d60*/  BSYNC B1 ;  /* 0x0000000000017941 */ /* 0x000fea0003800000 */
.L_x_4111:
[----:B------:R-:W-:Y:S01]  /*7d70*/  BSSY B1, `(.L_x_4113) ;  /* 0x0000010000017945 */ /* 0x000fe20003800000 */
[----:B------:R-:W-:Y:S05]  /*7d80*/  @P1 BRA `(.L_x_4114) ;  /* 0x000000e000001947 */ /* 0x000fea0003800000 */
[----:B---3--:R-:W3:Y:S01]  /*7d90*/  LDL R0, [R1+0x20] ;  /* 0x0000200001007983 */ /* 0x008ee20000100800 */
[----:B------:R-:W-:Y:S01]  /*7da0*/  IMAD.MOV.U32 R228, RZ, RZ, c[0x0][0x1d4] ;  /* 0x00007500ffe47624 */ /* 0x000fe200078e00ff */
[----:B------:R-:W-:-:S03]  /*7db0*/  CS2R R230, SRZ ;  /* 0x0000000000e67805 */ /* 0x000fc6000001ff00 */
[----:B------:R-:W-:Y:S01]  /*7dc0*/  IMAD R228, R228, 0xc0, RZ ;  /* 0x000000c0e4e47824 */ /* 0x000fe200078e02ff */
[----:B---3--:R-:W-:-:S04]  /*7dd0*/  SHF.L.U32 R0, R0, 0x2, RZ ;  /* 0x0000000200007819 */ /* 0x008fc800000006ff */
[----:B------:R-:W-:Y:S02]  /*7de0*/  ISETP.GE.AND P2, PT, R0, R228, PT ;  /* 0x000000e40000720c */ /* 0x000fe40003f46270 */
[----:B------:R-:W-:-:S11]  /*7df0*/  CS2R R228, SRZ ;  /* 0x0000000000e47805 */ /* 0x000fd6000001ff00 */
[----:B------:R-:W-:Y:S05]  /*7e00*/  @P2 BRA `(.L_x_4114) ;  /* 0x0000006000002947 */ /* 0x000fea0003800000 */
[----:B------:R-:W-:-:S05]  /*7e10*/  IMAD.MOV.U32 R228, RZ, RZ, R0 ;  /* 0x000000ffffe47224 */ /* 0x000fca00078e0000 */
[----:B-----5:R-:W-:-:S04]  /*7e20*/  IADD3 R0, P2, R3, R228, RZ ;  /* 0x000000e403007210 */ /* 0x020fc80007f5e0ff */
[----:B------:R-:W-:Y:S02]  /*7e30*/  LEA.HI.X.SX32 R229, R228, R2, 0x1, P2 ;  /* 0x00000002e4e57211 */ /* 0x000fe400010f0eff */
[----:B------:R-:W-:-:S04]  /*7e40*/  LEA R228, P2, R0, c[0x0][0x198], 0x2 ;  /* 0x0000660000e47a11 */ /* 0x000fc800078410ff */
[----:B------:R-:W-:-:S06]  /*7e50*/  LEA.HI.X R229, R0, c[0x0][0x19c], R229, 0x2, P2 ;  /* 0x0000670000e57a11 */ /* 0x000fcc00010f14e5 */
[----:B------:R-:W5:Y:S03]  /*7e60*/  LDG.E.128 R228, [R228.64] ;  /* 0x00000024e4e47981 */ /* 0x000f66000c1e1d00 */
.L_x_4114:
[----:B------:R-:W-:Y:S05]  /*7e70*/  BSYNC B1 ;  /* 0x0000000000017941 */ /* 0x000fea0003800000 */
.L_x_4113:
[----:B---3--:R-:W3:Y:S01]  /*7e80*/  LDL.LU R0, [R1+0x20] ;  /* 0x0000200001007983 */ /* 0x008ee20000300800 */
[----:B------:R-:W-:Y:S01]  /*7e90*/  BSSY B1, `(.L_x_4115) ;  /* 0x0000010000017945 */ /* 0x000fe20003800000 */
[----:B---3--:R-:W-:Y:S01]  /*7ea0*/  IADD3 R0, R0, c[0x0][0x1d4], RZ ;  /* 0x0000750000007a10 */ /* 0x008fe20007ffe0ff */
        /* <DEDUP_REMOVED lines=14> */
.L_x_4116:
[----:B------:R-:W-:Y:S05]  /*7f90*/  BSYNC B1 ;  /* 0x0000000000017941 */ /* 0x000fea0003800000 */
.L_x_4115:
[----:B------:R-:W-:Y:S01]  /*7fa0*/  BSSY B1, `(.L_x_4117) ;  /* 0x0000010000017945 */ /* 0x000fe20003800000 */
[----:B------:R-:W-:Y:S05]  /*7fb0*/  @P1 BRA `(.L_x_4118) ;  /* 0x000000e000001947 */ /* 0x000fea0003800000 */
[----:B------:R-:W-:Y:S01]  /*7fc0*/  IMAD.MOV.U32 R236, RZ, RZ, c[0x0][0x1d4] ;  /* 0x00007500ffec7624 */ /* 0x000fe200078e00ff */
[----:B------:R-:W-:Y:S01]  /*7fd0*/  IADD3 R0, R0, c[0x0][0x1d4], RZ ;  /* 0x0000750000007a10 */ /* 0x000fe20007ffe0ff */
[----:B------:R-:W-:Y:S02]  /*7fe0*/  CS2R R238, SRZ ;  /* 0x0000000000ee7805 */ /* 0x000fe4000001ff00 */
[----:B------:R-:W-:Y:S01]  /*7ff0*/  IMAD R236, R236, 0xc0, RZ ;  /* 0x000000c0ecec7824 */ /* 0x000fe200078e02ff */
[----:B------:R-:W-:-:S04]  /*8000*/  SHF.L.U32 R0, R0, 0x2, RZ ;  /* 0x0000000200007819 */ /* 0x000fc800000006ff */
        /* <DEDUP_REMOVED lines=9> */
.L_x_4118:
[----:B------:R-:W-:Y:S05]  /*80a0*/  BSYNC B1 ;  /* 0x0000000000017941 */ /* 0x000fea0003800000 */
.L_x_4117:
[----:B------:R-:W-:Y:S01]  /*80b0*/  BSSY B1, `(.L_x_4119) ;  /* 0x0000010000017945 */ /* 0x000fe20003800000 */
[----:B------:R-:W-:Y:S05]  /*80c0*/  @P1 BRA `(.L_x_4120) ;  /* 0x000000e000001947 */ /* 0x000fea0003800000 */
[----:B------:R-:W3:Y:S01]  /*80d0*/  LDL R0, [R1+0x24] ;  /* 0x0000240001007983 */ /* 0x000ee20000100800 */
[----:B------:R-:W-:Y:S01]  /*80e0*/  MOV R240, c[0x0][0x1d4] ;  /* 0x0000750000f07a02 */ /* 0x000fe20000000f00 */
[----:B------:R-:W-:-:S04]  /*80f0*/  CS2R R242, SRZ ;  /* 0x0000000000f27805 */ /* 0x000fc8000001ff00 */
[----:B------:R-:W-:Y:S02]  /*8100*/  IMAD R240, R240, 0xc0, RZ ;  /* 0x000000c0f0f07824 */ /* 0x000fe400078e02ff */
[----:B---3--:R-:W-:-:S05]  /*8110*/  IMAD.SHL.U32 R0, R0, 0x4, RZ ;  /* 0x0000000400007824 */ /* 0x008fca00078e00ff */
        /* <DEDUP_REMOVED lines=9> */
.L_x_4120:
[----:B------:R-:W-:Y:S05]  /*81b0*/  BSYNC B1 ;  /* 0x0000000000017941 */ /* 0x000fea0003800000 */
.L_x_4119:
[----:B------:R-:W3:Y:S01]  /*81c0*/  LDL.LU R0, [R1+0x24] ;  /* 0x0000240001007983 */ /* 0x000ee20000300800 */
[----:B------:R-:W-:Y:S01]  /*81d0*/  BSSY B1, `(.L_x_4121) ;  /* 0x0000010000017945 */ /* 0x000fe20003800000 */
[----:B---3--:R-:W-:Y:S01]  /*81e0*/  IADD3 R0, R0, c[0x0][0x1d4], RZ ;  /* 0x0000750000007a10 */ /* 0x008fe20007ffe0ff */
        /* <DEDUP_REMOVED lines=14> */
.L_x_4122:
[----:B------:R-:W-:Y:S05]  /*82d0*/  BSYNC B1 ;  /* 0x0000000000017941 */ /* 0x000fea0003800000 */
.L_x_4121:
        /* <DEDUP_REMOVED lines=16> */
.L_x_4124:
[----:B------:R-:W-:Y:S05]  /*83e0*/  BSYNC B1 ;  /* 0x0000000000017941 */ /* 0x000fea0003800000 */
.L_x_4123:
[----:B------:R-:W-:Y:S01]  /*83f0*/  BSSY B1, `(.L_x_4125) ;  /* 0x0000250000017945 */ /* 0x000fe20003800000 */
[----:B------:R-:W-:Y:S05]  /*8400*/  @P1 BRA `(.L_x_4126) ;  /* 0x000024e000001947 */ /* 0x000fea0003800000 */
[----:B------:R-:W3:Y:S01]  /*8410*/  LDL R0, [R1+0x414] ;  /* 0x0004140001007983 */ /* 0x000ee20000100800 */
[----:B------:R-:W-:-:S03]  /*8420*/  ULDC.64 UR4, c[0x0][0x218] ;  /* 0x0000860000047ab9 */ /* 0x000fc60000000a00 */
[----:B-----5:R0:W-:Y:S04]  /*8430*/  STL [R1+0x478], R223 ;  /* 0x000478df01007387 */ /* 0x0201e80000100800 */
[----:B0---4-:R-:W4:Y:S04]  /*8440*/  LDL R223, [R1+0x3f0] ;  /* 0x0003f00001df7983 */ /* 0x011f280000100800 */
[----:B------:R0:W-:Y:S04]  /*8450*/  STL [R1+0x474], R227 ;  /* 0x000474e301007387 */ /* 0x0001e80000100800 */
[----:B0-2---:R-:W2:Y:S04]  /*8460*/  LDL R227, [R1+0x420] ;  /* 0x0004200001e37983 */ /* 0x005ea80000100800 */
        /* <DEDUP_REMOVED lines=13> */
[----:B0-----:R-:W3:Y:S04]  /*8540*/  LDL R251, [R1+0x4] ;  /* 0x0000040001fb7983 */ /* 0x001ee80000100800 */
[----:B------:R0:W-:Y:S04]  /*8550*/  STL [R1+0x440], R3 ;  /* 0x0004400301007387 */ /* 0x0001e80000100800 */
[----:B0-----:R-:W2:Y:S04]  /*8560*/  LDL R3, [R1] ;  /* 0x0000000001037983 */ /* 0x001ea80000100800 */
[----:B------:R0:W-:Y:S04]  /*8570*/  STL [R1+0x43c], R2 ;  /* 0x00043c0201007387 */ /* 0x0001e80000100800 */
[----:B0-----:R-:W4:Y:S01]  /*8580*/  LDL R2, [R1+0x3e4] ;  /* 0x0003e40001027983 */ /* 0x001f220000100800 */
[----:B---3--:R-:W-:-:S03]  /*8590*/  FMUL.FTZ R0, R0, R251 ;  /* 0x000000fb00007220 */ /* 0x008fc60000410000 */
[----:B------:R-:W3:Y:S01]  /*85a0*/  LDL R251, [R1+0x3f4] ;  /* 0x0003f40001fb7983 */ /* 0x000ee20000100800 */
[----:B--2---:R-:W-:-:S04]  /*85b0*/  FMUL.FTZ R247, R247, R3 ;  /* 0x00000003f7f77220 */ /* 0x004fc80000410000 */
[----:B------:R-:W-:Y:S02]  /*85c0*/  FFMA.FTZ R3, R227, R243, R247 ;  /* 0x000000f3e3037223 */ /* 0x000fe400000100f7 */
[----:B------:R-:W2:Y:S01]  /*85d0*/  LDL R227, [R1+0x3e0] ;  /* 0x0003e00001e37983 */ /* 0x000ea20000100800 */
[----:B------:R-:W-:-:S03]  /*85e0*/  FFMA.FTZ R0, R235, R239, R0 ;  /* 0x000000efeb007223 */ /* 0x000fc60000010000 */
[----:B------:R-:W2:Y:S04]  /*85f0*/  LDL R243, [R1+0x3d0] ;  /* 0x0003d00001f37983 */ /* 0x000ea80000100800 */
[----:B------:R-:W2:Y:S01]  /*8600*/  LDL R235, [R1+0x3c0] ;  /* 0x0003c00001eb7983 */ /* 0x000ea20000100800 */
[----:B------:R-:W-:-:S03]  /*8610*/  FFMA.FTZ R231, R231, R4, R3 ;  /* 0x00000004e7e77223 */ /* 0x000fc60000010003 */
[----:B------:R-:W2:Y:S04]  /*8620*/  LDL R239, [R1+0x3d4] ;  /* 0x0003d40001ef7983 */ /* 0x000ea80000100800 */
[----:B------:R0:W-:Y:S04]  /*8630*/  STL [R1+0x444], R4 ;  /* 0x0004440401007387 */ /* 0x0001e80000100800 */
[----:B------:R-:W2:Y:S01]  /*8640*/  LDL R3, [R1+0x3c4] ;  /* 0x0003c40001037983 */ /* 0x000ea20000100800 */
[----:B----4-:R-:W-:-:S03]  /*8650*/  FFMA.FTZ R247, R223, R8, R231 ;  /* 0x00000008dff77223 */ /* 0x010fc600000100e7 */
[----:B------:R2:W-:Y:S01]  /*8660*/  STL [R1+0x448], R5 ;  /* 0x0004480501007387 */ /* 0x0005e20000100800 */
[----:B------:R-:W-:-:S03]  /*8670*/  FFMA.FTZ R0, R252, R5, R0 ;  /* 0x00000005fc007223 */ /* 0x000fc60000010000 */
[----:B------:R-:W4:Y:S04]  /*8680*/  LDL R231, [R1+0x3b0] ;  /* 0x0003b00001e77983 */ /* 0x000f280000100800 */
[----:B0-----:R-:W4:Y:S04]  /*8690*/  LDL R4, [R1+0x3a0] ;  /* 0x0003a00001047983 */ /* 0x001f280000100800 */
[----:B------:R-:W4:Y:S04]  /*86a0*/  LDL R223, [R1+0x3b4] ;  /* 0x0003b40001df7983 */ /* 0x000f280000100800 */
[----:B------:R0:W-:Y:S01]  /*86b0*/  STL [R1+0x44c], R8 ;  /* 0x00044c0801007387 */ /* 0x0001e20000100800 */
[----:B---3--:R-:W-:-:S04]  /*86c0*/  FFMA.FTZ R0, R251, R9, R0 ;  /* 0x00000009fb007223 */ /* 0x008fc80000010000 */
[----:B------:R-:W-:Y:S02]  /*86d0*/  FFMA.FTZ R0, R2, R13, R0 ;  /* 0x0000000d02007223 */ /* 0x000fe40000010000 */
[----:B------:R-:W3:Y:S01]  /*86e0*/  LDL R2, [R1+0x3a4] ;  /* 0x0003a40001027983 */ /* 0x000ee20000100800 */
[----:B--2---:R-:W-:-:S03]  /*86f0*/  FFMA.FTZ R5, R227, R12, R247 ;  /* 0x0000000ce3057223 */ /* 0x004fc600000100f7 */
[----:B------:R-:W2:Y:S01]  /*8700*/  LDL R227, [R1+0x390] ;  /* 0x0003900001e37983 */ /* 0x000ea20000100800 */
[----:B-1----:R-:W-:-:S03]  /*8710*/  FFMA.FTZ R5, R243, R16, R5 ;  /* 0x00000010f3057223 */ /* 0x002fc60000010005 */
[----:B------:R1:W-:Y:S01]  /*8720*/  STL.64 [R1+0x450], R12 ;  /* 0x0004500c01007387 */ /* 0x0003e20000100a00 */
[----:B0-----:R-:W-:-:S03]  /*8730*/  FFMA.FTZ R8, R235, R20, R5 ;  /* 0x00000014eb087223 */ /* 0x001fc60000010005 */
[----:B------:R-:W2:Y:S04]  /*8740*/  LDL R235, [R1+0x394] ;  /* 0x0003940001eb7983 */ /* 0x000ea80000100800 */
[----:B------:R-:W2:Y:S01]  /*8750*/  LDL R5, [R1+0x380] ;  /* 0x0003800001057983 */ /* 0x000ea20000100800 */
[----:B------:R-:W-:-:S03]  /*8760*/  FFMA.FTZ R0, R239, R17, R0 ;  /* 0x00000011ef007223 */ /* 0x000fc60000010000 */
[----:B------:R-:W2:Y:S01]  /*8770*/  LDL R239, [R1+0x374] ;  /* 0x0003740001ef7983 */ /* 0x000ea20000100800 */
[----:B------:R-:W-:-:S03]  /*8780*/  FFMA.FTZ R0, R3, R21, R0 ;  /* 0x0000001503007223 */ /* 0x000fc60000010000 */
[----:B------:R-:W2:Y:S04]  /*8790*/  LDL R3, [R1+0x384] ;  /* 0x0003840001037983 */ /* 0x000ea80000100800 */
[----:B-1----:R-:W2:Y:S01]  /*87a0*/  LDL R13, [R1+0x340] ;  /* 0x00034000010d7983 */ /* 0x002ea20000100800 */
[----:B----4-:R-:W-:-:S03]  /*87b0*/  FFMA.FTZ R12, R231, R24, R8 ;  /* 0x00000018e70c7223 */ /* 0x010fc60000010008 */
        /* <DEDUP_REMOVED lines=14> */
[----:B------:R-:W-:Y:S02]  /*88a0*/  FFMA.FTZ R0, R235, R33, R0 ;  /* 0x00000021eb007223 */ /* 0x000fe40000010000 */
[----:B------:R-:W-:Y:S02]  /*88b0*/  FFMA.FTZ R235, R5, R36, R227 ;  /* 0x0000002405eb7223 */ /* 0x000fe400000100e3 */
[----:B------:R-:W2:Y:S04]  /*88c0*/  LDL R5, [R1+0x330] ;  /* 0x0003300001057983 */ /* 0x000ea80000100800 */
[----:B------:R-:W2:Y:S01]  /*88d0*/  LDL R227, [R1+0x334] ;  /* 0x0003340001e37983 */ /* 0x000ea20000100800 */
[----:B------:R-:W-:-:S03]  /*88e0*/  FFMA.FTZ R0, R3, R37, R0 ;  /* 0x0000002503007223 */ /* 0x000fc60000010000 */
[----:B------:R-:W2:Y:S01]  /*88f0*/  LDL R3, [R1+0x320] ;  /* 0x0003200001037983 */ /* 0x000ea20000100800 */
[----:B------:R-:W-:Y:S02]  /*8900*/  FFMA.FTZ R0, R239, R41, R0 ;  /* 0x00000029ef007223 */ /* 0x000fe40000010000 */
[----:B----4-:R-:W-:Y:S02]  /*8910*/  FFMA.FTZ R235, R8, R40, R235 ;  /* 0x0000002808eb7223 */ /* 0x010fe400000100eb */
[----:B------:R-:W4:Y:S01]  /*8920*/  LDL R8, [R1+0x324] ;  /* 0x0003240001087983 */ /* 0x000f220000100800 */
[----:B------:R-:W-:-:S03]  /*8930*/  FFMA.FTZ R0, R4, R45, R0 ;  /* 0x0000002d04007223 */ /* 0x000fc60000010000 */
[----:B------:R-:W4:Y:S01]  /*8940*/  LDL R4, [R1+0x310] ;  /* 0x0003100001047983 */ /* 0x000f220000100800 */
[----:B------:R-:W-:-:S03]  /*8950*/  FFMA.FTZ R223, R223, R44, R235 ;  /* 0x0000002cdfdf7223 */ /* 0x000fc600000100eb */
        /* <DEDUP_REMOVED lines=18> */
[----:B------:R-:W4:Y:S04]  /*8a80*/  LDL R4, [R1+0x2d4] ;  /* 0x0002d40001047983 */ /* 0x000f280000100800 */
[----:B------:R-:W4:Y:S01]  /*8a90*/  LDL R223, [R1+0x2c0] ;  /* 0x0002c00001df7983 */ /* 0x000f220000100800 */
[----:B---3--:R-:W-:-:S03]  /*8aa0*/  FFMA.FTZ R0, R2, R65, R0 ;  /* 0x0000004102007223 */ /* 0x008fc60000010000 */
[----:B------:R-:W3:Y:S01]  /*8ab0*/  LDL R2, [R1+0x2b0] ;  /* 0x0002b00001027983 */ /* 0x000ee20000100800 */
[----:B------:R-:W-:Y:S02]  /*8ac0*/  FFMA.FTZ R13, R13, R68, R239 ;  /* 0x000000440d0d7223 */ /* 0x000fe400000100ef */
[----:B--2---:R-:W-:Y:S02]  /*8ad0*/  FFMA.FTZ R0, R12, R69, R0 ;  /* 0x000000450c007223 */ /* 0x004fe40000010000 */
[----:B------:R-:W2:Y:S01]  /*8ae0*/  LDL R12, [R1+0x2b4] ;  /* 0x0002b400010c7983 */ /* 0x000ea20000100800 */
[----:B------:R-:W-:-:S03]  /*8af0*/  FFMA.FTZ R239, R5, R72, R13 ;  /* 0x0000004805ef7223 */ /* 0x000fc6000001000d */
[----:B------:R-:W2:Y:S04]  /*8b00*/  LDL R5, [R1+0x2a4] ;  /* 0x0002a40001057983 */ /* 0x000ea80000100800 */
[----:B------:R-:W2:Y:S01]  /*8b10*/  LDL R13, [R1+0x2a0] ;  /* 0x0002a000010d7983 */ /* 0x000ea20000100800 */
[----:B------:R-:W-:-:S03]  /*8b20*/  FFMA.FTZ R0, R3, R73, R0 ;  /* 0x0000004903007223 */ /* 0x000fc60000010000 */
[----:B------:R-:W2:Y:S01]  /*8b30*/  LDL R3, [R1+0x290] ;  /* 0x0002900001037983 */ /* 0x000ea20000100800 */
[----:B------:R-:W-:Y:S02]  /*8b40*/  FFMA.FTZ R231, R231, R76, R239 ;  /* 0x0000004ce7e77223 */ /* 0x000fe400000100ef */
[----:B------:R-:W-:Y:S01]  /*8b50*/  FFMA.FTZ R0, R235, R77, R0 ;  /* 0x0000004deb007223 */ /* 0x000fe20000010000 */
[----:B------:R-:W2:Y:S01]  /*8b60*/  LDL R239, [R1+0x264] ;  /* 0x0002640001ef7983 */ /* 0x000ea20000100800 */
[----:B----4-:R-:W-:-:S03]  /*8b70*/  FFMA.FTZ R231, R8, R80, R231 ;  /* 0x0000005008e77223 */ /* 0x010fc600000100e7 */
        /* <DEDUP_REMOVED lines=22> */
[----:B------:R-:W-:Y:S02]  /*8ce0*/  FFMA.FTZ R0, R235, R101, R0 ;  /* 0x00000065eb007223 */ /* 0x000fe40000010000 */
[----:B---3--:R-:W-:Y:S02]  /*8cf0*/  FFMA.FTZ R235, R2, R104, R227 ;  /* 0x0000006802eb7223 */ /* 0x008fe400000100e3 */
[----:B------:R-:W3:Y:S04]  /*8d00*/  LDL R2, [R1+0x220] ;  /* 0x0002200001027983 */ /* 0x000ee80000100800 */
[----:B------:R-:W3:Y:S01]  /*8d10*/  LDL R227, [R1+0x224] ;  /* 0x0002240001e37983 */ /* 0x000ee20000100800 */
[----:B--2---:R-:W-:-:S03]  /*8d20*/  FFMA.FTZ R0, R12, R105, R0 ;  /* 0x000000690c007223 */ /* 0x004fc60000010000 */
[----:B------:R-:W2:Y:S01]  /*8d30*/  LDL R12, [R1+0x210] ;  /* 0x00021000010c7983 */ /* 0x000ea20000100800 */
[----:B------:R-:W-:Y:S02]  /*8d40*/  FFMA.FTZ R0, R239, R109, R0 ;  /* 0x0000006def007223 */ /* 0x000fe40000010000 */
[----:B------:R-:W-:Y:S02]  /*8d50*/  FFMA.FTZ R235, R5, R108, R235 ;  /* 0x0000006c05eb7223 */ /* 0x000fe400000100eb */
        /* <DEDUP_REMOVED lines=11> */
[----:B------:R-:W4:Y:S04]  /*8e10*/  LDL R4, [R1+0x1f4] ;  /* 0x0001f40001047983 */ /* 0x000f280000100800 */
        /* <DEDUP_REMOVED lines=10> */
[----:B------:R-:W2:Y:S04]  /*8ec0*/  LDL R3, [R1+0x1c4] ;  /* 0x0001c40001037983 */ /* 0x000ea80000100800 */
[----:B------:R-:W2:Y:S01]  /*8ed0*/  LDL R223, [R1+0x1b0] ;  /* 0x0001b00001df7983 */ /* 0x000ea20000100800 */
[----:B----4-:R-:W-:-:S03]  /*8ee0*/  FFMA.FTZ R0, R8, R133, R0 ;  /* 0x0000008508007223 */ /* 0x010fc60000010000 */
[----:B------:R-:W4:Y:S01]  /*8ef0*/  LDL R8, [R1+0x1a0] ;  /* 0x0001a00001087983 */ /* 0x000f220000100800 */
[----:B------:R-:W-:Y:S02]  /*8f00*/  FFMA.FTZ R13, R13, R136, R239 ;  /* 0x000000880d0d7223 */ /* 0x000fe400000100ef */
[----:B------:R-:W-:Y:S02]  /*8f10*/  FFMA.FTZ R0, R4, R137, R0 ;  /* 0x0000008904007223 */ /* 0x000fe40000010000 */
[----:B------:R-:W4:Y:S01]  /*8f20*/  LDL R4, [R1+0x1a4] ;  /* 0x0001a40001047983 */ /* 0x000f220000100800 */
[----:B---3--:R-:W-:-:S03]  /*8f30*/  FFMA.FTZ R239, R2, R140, R13 ;  /* 0x0000008c02ef7223 */ /* 0x008fc6000001000d */
[----:B------:R-:W3:Y:S04]  /*8f40*/  LDL R13, [R1+0x190] ;  /* 0x00019000010d7983 */ /* 0x000ee80000100800 */
        /* <DEDUP_REMOVED lines=53> */
[----:B------:R-:W4:Y:S01]  /*92a0*/  LDL R4, [R1+0xd0] ;  /* 0x0000d00001047983 */ /* 0x000f220000100800 */
[----:B---3--:R-:W-:-:S03]  /*92b0*/  FFMA.FTZ R223, R2, R196, R8 ;  /* 0x000000c402df7223 */ /* 0x008fc60000010008 */
[----:B------:R-:W3:Y:S04]  /*92c0*/  LDL R2, [R1+0xb4] ;  /* 0x0000b40001027983 */ /* 0x000ee80000100800 */
[----:B------:R-:W3:Y:S01]  /*92d0*/  LDL R8, [R1+0xa4] ;  /* 0x0000a40001087983 */ /* 0x000ee20000100800 */
[----:B------:R-:W-:Y:S02]  /*92e0*/  FFMA.FTZ R252, R252, R200, R223 ;  /* 0x000000c8fcfc7223 */ /* 0x000fe400000100df */
[----:B--2---:R-:W-:Y:S02]  /*92f0*/  FFMA.FTZ R0, R5, R197, R0 ;  /* 0x000000c505007223 */ /* 0x004fe40000010000 */
[----:B------:R-:W2:Y:S04]  /*9300*/  LDL R5, [R1+0x418] ;  /* 0x0004180001057983 */ /* 0x000ea80000100800 */
[----:B------:R-:W2:Y:S01]  /*9310*/  LDL.LU R223, [R1+0x478] ;  /* 0x0004780001df7983 */ /* 0x000ea20000300800 */
[----:B------:R-:W-:-:S03]  /*9320*/  FFMA.FTZ R0, R3, R201, R0 ;  /* 0x000000c903007223 */ /* 0x000fc60000010000 */
[----:B------:R-:W2:Y:S01]  /*9330*/  LDL R3, [R1+0x90] ;  /* 0x0000900001037983 */ /* 0x000ea20000100800 */
[----:B------:R-:W-:-:S03]  /*9340*/  FFMA.FTZ R247, R247, R204, R252 ;  /* 0x000000ccf7f77223 */ /* 0x000fc600000100fc */
[----:B------:R-:W2:Y:S01]  /*9350*/  LDL R252, [R1+0xc] ;  /* 0x00000c0001fc7983 */ /* 0x000ea20000100800 */
[----:B----4-:R-:W-:-:S03]  /*9360*/  FFMA.FTZ R0, R12, R205, R0 ;  /* 0x000000cd0c007223 */ /* 0x010fc60000010000 */
[----:B------:R-:W4:Y:S01]  /*9370*/  LDL R12, [R1+0x94] ;  /* 0x00009400010c7983 */ /* 0x000f220000100800 */
[----:B------:R-:W-:Y:S02]  /*9380*/  FFMA.FTZ R0, R251, R209, R0 ;  /* 0x000000d1fb007223 */ /* 0x000fe40000010000 */
[----:B------:R-:W-:Y:S02]  /*9390*/  FFMA.FTZ R247, R4, R208, R247 ;  /* 0x000000d004f77223 */ /* 0x000fe400000100f7 */
[----:B------:R-:W4:Y:S01]  /*93a0*/  LDL R4, [R1+0x428] ;  /* 0x0004280001047983 */ /* 0x000f220000100800 */
[----:B------:R-:W-:Y:S02]  /*93b0*/  FFMA.FTZ R0, R243, R213, R0 ;  /* 0x000000d5f3007223 */ /* 0x000fe40000010000 */
[----:B------:R-:W-:Y:S01]  /*93c0*/  FFMA.FTZ R239, R239, R212, R247 ;  /* 0x000000d4efef7223 */ /* 0x000fe200000100f7 */
[----:B------:R-:W4:Y:S03]  /*93d0*/  LDL R243, [R1+0x54] ;  /* 0x0000540001f37983 */ /* 0x000f260000100800 */
[----:B------:R-:W-:Y:S01]  /*93e0*/  FFMA.FTZ R235, R235, R216, R239 ;  /* 0x000000d8ebeb7223 */ /* 0x000fe200000100ef */
[----:B------:R-:W4:Y:S03]  /*93f0*/  LDL R247, [R1+0x70] ;  /* 0x0000700001f77983 */ /* 0x000f260000100800 */
[----:B------:R-:W-:Y:S01]  /*9400*/  FFMA.FTZ R13, R13, R220, R235 ;  /* 0x000000dc0d0d7223 */ /* 0x000fe200000100eb */
[----:B------:R-:W4:Y:S04]  /*9410*/  LDL R239, [R1+0x64] ;  /* 0x0000640001ef7983 */ /* 0x000f280000100800 */
[----:B------:R-:W4:Y:S01]  /*9420*/  LDL R235, [R1+0x1c] ;  /* 0x00001c0001eb7983 */ /* 0x000f220000100800 */
[----:B---3--:R-:W-:-:S03]  /*9430*/  FFMA.FTZ R0, R2, R217, R0 ;  /* 0x000000d902007223 */ /* 0x008fc60000010000 */
[----:B------:R-:W3:Y:S01]  /*9440*/  LDL R2, [R1+0x80] ;  /* 0x0000800001027983 */ /* 0x000ee20000100800 */
[----:B------:R-:W-:-:S03]  /*9450*/  FFMA.FTZ R0, R8, R221, R0 ;  /* 0x000000dd08007223 */ /* 0x000fc60000010000 */
[----:B------:R-:W3:Y:S01]  /*9460*/  LDL R8, [R1+0x408] ;  /* 0x0004080001087983 */ /* 0x000ee20000100800 */
[----:B--2---:R-:W-:-:S03]  /*9470*/  FMUL.FTZ R5, R5, R227 ;  /* 0x000000e305057220 */ /* 0x004fc60000410000 */
        /* <DEDUP_REMOVED lines=9> */
[----:B------:R-:W3:Y:S04]  /*9510*/  LDL R13, [R1+0x50] ;  /* 0x00005000010d7983 */ /* 0x000ee80000100800 */
[----:B------:R-:W3:Y:S01]  /*9520*/  LDL R2, [R1+0x3d8] ;  /* 0x0003d80001027983 */ /* 0x000ee20000100800 */
[----:B------:R-:W-:Y:S02]  /*9530*/  FFMA.FTZ R231, R8, R6, R231 ;  /* 0x0000000608e77223 */ /* 0x000fe400000100e7 */
[----:B--2---:R-:W-:Y:S02]  /*9540*/  FFMA.FTZ R0, R227, R229, R0 ;  /* 0x000000e5e3007223 */ /* 0x004fe40000010000 */
[----:B------:R-:W2:Y:S04]  /*9550*/  LDL.LU R227, [R1+0x474] ;  /* 0x0004740001e37983 */ /* 0x000ea80000300800 */
[----:B------:R-:W2:Y:S01]  /*9560*/  LDL R8, [R1+0x40] ;  /* 0x0000400001087983 */ /* 0x000ea20000100800 */
[----:B------:R-:W-:-:S03]  /*9570*/  FFMA.FTZ R0, R3, R233, R0 ;  /* 0x000000e903007223 */ /* 0x000fc60000010000 */
[----:B------:R-:W2:Y:S01]  /*9580*/  LDL R3, [R1+0x44] ;  /* 0x0000440001037983 */ /* 0x000ea20000100800 */
[----:B------:R-:W-:Y:S02]  /*9590*/  FFMA.FTZ R247, R247, R232, R251 ;  /* 0x000000e8f7f77223 */ /* 0x000fe400000100fb */
[----:B----4-:R-:W-:Y:S01]  /*95a0*/  FFMA.FTZ R231, R12, R10, R231 ;  /* 0x0000000a0ce77223 */ /* 0x010fe200000100e7 */
[----:B------:R-:W4:Y:S04]  /*95b0*/  LDL R251, [R1+0x398] ;  /* 0x0003980001fb7983 */ /* 0x000f280000100800 */
[----:B------:R-:W4:Y:S01]  /*95c0*/  LDL R12, [R1+0x3c8] ;  /* 0x0003c800010c7983 */ /* 0x000f220000100800 */
[----:B------:R-:W-:Y:S02]  /*95d0*/  FFMA.FTZ R0, R239, R237, R0 ;  /* 0x000000edef007223 */ /* 0x000fe40000010000 */
[----:B------:R-:W-:-:S02]  /*95e0*/  FFMA.FTZ R247, R4, R236, R247 ;  /* 0x000000ec04f77223 */ /* 0x000fc400000100f7 */
[----:B------:R-:W4:Y:S01]  /*95f0*/  LDL R4, [R1+0x30] ;  /* 0x0000300001047983 */ /* 0x000f220000100800 */
[----:B------:R-:W-:-:S03]  /*9600*/  FFMA.FTZ R239, R5, R14, R231 ;  /* 0x0000000e05ef7223 */ /* 0x000fc600000100e7 */
[----:B------:R-:W4:Y:S04]  /*9610*/  LDL R231, [R1+0x34] ;  /* 0x0000340001e77983 */ /* 0x000f280000100800 */
[----:B------:R-:W4:Y:S01]  /*9620*/  LDL R5, [R1+0x3b8] ;  /* 0x0003b80001057983 */ /* 0x000f220000100800 */
[----:B------:R-:W-:Y:S02]  /*9630*/  FFMA.FTZ R0, R243, R241, R0 ;  /* 0x000000f1f3007223 */ /* 0x000fe40000010000 */
[----:B---3--:R-:W-:Y:S02]  /*9640*/  FFMA.FTZ R13, R13, R240, R247 ;  /* 0x000000f00d0d7223 */ /* 0x008fe400000100f7 */
        /* <DEDUP_REMOVED lines=14> */
[----:B------:R-:W4:Y:S01]  /*9730*/  LDL.LU R231, [R1+0x470] ;  /* 0x0004700001e77983 */ /* 0x000f220000300800 */
[----:B------:R-:W-:Y:S02]  /*9740*/  FADD.FTZ R4, R4, R0 ;  /* 0x0000000004047221 */ /* 0x000fe40000010000 */
[----:B------:R-:W-:Y:S01]  /*9750*/  IMAD.MOV.U32 R0, RZ, RZ, R5 ;  /* 0x000000ffff007224 */ /* 0x000fe200078e0005 */
[----:B------:R-:W4:Y:S04]  /*9760*/  LDL R243, [R1+0x368] ;  /* 0x0003680001f37983 */ /* 0x000f280000100800 */
[----:B------:R-:W4:Y:S01]  /*9770*/  LDL R5, [R1+0x3ec] ;  /* 0x0003ec0001057983 */ /* 0x000f220000100800 */
[----:B---3--:R-:W-:Y:S02]  /*9780*/  FFMA.FTZ R0, R247, R30, R0 ;  /* 0x0000001ef7007223 */ /* 0x008fe40000010000 */
[----:B------:R-:W-:-:S02]  /*9790*/  FMUL.FTZ R247, R2, R252 ;  /* 0x000000fc02f77220 */ /* 0x000fc40000410000 */
[----:B------:R-:W3:Y:S01]  /*97a0*/  LDL R2, [R1+0x358] ;  /* 0x0003580001027983 */ /* 0x000ee20000100800 */
[----:B------:R-:W-:-:S03]  /*97b0*/  FFMA.FTZ R0, R251, R34, R0 ;  /* 0x00000022fb007223 */ /* 0x000fc60000010000 */
[----:B------:R-:W3:Y:S01]  /*97c0*/  LDL R252, [R1+0x338] ;  /* 0x0003380001fc7983 */ /* 0x000ee20000100800 */
[----:B--2---:R-:W-:-:S03]  /*97d0*/  FFMA.FTZ R235, R13, R235, R247 ;  /* 0x000000eb0deb7223 */ /* 0x004fc600000100f7 */
[----:B------:R-:W2:Y:S01]  /*97e0*/  LDL R13, [R1+0x3dc] ;  /* 0x0003dc00010d7983 */ /* 0x000ea20000100800 */
[----:B------:R-:W-:-:S03]  /*97f0*/  FFMA.FTZ R0, R3, R38, R0 ;  /* 0x0000002603007223 */ /* 0x000fc60000010000 */
[----:B------:R-:W2:Y:S04]  /*9800*/  LDL R3, [R1+0x348] ;  /* 0x0003480001037983 */ /* 0x000ea80000100800 */
        /* <DEDUP_REMOVED lines=17> */
[----:B------:R-:W-:Y:S02]  /*9920*/  FFMA.FTZ R0, R252, R58, R0 ;  /* 0x0000003afc007223 */ /* 0x000fe40000010000 */
[----:B----4-:R-:W-:Y:S02]  /*9930*/  FFMA.FTZ R251, R12, R23, R235 ;  /* 0x000000170cfb7223 */ /* 0x010fe400000100eb */
[----:B------:R-:W4:Y:S04]  /*9940*/  LDL R235, [R1+0x37c] ;  /* 0x00037c0001eb7983 */ /* 0x000f280000100800 */
[----:B------:R-:W4:Y:S01]  /*9950*/  LDL R12, [R1+0x2e8] ;  /* 0x0002e800010c7983 */ /* 0x000f220000100800 */
[----:B------:R-:W-:-:S02]  /*9960*/  FFMA.FTZ R251, R239, R27, R251 ;  /* 0x0000001beffb7223 */ /* 0x000fc400000100fb */
[----:B------:R-:W-:Y:S01]  /*9970*/  FFMA.FTZ R0, R8, R62, R0 ;  /* 0x0000003e08007223 */ /* 0x000fe20000010000 */
[----:B------:R-:W4:Y:S04]  /*9980*/  LDL R239, [R1+0x36c] ;  /* 0x00036c0001ef7983 */ /* 0x000f280000100800 */
[----:B------:R-:W4:Y:S01]  /*9990*/  LDL R8, [R1+0x2d8] ;  /* 0x0002d80001087983 */ /* 0x000f220000100800 */
[----:B------:R-:W-:-:S03]  /*99a0*/  FFMA.FTZ R247, R247, R31, R251 ;  /* 0x0000001ff7f77223 */ /* 0x000fc600000100fb */
[----:B------:R-:W4:Y:S01]  /*99b0*/  LDL R251, [R1+0x298] ;  /* 0x0002980001fb7983 */ /* 0x000f220000100800 */
[----:B------:R-:W-:-:S03]  /*99c0*/  FFMA.FTZ R0, R5, R66, R0 ;  /* 0x0000004205007223 */ /* 0x000fc60000010000 */
[----:B------:R-:W4:Y:S01]  /*99d0*/  LDL R5, [R1+0x35c] ;  /* 0x00035c0001057983 */ /* 0x000f220000100800 */
[----:B------:R-:W-:Y:S02]  /*99e0*/  FFMA.FTZ R243, R243, R35, R247 ;  /* 0x00000023f3f37223 */ /* 0x000fe400000100f7 */
[----:B---3--:R-:W-:Y:S02]  /*99f0*/  FFMA.FTZ R0, R2, R70, R0 ;  /* 0x0000004602007223 */ /* 0x008fe40000010000 */
        /* <DEDUP_REMOVED lines=12> */
[----:B------:R-:W4:Y:S04]  /*9ac0*/  LDL R8, [R1+0x31c] ;  /* 0x00031c0001087983 */ /* 0x000f280000100800 */
        /* <DEDUP_REMOVED lines=41> */
[----:B------:R-:W-:Y:S02]  /*9d60*/  FFMA.FTZ R0, R252, R126, R0 ;  /* 0x0000007efc007223 */ /* 0x000fe40000010000 */
[----:B--2---:R-:W-:Y:S02]  /*9d70*/  FFMA.FTZ R251, R13, R91, R235 ;  /* 0x0000005b0dfb7223 */ /* 0x004fe400000100eb */
        /* <DEDUP_REMOVED lines=43> */
[----:B------:R-:W-:-:S04]  /*a030*/  FFMA.FTZ R0, R251, R166, R0 ;  /* 0x000000a6fb007223 */ /* 0x000fc80000010000 */
[----:B------:R-:W-:Y:S02]  /*a040*/  FFMA.FTZ R0, R247, R170, R0 ;  /* 0x000000aaf7007223 */ /* 0x000fe40000010000 */
[----:B----4-:R-:W-:Y:S01]  /*a050*/  FFMA.FTZ R235, R12, R139, R235 ;  /* 0x0000008b0ceb7223 */ /* 0x010fe200000100eb */
        /* <DEDUP_REMOVED lines=29> */
[----:B--2---:R-:W-:Y:S02]  /*a230*/  FFMA.FTZ R0, R13, R202, R0 ;  /* 0x000000ca0d007223 */ /* 0x004fe40000010000 */
[----:B------:R-:W-:Y:S01]  /*a240*/  FFMA.FTZ R247, R247, R167, R251 ;  /* 0x000000a7f7f77223 */ /* 0x000fe200000100fb */
        /* <DEDUP_REMOVED lines=20> */
[----:B------:R-:W-:-:S04]  /*a390*/  FFMA.FTZ R13, R13, R187, R235 ;  /* 0x000000bb0d0d7223 */ /* 0x000fc800000100eb */
[----:B----4-:R-:W-:Y:S02]  /*a3a0*/  FFMA.FTZ R235, R12, R191, R13 ;  /* 0x000000bf0ceb7223 */ /* 0x010fe4000001000d */
[----:B------:R-:W4:Y:S01]  /*a3b0*/  LDL R12, [R1+0xdc] ;  /* 0x0000dc00010c7983 */ /* 0x000f220000100800 */
[----:B------:R-:W-:-:S03]  /*a3c0*/  FFMA.FTZ R0, R8, R226, R0 ;  /* 0x000000e208007223 */ /* 0x000fc60000010000 */
[----:B------:R-:W4:Y:S04]  /*a3d0*/  LDL R13, [R1+0x48] ;  /* 0x00004800010d7983 */ /* 0x000f280000100800 */
[----:B------:R-:W4:Y:S01]  /*a3e0*/  LDL R8, [R1+0xcc] ;  /* 0x0000cc0001087983 */ /* 0x000f220000100800 */
[----:B------:R-:W-:Y:S02]  /*a3f0*/  FFMA.FTZ R243, R243, R195, R235 ;  /* 0x000000c3f3f37223 */ /* 0x000fe400000100eb */
[----:B------:R-:W-:Y:S01]  /*a400*/  FFMA.FTZ R0, R251, R230, R0 ;  /* 0x000000e6fb007223 */ /* 0x000fe20000010000 */
[----:B------:R-:W4:Y:S01]  /*a410*/  LDL.LU R235, [R1+0x46c] ;  /* 0x00046c0001eb7983 */ /* 0x000f220000300800 */
[----:B------:R-:W-:-:S03]  /*a420*/  FFMA.FTZ R243, R5, R199, R243 ;  /* 0x000000c705f37223 */ /* 0x000fc600000100f3 */
[----:B------:R-:W4:Y:S04]  /*a430*/  LDL R251, [R1+0x38] ;  /* 0x0000380001fb7983 */ /* 0x000f280000100800 */
[----:B------:R-:W4:Y:S01]  /*a440*/  LDL R5, [R1+0xbc] ;  /* 0x0000bc0001057983 */ /* 0x000f220000100800 */
[----:B---3--:R-:W-:-:S03]  /*a450*/  FFMA.FTZ R0, R239, R234, R0 ;  /* 0x000000eaef007223 */ /* 0x008fc60000010000 */
[----:B------:R-:W3:Y:S01]  /*a460*/  LDL.LU R239, [R1+0x468] ;  /* 0x0004680001ef7983 */ /* 0x000ee20000300800 */
[----:B------:R-:W-:-:S03]  /*a470*/  FFMA.FTZ R243, R2, R203, R243 ;  /* 0x000000cb02f37223 */ /* 0x000fc600000100f3 */
[----:B------:R-:W3:Y:S01]  /*a480*/  LDL R2, [R1+0xac] ;  /* 0x0000ac0001027983 */ /* 0x000ee20000100800 */
[----:B------:R-:W-:Y:S02]  /*a490*/  FFMA.FTZ R0, R252, R238, R0 ;  /* 0x000000eefc007223 */ /* 0x000fe40000010000 */
[----:B------:R-:W-:Y:S01]  /*a4a0*/  FFMA.FTZ R247, R247, R207, R243 ;  /* 0x000000cff7f77223 */ /* 0x000fe200000100f3 */
[----:B------:R-:W3:Y:S04]  /*a4b0*/  LDL.LU R252, [R1+0x464] ;  /* 0x0004640001fc7983 */ /* 0x000ee80000300800 */
[----:B------:R-:W3:Y:S01]  /*a4c0*/  LDL.LU R243, [R1+0x460] ;  /* 0x0004600001f37983 */ /* 0x000ee20000300800 */
[----:B--2---:R-:W-:-:S03]  /*a4d0*/  FFMA.FTZ R0, R3, R242, R0 ;  /* 0x000000f203007223 */ /* 0x004fc60000010000 */
[----:B------:R-:W2:Y:S01]  /*a4e0*/  LDL R3, [R1+0x9c] ;  /* 0x00009c0001037983 */ /* 0x000ea20000100800 */
[----:B----4-:R-:W-:-:S03]  /*a4f0*/  FFMA.FTZ R12, R12, R211, R247 ;  /* 0x000000d30c0c7223 */ /* 0x010fc600000100f7 */
[----:B------:R-:W4:Y:S01]  /*a500*/  LDL.LU R247, [R1+0x45c] ;  /* 0x00045c0001f77983 */ /* 0x000f220000300800 */
[----:B------:R-:W-:-:S03]  /*a510*/  FFMA.FTZ R0, R13, R246, R0 ;  /* 0x000000f60d007223 */ /* 0x000fc60000010000 */
[----:B------:R-:W4:Y:S01]  /*a520*/  LDL R13, [R1+0x8c] ;  /* 0x00008c00010d7983 */ /* 0x000f220000100800 */
[----:B------:R-:W-:-:S03]  /*a530*/  FFMA.FTZ R12, R8, R215, R12 ;  /* 0x000000d7080c7223 */ /* 0x000fc6000001000c */
[----:B------:R-:W4:Y:S01]  /*a540*/  LDL R8, [R1+0x7c] ;  /* 0x00007c0001087983 */ /* 0x000f220000100800 */
[----:B------:R-:W-:-:S03]  /*a550*/  FFMA.FTZ R0, R251, R250, R0 ;  /* 0x000000fafb007223 */ /* 0x000fc60000010000 */
[----:B------:R-:W4:Y:S01]  /*a560*/  LDL.LU R251, [R1+0x458] ;  /* 0x0004580001fb7983 */ /* 0x000f220000300800 */
[----:B------:R-:W-:-:S03]  /*a570*/  FFMA.FTZ R5, R5, R219, R12 ;  /* 0x000000db05057223 */ /* 0x000fc6000001000c */
[----:B------:R-:W4:Y:S01]  /*a580*/  LDL R12, [R1+0x6c] ;  /* 0x00006c00010c7983 */ /* 0x000f220000100800 */
[----:B------:R-:W-:Y:S02]  /*a590*/  FADD.FTZ R4, R0, R4 ;  /* 0x0000000400047221 */ /* 0x000fe40000010000 */
[----:B---3--:R-:W-:Y:S02]  /*a5a0*/  FFMA.FTZ R0, R2, R223, R5 ;  /* 0x000000df02007223 */ /* 0x008fe40000010005 */
[----:B------:R-:W3:Y:S04]  /*a5b0*/  LDL R5, [R1+0x5c] ;  /* 0x00005c0001057983 */ /* 0x000ee80000100800 */
[----:B------:R-:W3:Y:S01]  /*a5c0*/  LDL R2, [R1+0x4c] ;  /* 0x00004c0001027983 */ /* 0x000ee20000100800 */
[----:B--2---:R-:W-:-:S03]  /*a5d0*/  FFMA.FTZ R0, R3, R227, R0 ;  /* 0x000000e303007223 */ /* 0x004fc60000010000 */
[----:B------:R-:W2:Y:S01]  /*a5e0*/  LDL R3, [R1+0x3c] ;  /* 0x00003c0001037983 */ /* 0x000ea20000100800 */
[----:B------:R-:W-:-:S04]  /*a5f0*/  UISETP.NE.U32.AND UP0, UPT, URZ, UR4, UPT ;  /* 0x000000043f00728c */ /* 0x000fc8000bf05070 */
[----:B------:R-:W-:-:S03]  /*a600*/  UISETP.NE.AND.EX UP1, UPT, URZ, UR5, UPT, UP0 ;  /* 0x000000053f00728c */ /* 0x000fc6000bf25300 */
[----:B------:R-:W-:Y:S02]  /*a610*/  ULDC.64 UR4, c[0x0][0x228] ;  /* 0x00008a0000047ab9 */ /* 0x000fe40000000a00 */
[----:B------:R-:W-:Y:S01]  /*a620*/  ULDC UR6, c[0x0][0x220] ;  /* 0x0000880000067ab9 */ /* 0x000fe20000000800 */
[----:B------:R-:W-:Y:S01]  /*a630*/  PLOP3.LUT P2, PT, PT, PT, UP1, 0x80, 0x0 ;  /* 0x000000000000781c */ /* 0x000fe20003f4f018 */
[----:B------:R-:W-:Y:S01]  /*a640*/  UISETP.NE.U32.AND UP0, UPT, URZ, UR4, UPT ;  /* 0x000000043f00728c */ /* 0x000fe2000bf05070 */
[----:B----4-:R-:W-:-:S03]  /*a650*/  FFMA.FTZ R0, R13, R231, R0 ;  /* 0x000000e70d007223 */ /* 0x010fc60000010000 */
[----:B------:R-:W-:Y:S02]  /*a660*/  @UP1 UIMAD UR6, UR46, UR6, UR40 ;  /* 0x000000062e0612a4 */ /* 0x000fe4000f8e0228 */
[----:B------:R-:W-:Y:S01]  /*a670*/  UISETP.NE.AND.EX UP0, UPT, URZ, UR5, UPT, UP0 ;  /* 0x000000053f00728c */ /* 0x000fe2000bf05300 */
[----:B------:R-:W-:-:S03]  /*a680*/  FFMA.FTZ R0, R8, R235, R0 ;  /* 0x000000eb08007223 */ /* 0x000fc60000010000 */
[----:B------:R-:W-:Y:S01]  /*a690*/  MOV R8, UR6 ;  /* 0x0000000600087c02 */ /* 0x000fe20008000f00 */
[----:B------:R-:W-:Y:S01]  /*a6a0*/  @UP1 UMOV UR6, 0x4 ;  /* 0x0000000400061882 */ /* 0x000fe20000000000 */
[----:B------:R-:W-:-:S03]  /*a6b0*/  FFMA.FTZ R0, R12, R239, R0 ;  /* 0x000000ef0c007223 */ /* 0x000fc60000010000 */
[----:B------:R-:W-:Y:S01]  /*a6c0*/  @P2 IMAD R8, R8, c[0x0][0x220], R252 ;  /* 0x0000880008082a24 */ /* 0x000fe200078e02fc */
[----:B------:R-:W-:Y:S01]  /*a6d0*/  ULDC.64 UR4, c[0x0][0x228] ;  /* 0x00008a0000047ab9 */ /* 0x000fe20000000a00 */
[----:B------:R-:W-:Y:S01]  /*a6e0*/  PLOP3.LUT P3, PT, PT, PT, UP0, 0x80, 0x0 ;  /* 0x000000000000781c */ /* 0x000fe20003f6f008 */
[----:B---3--:R-:W-:Y:S02]  /*a6f0*/  FFMA.FTZ R5, R5, R243, R0 ;  /* 0x000000f305057223 */ /* 0x008fe40000010000 */
[----:B------:R-:W-:Y:S01]  /*a700*/  IMAD.U32 R0, RZ, RZ, UR6 ;  /* 0x00000006ff007e24 */ /* 0x000fe2000f8e00ff */
[----:B------:R-:W-:Y:S01]  /*a710*/  @UP0 UMOV UR6, 0x4 ;  /* 0x0000000400060882 */ /* 0x000fe20000000000 */
[----:B------:R-:W-:Y:S01]  /*a720*/  FFMA.FTZ R5, R2, R247, R5 ;  /* 0x000000f702057223 */ /* 0x000fe20000010005 */
[----:B------:R-:W-:Y:S01]  /*a730*/  @UP0 UIMAD.WIDE UR4, UR46, UR6, UR4 ;  /* 0x000000062e0402a5 */ /* 0x000fe2000f8e0204 */
[----:B------:R-:W-:Y:S01]  /*a740*/  @P2 IMAD.WIDE R12, R8, R0, c[0x0][0x218] ;  /* 0x00008600080c2625 */ /* 0x000fe200078e0200 */
[----:B------:R-:W3:Y:S03]  /*a750*/  LDL R2, [R1+0x434] ;  /* 0x0004340001027983 */ /* 0x000ee60000100800 */
[----:B--2---:R-:W-:-:S02]  /*a760*/  FFMA.FTZ R0, R3, R251, R5 ;  /* 0x000000fb03007223 */ /* 0x004fc40000010005 */
[----:B------:R0:W2:Y:S02]  /*a770*/  @P2 LDG.E R5, [R12.64] ;  /* 0x000000240c052981 */ /* 0x0000a4000c1e1900 */
[----:B------:R-:W-:Y:S02]  /*a780*/  FADD.FTZ R8, R0, R4 ;  /* 0x0000000400087221 */ /* 0x000fe40000010000 */
[----:B0-----:R-:W-:Y:S01]  /*a790*/  IMAD.U32 R12, RZ, RZ, UR4 ;  /* 0x00000004ff0c7e24 */ /* 0x001fe2000f8e00ff */
[----:B------:R-:W-:-:S05]  /*a7a0*/  MOV R13, UR5 ;  /* 0x00000005000d7c02 */ /* 0x000fca0008000f00 */
[----:B------:R0:W4:Y:S01]  /*a7b0*/  @P3 LDG.E R4, [R12.64] ;  /* 0x000000240c043981 */ /* 0x000122000c1e1900 */
[----:B------:R-:W-:-:S04]  /*a7c0*/  MOV R3, c[0x0][0x1e8] ;  /* 0x00007a0000037a02 */ /* 0x000fc80000000f00 */
[----:B------:R-:W-:-:S04]  /*a7d0*/  IADD3 R3, R3, c[0x0][0x210], RZ ;  /* 0x0000840003037a10 */ /* 0x000fc80007ffe0ff */
[----:B------:R-:W-:Y:S01]  /*a7e0*/  @P3 ISETP.GE.AND P1, PT, R252, R3, PT ;  /* 0x00000003fc00320c */ /* 0x000fe20003f26270 */
[----:B0-----:R0:W5:Y:S03]  /*a7f0*/  LDL.LU.64 R12, [R1+0x450] ;  /* 0x00045000010c7983 */ /* 0x0011660000300a00 */
[----:B------:R-:W-:-:S04]  /*a800*/  @P3 SEL R0, RZ, UR39, P1 ;  /* 0x00000027ff003c07 */ /* 0x000fc80008800000 */
[----:B------:R-:W-:-:S04]  /*a810*/  @P3 IADD3 R0, R0, -UR40, R252 ;  /* 0x8000002800003c10 */ /* 0x000fc8000fffe0fc */
[----:B------:R1:W4:Y:S02]  /*a820*/  @P3 I2F R3, R0 ;  /* 0x0000000000033306 */ /* 0x0003240000201400 */
[----:B-1----:R-:W-:Y:S02]  /*a830*/  FMUL.FTZ R0, R8, c[0x0][0x1f0] ;  /* 0x00007c0008007a20 */ /* 0x002fe40000410000 */
[----:B------:R0:W5:Y:S02]  /*a840*/  LDL.LU R8, [R1+0x44c] ;  /* 0x00044c0001087983 */ /* 0x0001640000300800 */
[----:B--2---:R-:W-:Y:S02]  /*a850*/  @P2 FADD.FTZ R0, R0, R5 ;  /* 0x0000000500002221 */ /* 0x004fe40000010000 */
[----:B------:R0:W5:Y:S02]  /*a860*/  LDL.LU R5, [R1+0x448] ;  /* 0x0004480001057983 */ /* 0x0001640000300800 */
[----:B----4-:R-:W-:Y:S01]  /*a870*/  @P3 FFMA.FTZ R0, R3, R4, R0 ;  /* 0x0000000403003223 */ /* 0x010fe20000010000 */
[----:B------:R-:W-:Y:S01]  /*a880*/  IADD3 R3, R252, -UR43, RZ ;  /* 0x8000002bfc037c10 */ /* 0x000fe2000fffe0ff */
[----:B------:R0:W5:Y:S03]  /*a890*/  LDL.LU R4, [R1+0x444] ;  /* 0x0004440001047983 */ /* 0x0001660000300800 */
[----:B---3--:R-:W-:Y:S01]  /*a8a0*/  @!P0 FMNMX.FTZ R2, R2, R0, !PT ;  /* 0x0000000002028209 */ /* 0x008fe20007810000 */
[----:B------:R1:W-:Y:S04]  /*a8b0*/  STS [R3.X4+0x440], R0 ;  /* 0x0004400003007388 */ /* 0x0003e80000004800 */
[----:B-1----:R0:W5:Y:S04]  /*a8c0*/  LDL.LU R3, [R1+0x440] ;  /* 0x0004400001037983 */ /* 0x0021680000300800 */
[----:B------:R1:W-:Y:S04]  /*a8d0*/  @!P0 STL [R1+0x434], R2 ;  /* 0x0004340201008387 */ /* 0x0003e80000100800 */
[----:B-1----:R0:W5:Y:S02]  /*a8e0*/  LDL.LU R2, [R1+0x43c] ;  /* 0x00043c0001027983 */ /* 0x0021640000300800 */
.L_x_4126:
[----:B------:R-:W-:Y:S05]  /*a8f0*/  BSYNC B1 ;  /* 0x0000000000017941 */ /* 0x000fea0003800000 */
.L_x_4125:
[----:B------:R-:W-:-:S04]  /*a900*/  IADD3 R252, R252, 0x100, RZ ;  /* 0x00000100fcfc7810 */ /* 0x000fc80007ffe0ff */
[----:B------:R-:W-:-:S13]  /*a910*/  ISETP.GE.AND P0, PT, R252, UR7, PT ;  /* 0x00000007fc007c0c */ /* 0x000fda000bf06270 */
[----:B------:R-:W-:Y:S01]  /*a920*/  @P0 CALL.REL.NOINC `(.L_x_3996) ;  /* 0x0000001000000944 */ /* 0x000fe20003c00000 */
[----:B------:R-:W-:Y:S05]  /*a930*/  BRA `(.L_x_4127) ;  /* 0xffff828000007947 */ /* 0x000fea000383ffff */
.L_x_3996:
[----:B------:R-:W-:Y:S05]  /*a940*/  BSYNC B0 ;  /* 0x0000000000007941 */ /* 0x000fea0003800000 */
.L_x_3995:
[----:B-----5:R-:W3:Y:S01]  /*a950*/  LDL.LU R248, [R1+0x434] ;  /* 0x0004340001f87983 */ /* 0x020ee20000300800 */
[----:B------:R-:W-:Y:S03]  /*a960*/  BSSY B0, `(.L_x_4128) ;  /* 0x000003f000007945 */ /* 0x000fe60003800000 */
[----:B------:R-:W4:Y:S02]  /*a970*/  S2R R11, SR_TID.X ;  /* 0x00000000000b7919 */ /* 0x000f240000002100 */
[----:B----4-:R-:W-:-:S04]  /*a980*/  SHF.R.S32.HI R6, RZ, 0x1f, R11 ;  /* 0x0000001fff067819 */ /* 0x010fc8000001140b */
[----:B------:R-:W-:-:S04]  /*a990*/  LEA.HI R7, R6, R11, RZ, 0x5 ;  /* 0x0000000b06077211 */ /* 0x000fc800078f28ff */
[----:B------:R-:W-:-:S05]  /*a9a0*/  LOP3.LUT R8, R7, 0xffffffe0, RZ, 0xc0, !PT ;  /* 0xffffffe007087812 */ /* 0x000fca00078ec0ff */
[----:B------:R-:W-:-:S05]  /*a9b0*/  IMAD.IADD R8, R11, 0x1, -R8 ;  /* 0x000000010b087824 */ /* 0x000fca00078e0a08 */
[C---:B------:R-:W-:Y:S02]  /*a9c0*/  ISETP.NE.AND P0, PT, R8.reuse, RZ, PT ;  /* 0x000000ff0800720c */ /* 0x040fe40003f05270 */
[----:B------:R-:W-:-:S11]  /*a9d0*/  ISETP.GT.AND P1, PT, R8, 0x7, PT ;  /* 0x000000070800780c */ /* 0x000fd60003f24270 */
[----:B------:R-:W-:Y:S01]  /*a9e0*/  @!P0 SHF.R.S32.HI R7, RZ, 0x5, R7 ;  /* 0x00000005ff078819 */ /* 0x000fe20000011407 */
[----:B0--3--:R-:W0:Y:S02]  /*a9f0*/  SHFL.BFLY PT, R0, R248, 0x10, 0x1f ;  /* 0x0e001f00f8007f89 */ /* 0x009e2400000e0000 */
[----:B0-----:R-:W-:-:S05]  /*aa00*/  FMNMX.FTZ R0, R0, R248, !PT ;  /* 0x000000f800007209 */ /* 0x001fca0007810000 */
[----:B------:R-:W0:Y:S02]  /*aa10*/  SHFL.BFLY PT, R3, R0, 0x8, 0x1f ;  /* 0x0d001f0000037f89 */ /* 0x000e2400000e0000 */
[----:B0-----:R-:W-:Y:S02]  /*aa20*/  FMNMX.FTZ R3, R0, R3, !PT ;  /* 0x0000000300037209 */ /* 0x001fe40007810000 */
[----:B------:R-:W-:-:S03]  /*aa30*/  MOV R0, 0xff7fffff ;  /* 0xff7fffff00007802 */ /* 0x000fc60000000f00 */
        /* <DEDUP_REMOVED lines=8> */
[----:B0-----:R-:W-:-:S05]  /*aac0*/  IMAD.MOV.U32 R4, RZ, RZ, RZ ;  /* 0x000000ffff047224 */ /* 0x001fca00078e00ff */
        /* <DEDUP_REMOVED lines=11> */
[----:B------:R-:W-:Y:S01]  /*ab80*/  ISETP.NE.U32.AND P0, PT, RZ, c[0x0][0x200], PT ;  /* 0x00008000ff007a0c */ /* 0x000fe20003f05070 */
[----:B------:R-:W-:-:S03]  /*ab90*/  HFMA2.MMA R4, -RZ, RZ, 0, 0 ;  /* 0x00000000ff047435 */ /* 0x000fc600000001ff */
[----:B------:R-:W-:-:S08]  /*aba0*/  ISETP.NE.AND.EX P0, PT, RZ, c[0x0][0x204], PT, P0 ;  /* 0x00008100ff007a0c */ /* 0x000fd00003f05300 */
.L_x_4133:
        /* <DEDUP_REMOVED lines=12> */
[----:B------:R-:W4:Y:S02]  /*ac70*/  LDG.E.U8 R2, [R2.64] ;  /* 0x0000002402027981 */ /* 0x000f24000c1e1100 */
[----:B----4-:R-:W-:-:S13]  /*ac80*/  ISETP.NE.AND P2, PT, R2, RZ, PT ;  /* 0x000000ff0200720c */ /* 0x010fda0003f45270 */
[----:B------:R-:W-:Y:S01]  /*ac90*/  @P2 IMAD.MOV.U32 R5, RZ, RZ, RZ ;  /* 0x000000ffff052224 */ /* 0x000fe200078e00ff */
[----:B------:R-:W-:Y:S05]  /*aca0*/  @P2 BRA `(.L_x_4132) ;  /* 0x0000004000002947 */ /* 0x000fea0003800000 */
.L_x_4131:
[----:B------:R-:W4:Y:S02]  /*acb0*/  LDS R2, [R8] ;  /* 0x0000000008027984 */ /* 0x000f240000000800 */
[----:B---34-:R-:W-:-:S04]  /*acc0*/  FADD.FTZ R2, -R9, R2 ;  /* 0x0000000209027221 */ /* 0x018fc80000010100 */
[----:B------:R-:W-:-:S04]  /*acd0*/  FMUL.FTZ R2, R2, 1.4426950216293334961 ;  /* 0x3fb8aa3b02027820 */ /* 0x000fc80000410000 */
[----:B0-----:R0:W3:Y:S03]  /*ace0*/  MUFU.EX2 R5, R2 ;  /* 0x0000000200057308 */ /* 0x0010e60000000800 */
.L_x_4132:
[----:B------:R-:W-:Y:S05]  /*acf0*/  BSYNC B1 ;  /* 0x0000000000017941 */ /* 0x000fea0003800000 */
.L_x_4130:
[----:B---3--:R3:W-:Y:S01]  /*ad00*/  STS [R8], R5 ;  /* 0x0000000508007388 */ /* 0x0087e20000000800 */
[----:B------:R-:W-:Y:S01]  /*ad10*/  IADD3 R0, R0, 0x100, RZ ;  /* 0x0000010000007810 */ /* 0x000fe20007ffe0ff */
[----:B------:R-:W-:-:S03]  /*ad20*/  FADD.FTZ R4, R5, R4 ;  /* 0x0000000405047221 */ /* 0x000fc60000010000 */
[----:B------:R-:W-:-:S13]  /*ad30*/  ISETP.GT.AND P2, PT, R0, UR40, PT ;  /* 0x0000002800007c0c */ /* 0x000fda000bf44270 */
[----:B---3--:R-:W-:Y:S05]  /*ad40*/  @!P2 BRA `(.L_x_4133) ;  /* 0xfffffe600000a947 */ /* 0x008fea000383ffff */
.L_x_4129:
[----:B------:R-:W-:Y:S05]  /*ad50*/  BSYNC B0 ;  /* 0x0000000000007941 */ /* 0x000fea0003800000 */
.L_x_4128:
[----:B------:R-:W4:Y:S04]  /*ad60*/  SHFL.BFLY PT, R3, R4, 0x10, 0x1f ;  /* 0x0e001f0004037f89 */ /* 0x000f2800000e0000 */
[----:B---3--:R-:W3:Y:S01]  /*ad70*/  S2R R9, SR_TID.X ;  /* 0x0000000000097919 */ /* 0x008ee20000002100 */
[----:B----4-:R-:W-:Y:S01]  /*ad80*/  FADD.FTZ R3, R3, R4 ;  /* 0x0000000403037221 */ /* 0x010fe20000010000 */
[----:B---3--:R-:W-:-:S04]  /*ad90*/  LOP3.LUT P0, RZ, R9, 0x1f, RZ, 0xc0, !PT ;  /* 0x0000001f09ff7812 */ /* 0x008fc8000780c0ff */
[----:B------:R-:W3:Y:S01]  /*ada0*/  SHFL.BFLY PT, R0, R3, 0x8, 0x1f ;  /* 0x0d001f0003007f89 */ /* 0x000ee200000e0000 */
[----:B------:R-:W-:-:S04]  /*adb0*/  LOP3.LUT R8, R9, 0x1f, RZ, 0xc0, !PT ;  /* 0x0000001f09087812 */ /* 0x000fc800078ec0ff */
[----:B------:R-:W-:-:S13]  /*adc0*/  ISETP.GT.U32.AND P2, PT, R8, 0x7, PT ;  /* 0x000000070800780c */ /* 0x000fda0003f44070 */
[----:B------:R-:W-:Y:S01]  /*add0*/  @!P2 SHF.L.U32 R4, R9, 0x2, RZ ;  /* 0x000000020904a819 */ /* 0x000fe200000006ff */
        /* <DEDUP_REMOVED lines=38> */
.L_x_4136:
        /* <DEDUP_REMOVED lines=14> */
.L_x_4135:
[----:B------:R-:W-:Y:S05]  /*b120*/  BSYNC B0 ;  /* 0x0000000000007941 */ /* 0x000fea0003800000 */
.L_x_4134:
[----:B------:R-:W3:Y:S01]  /*b130*/  S2R R5, SR_TID.X ;  /* 0x0000000000057919 */ /* 0x000ee20000002100 */
[----:B------:R-:W-:Y:S01]  /*b140*/  USHF.R.S32.HI UR4, URZ, 0x1f, UR40 ;  /* 0x0000001f3f047899 */ /* 0x000fe20008011428 */
[----:B------:R-:W-:-:S03]  /*b150*/  ISETP.EQ.U32.AND P0, PT, RZ, c[0x0][0x190], PT ;  /* 0x00006400ff007a0c */ /* 0x000fc60003f02070 */
[----:B------:R-:W-:-:S04]  /*b160*/  ULEA.HI UR4, UR4, UR40, URZ, 0x2 ;  /* 0x0000002804047291 */ /* 0x000fc8000f8f103f */
[----:B------:R-:W-:-:S04]  /*b170*/  ULOP3.LUT UR4, UR4, 0xfffffffc, URZ, 0xc0, !UPT ;  /* 0xfffffffc04047892 */ /* 0x000fc8000f8ec03f */
[----:B------:R-:W-:Y:S01]  /*b180*/  UIADD3 UR4, -UR4, UR40, URZ ;  /* 0x0000002804047290 */ /* 0x000fe2000fffe13f */
[----:B0--3--:R-:W-:Y:S02]  /*b190*/  LEA.HI R3, R6, R5, RZ, 0x6 ;  /* 0x0000000506037211 */ /* 0x009fe400078f30ff */
[----:B------:R-:W-:Y:S02]  /*b1a0*/  CS2R R6, SRZ ;  /* 0x0000000000067805 */ /* 0x000fe4000001ff00 */
[----:B------:R-:W-:Y:S02]  /*b1b0*/  LOP3.LUT R0, R3, 0xffffffc0, RZ, 0xc0, !PT ;  /* 0xffffffc003007812 */ /* 0x000fe400078ec0ff */
[----:B------:R-:W-:-:S03]  /*b1c0*/  SHF.R.S32.HI R3, RZ, 0x6, R3 ;  /* 0x00000006ff037819 */ /* 0x000fc60000011403 */
[----:B------:R-:W-:Y:S01]  /*b1d0*/  IMAD.IADD R0, R5, 0x1, -R0 ;  /* 0x0000000105007824 */ /* 0x000fe200078e0a00 */
[----:B------:R-:W-:-:S04]  /*b1e0*/  MOV R5, UR46 ;  /* 0x0000002e00057c02 */ /* 0x000fc80008000f00 */
        /* <DEDUP_REMOVED lines=16> */
[----:B0-----:R-:W-:Y:S01]  /*b2f0*/  IMAD.U32 R55, RZ, RZ, UR40 ;  /* 0x00000028ff377e24 */ /* 0x001fe2000f8e00ff */
[----:B------:R-:W-:Y:S01]  /*b300*/  IADD3 R2, R3, UR43, RZ ;  /* 0x0000002b03027c10 */ /* 0x000fe2000fffe0ff */
[----:B------:R-:W-:Y:S01]  /*b310*/  BSSY B0, `(.L_x_4139) ;  /* 0x00000fd000007945 */ /* 0x000fe20003800000 */
[----:B------:R-:W-:Y:S01]  /*b320*/  MOV R9, UR44 ;  /* 0x0000002c00097c02 */ /* 0x000fe20008000f00 */
[----:B------:R-:W-:Y:S01]  /*b330*/  CS2R R10, SRZ ;  /* 0x00000000000a7805 */ /* 0x000fe2000001ff00 */
[----:B------:R-:W-:-:S03]  /*b340*/  IMNMX R55, R55, c[0x0][0x1d4], PT ;  /* 0x0000750037377a17 */ /* 0x000fc60003800200 */
[----:B------:R-:W-:Y:S01]  /*b350*/  IMAD R52, R9, c[0x0][0x1d4], R0 ;  /* 0x0000750009347a24 */ /* 0x000fe200078e0200 */
[----:B------:R-:W-:Y:S01]  /*b360*/  ISETP.GE.AND P0, PT, R2, R55, PT ;  /* 0x000000370200720c */ /* 0x000fe20003f06270 */
[----:B------:R-:W-:-:S03]  /*b370*/  CS2R R8, SRZ ;  /* 0x0000000000087805 */ /* 0x000fc6000001ff00 */
[----:B------:R-:W-:-:S09]  /*b380*/  SHF.R.S32.HI R53, RZ, 0x1f, R52 ;  /* 0x0000001fff357819 */ /* 0x000fd20000011434 */
[----:B------:R-:W-:Y:S05]  /*b390*/  @P0 BRA `(.L_x_4140) ;  /* 0x00000f4000000947 */ /* 0x000fea0003800000 */
[----:B------:R-:W-:Y:S01]  /*b3a0*/  IMAD.U32 R8, RZ, RZ, UR43 ;  /* 0x0000002bff087e24 */ /* 0x000fe2000f8e00ff */
[----:B------:R-:W-:Y:S01]  /*b3b0*/  LOP3.LUT R9, RZ, R55, RZ, 0x33, !PT ;  /* 0x00000037ff097212 */ /* 0x000fe200078e33ff */
[----:B------:R-:W-:Y:S01]  /*b3c0*/  BSSY B2, `(.L_x_4141) ;  /* 0x0000021000027945 */ /* 0x000fe20003800000 */
[----:B------:R-:W-:Y:S01]  /*b3d0*/  IMAD.MOV.U32 R54, RZ, RZ, R2 ;  /* 0x000000ffff367224 */ /* 0x000fe200078e0002 */
[----:B------:R-:W-:Y:S01]  /*b3e0*/  CS2R R10, SRZ ;  /* 0x00000000000a7805 */ /* 0x000fe2000001ff00 */
[----:B------:R-:W-:-:S04]  /*b3f0*/  IADD3 R8, -R8, -0x2, -R3 ;  /* 0xfffffffe08087810 */ /* 0x000fc80007ffe903 */
[----:B------:R-:W-:-:S04]  /*b400*/  IADD3 R9, R8, -R9, RZ ;  /* 0x8000000908097210 */ /* 0x000fc80007ffe0ff */
[C---:B------:R-:W-:Y:S02]  /*b410*/  LEA.HI R8, R9.reuse, 0x1, RZ, 0x1e ;  /* 0x0000000109087811 */ /* 0x040fe400078ff0ff */
[----:B------:R-:W-:Y:S02]  /*b420*/  ISETP.GE.U32.AND P0, PT, R9, 0xc, PT ;  /* 0x0000000c0900780c */ /* 0x000fe40003f06070 */
[----:B------:R-:W-:Y:S02]  /*b430*/  LOP3.LUT P3, R12, R8, 0x3, RZ, 0xc0, !PT ;  /* 0x00000003080c7812 */ /* 0x000fe4000786c0ff */
[----:B------:R-:W-:-:S11]  /*b440*/  CS2R R8, SRZ ;  /* 0x0000000000087805 */ /* 0x000fd6000001ff00 */
[----:B------:R-:W-:Y:S05]  /*b450*/  @!P3 BRA `(.L_x_4142) ;  /* 0x000001700000b947 */ /* 0x000fea0003800000 */
[----:B------:R-:W-:Y:S01]  /*b460*/  IMAD R8, R2, 0xc0, RZ ;  /* 0x000000c002087824 */ /* 0x000fe200078e02ff */
[----:B------:R-:W-:Y:S01]  /*b470*/  MOV R14, R12 ;  /* 0x0000000c000e7202 */ /* 0x000fe20000000f00 */
[----:B------:R-:W-:Y:S01]  /*b480*/  IMAD.MOV.U32 R54, RZ, RZ, R2 ;  /* 0x000000ffff367224 */ /* 0x000fe200078e0002 */
[----:B------:R-:W-:Y:S02]  /*b490*/  LEA R15, R3, 0x440, 0x2 ;  /* 0x00000440030f7811 */ /* 0x000fe400078e10ff */
[----:B------:R-:W-:-:S04]  /*b4a0*/  IADD3 R13, P3, R52, R8, RZ ;  /* 0x00000008340d7210 */ /* 0x000fc80007f7e0ff */
[----:B------:R-:W-:Y:S02]  /*b4b0*/  LEA.HI.X.SX32 R8, R8, R53, 0x1, P3 ;  /* 0x0000003508087211 */ /* 0x000fe400018f0eff */
[----:B------:R-:W-:-:S04]  /*b4c0*/  LEA R21, P3, R13, c[0x0][0x1a0], 0x2 ;  /* 0x000068000d157a11 */ /* 0x000fc800078610ff */
[----:B------:R-:W-:Y:S01]  /*b4d0*/  LEA.HI.X R13, R13, c[0x0][0x1a4], R8, 0x2, P3 ;  /* 0x000069000d0d7a11 */ /* 0x000fe200018f1408 */
[----:B------:R-:W-:Y:S02]  /*b4e0*/  HFMA2.MMA R8, -RZ, RZ, 0, 0 ;  /* 0x00000000ff087435 */ /* 0x000fe400000001ff */
.L_x_4143:
[----:B------:R-:W-:Y:S01]  /*b4f0*/  IMAD.MOV.U32 R12, RZ, RZ, R21 ;  /* 0x000000ffff0c7224 */ /* 0x000fe200078e0015 */
[----:B------:R0:W3:Y:S04]  /*b500*/  LDS R20, [R15] ;  /* 0x000000000f147984 */ /* 0x0000e80000000800 */
[----:B-1----:R1:W3:Y:S01]  /*b510*/  LDG.E.128 R16, [R12.64] ;  /* 0x000000240c107981 */ /* 0x0022e2000c1e1d00 */
[----:B------:R-:W-:Y:S02]  /*b520*/  IADD3 R14, R14, -0x1, RZ ;  /* 0xffffffff0e0e7810 */ /* 0x000fe40007ffe0ff */
[----:B------:R-:W-:Y:S02]  /*b530*/  IADD3 R21, P4, R21, 0xc00, RZ ;  /* 0x00000c0015157810 */ /* 0x000fe40007f9e0ff */
[----:B------:R-:W-:-:S02]  /*b540*/  ISETP.NE.AND P3, PT, R14, RZ, PT ;  /* 0x000000ff0e00720c */ /* 0x000fc40003f65270 */
[----:B------:R-:W-:Y:S02]  /*b550*/  IADD3 R54, R54, 0x4, RZ ;  /* 0x0000000436367810 */ /* 0x000fe40007ffe0ff */
[----:B0-----:R-:W-:Y:S02]  /*b560*/  IADD3 R15, R15, 0x10, RZ ;  /* 0x000000100f0f7810 */ /* 0x001fe40007ffe0ff */
[----:B-1----:R-:W-:Y:S01]  /*b570*/  IADD3.X R13, RZ, R13, RZ, P4, !PT ;  /* 0x0000000dff0d7210 */ /* 0x002fe200027fe4ff */
[-C--:B---3--:R-:W-:Y:S02]  /*b580*/  FFMA.FTZ R8, R16, R20.reuse, R8 ;  /* 0x0000001410087223 */ /* 0x088fe40000010008 */
[-C--:B------:R-:W-:Y:S02]  /*b590*/  FFMA.FTZ R9, R17, R20.reuse, R9 ;  /* 0x0000001411097223 */ /* 0x080fe40000010009 */
[-C--:B------:R-:W-:Y:S02]  /*b5a0*/  FFMA.FTZ R10, R18, R20.reuse, R10 ;  /* 0x00000014120a7223 */ /* 0x080fe4000001000a */
[----:B------:R-:W-:Y:S01]  /*b5b0*/  FFMA.FTZ R11, R19, R20, R11 ;  /* 0x00000014130b7223 */ /* 0x000fe2000001000b */
[----:B------:R-:W-:Y:S05]  /*b5c0*/  @P3 BRA `(.L_x_4143) ;  /* 0xffffff2000003947 */ /* 0x000fea000383ffff */
.L_x_4142:
[----:B------:R-:W-:Y:S05]  /*b5d0*/  BSYNC B2 ;  /* 0x0000000000027941 */ /* 0x000fea0003800000 */
.L_x_4141:
[----:B------:R-:W-:Y:S05]  /*b5e0*/  @!P0 BRA `(.L_x_4140) ;  /* 0x00000cf000008947 */ /* 0x000fea0003800000 */
[----:B-1----:R-:W-:Y:S01]  /*b5f0*/  IMAD.IADD R17, R55, 0x1, -R54 ;  /* 0x0000000137117824 */ /* 0x002fe200078e0a36 */
[C---:B------:R-:W-:Y:S01]  /*b600*/  LEA R13, R54.reuse, 0x20, 0x2 ;  /* 0x00000020360d7811 */ /* 0x040fe200078e10ff */
[----:B------:R-:W-:Y:S01]  /*b610*/  IMAD R12, R54, 0xc0, RZ ;  /* 0x000000c0360c7824 */ /* 0x000fe200078e02ff */
[----:B------:R-:W-:Y:S01]  /*b620*/  MOV R16, UR43 ;  /* 0x0000002b00107c02 */ /* 0x000fe20008000f00 */
[----:B------:R-:W-:Y:S01]  /*b630*/  BSSY B2, `(.L_x_4144) ;  /* 0x0000074000027945 */ /* 0x000fe20003800000 */
[----:B------:R-:W-:-:S02]  /*b640*/  ISETP.GT.AND P3, PT, R17, 0x30, PT ;  /* 0x000000301100780c */ /* 0x000fc40003f64270 */
[----:B------:R-:W-:Y:S01]  /*b650*/  IADD3 R14, P0, R52, R12, RZ ;  /* 0x0000000c340e7210 */ /* 0x000fe20007f1e0ff */
[----:B------:R-:W-:-:S03]  /*b660*/  IMAD R13, R16, -0x4, R13 ;  /* 0xfffffffc100d7824 */ /* 0x000fc600078e020d */
[----:B------:R-:W-:Y:S02]  /*b670*/  LEA.HI.X.SX32 R15, R12, R53, 0x1, P0 ;  /* 0x000000350c0f7211 */ /* 0x000fe400000f0eff */
[C---:B------:R-:W-:Y:S02]  /*b680*/  LEA R66, P0, R14.reuse, c[0x0][0x1a0], 0x2 ;  /* 0x000068000e427a11 */ /* 0x040fe400078010ff */
[----:B------:R-:W-:Y:S02]  /*b690*/  IADD3 R64, R13, 0x440, RZ ;  /* 0x000004400d407810 */ /* 0x000fe40007ffe0ff */
[----:B------:R-:W-:Y:S02]  /*b6a0*/  LEA.HI.X R67, R14, c[0x0][0x1a4], R15, 0x2, P0 ;  /* 0x000069000e437a11 */ /* 0x000fe400000f140f */
[----:B------:R-:W-:Y:S01]  /*b6b0*/  PLOP3.LUT P0, PT, PT, PT, PT, 0x80, 0x0 ;  /* 0x000000000000781c */ /* 0x000fe20003f0f070 */
[----:B------:R-:W-:Y:S07]  /*b6c0*/  @!P3 BRA `(.L_x_4145) ;  /* 0x000006a00000b947 */ /* 0x000fee0003800000 */
[----:B------:R-:W-:Y:S02]  /*b6d0*/  PLOP3.LUT P0, PT, PT, PT, PT, 0x8, 0x0 ;  /* 0x000000000000781c */ /* 0x000fe40003f0e170 */
[----:B------:R-:W-:-:S03]  /*b6e0*/  IADD3 R93, R55, -0x30, RZ ;  /* 0xffffffd0375d7810 */ /* 0x000fc60007ffe0ff */
.L_x_4146:
[----:B------:R0:W3:Y:S04]  /*b6f0*/  LDG.E.128 R68, [R66.64] ;  /* 0x0000002442447981 */ /* 0x0000e8000c1e1d00 */
[----:B------:R0:W4:Y:S04]  /*b700*/  LDG.E.128 R72, [R66.64+0xc00] ;  /* 0x000c002442487981 */ /* 0x000128000c1e1d00 */
[----:B--2---:R0:W2:Y:S04]  /*b710*/  LDG.E.128 R80, [R66.64+0x1800] ;  /* 0x0018002442507981 */ /* 0x0040a8000c1e1d00 */
[----:B------:R0:W2:Y:S04]  /*b720*/  LDG.E.128 R84, [R66.64+0x2400] ;  /* 0x0024002442547981 */ /* 0x0000a8000c1e1d00 */
        /* <DEDUP_REMOVED lines=11> */
[----:B------:R0:W2:Y:S01]  /*b7e0*/  LDG.E.128 R12, [R66.64+0xb400] ;  /* 0x00b40024420c7981 */ /* 0x0000a2000c1e1d00 */
[----:B------:R-:W-:-:S02]  /*b7f0*/  IADD3 R91, P3, R66, 0xc000, RZ ;  /* 0x0000c000425b7810 */ /* 0x000fc40007f7e0ff */
[----:B------:R-:W-:Y:S01]  /*b800*/  IADD3 R54, R54, 0x40, RZ ;  /* 0x0000004036367810 */ /* 0x000fe20007ffe0ff */
[----:B------:R-:W3:Y:S02]  /*b810*/  LDS R65, [R64+-0x20] ;  /* 0xffffe00040417984 */ /* 0x000ee40000000800 */
[----:B------:R-:W-:Y:S01]  /*b820*/  IMAD.X R92, RZ, RZ, R67, P3 ;  /* 0x000000ffff5c7224 */ /* 0x000fe200018e0643 */
[----:B------:R-:W-:Y:S01]  /*b830*/  ISETP.GE.AND P3, PT, R54, R93, PT ;  /* 0x0000005d3600720c */ /* 0x000fe20003f66270 */
[----:B------:R-:W4:Y:S04]  /*b840*/  LDS R76, [R64+-0x10] ;  /* 0xfffff000404c7984 */ /* 0x000f280000000800 */
[----:B------:R-:W2:Y:S04]  /*b850*/  LDS R77, [R64] ;  /* 0x00000000404d7984 */ /* 0x000ea80000000800 */
[----:B------:R-:W1:Y:S04]  /*b860*/  LDS R78, [R64+0x10] ;  /* 0x00001000404e7984 */ /* 0x000e680000000800 */
[----:B------:R-:W1:Y:S04]  /*b870*/  LDS R79, [R64+0x20] ;  /* 0x00002000404f7984 */ /* 0x000e680000000800 */
[----:B------:R-:W1:Y:S04]  /*b880*/  LDS R88, [R64+0x30] ;  /* 0x0000300040587984 */ /* 0x000e680000000800 */
[----:B------:R-:W1:Y:S04]  /*b890*/  LDS R89, [R64+0x40] ;  /* 0x0000400040597984 */ /* 0x000e680000000800 */
[----:B------:R-:W1:Y:S04]  /*b8a0*/  LDS R90, [R64+0x50] ;  /* 0x00005000405a7984 */ /* 0x000e680000000800 */
[----:B0-----:R-:W0:Y:S04]  /*b8b0*/  LDS R66, [R64+0x60] ;  /* 0x0000600040427984 */ /* 0x001e280000000800 */
[----:B------:R-:W-:Y:S01]  /*b8c0*/  LDS R67, [R64+0x90] ;  /* 0x0000900040437984 */ /* 0x000fe20000000800 */
[----:B---3--:R-:W-:-:S03]  /*b8d0*/  FFMA.FTZ R70, R70, R65, R10 ;  /* 0x0000004146467223 */ /* 0x008fc6000001000a */
[----:B------:R-:W3:Y:S01]  /*b8e0*/  LDS R10, [R64+0x70] ;  /* 0x00007000400a7984 */ /* 0x000ee20000000800 */
[-C--:B------:R-:W-:Y:S02]  /*b8f0*/  FFMA.FTZ R68, R68, R65.reuse, R8 ;  /* 0x0000004144447223 */ /* 0x080fe40000010008 */
[-C--:B------:R-:W-:Y:S02]  /*b900*/  FFMA.FTZ R69, R69, R65.reuse, R9 ;  /* 0x0000004145457223 */ /* 0x080fe40000010009 */
[----:B------:R-:W-:Y:S02]  /*b910*/  FFMA.FTZ R71, R71, R65, R11 ;  /* 0x0000004147477223 */ /* 0x000fe4000001000b */
[----:B------:R-:W0:Y:S01]  /*b920*/  LDS R65, [R64+0x80] ;  /* 0x0000800040417984 */ /* 0x000e220000000800 */
[-C--:B----4-:R-:W-:Y:S02]  /*b930*/  FFMA.FTZ R68, R72, R76.reuse, R68 ;  /* 0x0000004c48447223 */ /* 0x090fe40000010044 */
[-C--:B------:R-:W-:Y:S01]  /*b940*/  FFMA.FTZ R69, R73, R76.reuse, R69 ;  /* 0x0000004c49457223 */ /* 0x080fe20000010045 */
[----:B------:R-:W4:Y:S01]  /*b950*/  LDS R72, [R64+0xa0] ;  /* 0x0000a00040487984 */ /* 0x000f220000000800 */
[----:B------:R-:W-:-:S02]  /*b960*/  FFMA.FTZ R70, R74, R76, R70 ;  /* 0x0000004c4a467223 */ /* 0x000fc40000010046 */
[-C--:B--2---:R-:W-:Y:S02]  /*b970*/  FFMA.FTZ R68, R80, R77.reuse, R68 ;  /* 0x0000004d50447223 */ /* 0x084fe40000010044 */
[----:B------:R-:W-:Y:S02]  /*b980*/  FFMA.FTZ R71, R75, R76, R71 ;  /* 0x0000004c4b477223 */ /* 0x000fe40000010047 */
[-C--:B------:R-:W-:Y:S02]  /*b990*/  FFMA.FTZ R69, R81, R77.reuse, R69 ;  /* 0x0000004d51457223 */ /* 0x080fe40000010045 */
[-C--:B------:R-:W-:Y:S02]  /*b9a0*/  FFMA.FTZ R70, R82, R77.reuse, R70 ;  /* 0x0000004d52467223 */ /* 0x080fe40000010046 */
[----:B------:R-:W-:Y:S02]  /*b9b0*/  FFMA.FTZ R71, R83, R77, R71 ;  /* 0x0000004d53477223 */ /* 0x000fe40000010047 */
[----:B-1----:R-:W-:-:S02]  /*b9c0*/  FFMA.FTZ R9, R84, R78, R68 ;  /* 0x0000004e54097223 */ /* 0x002fc40000010044 */
[----:B------:R-:W1:Y:S01]  /*b9d0*/  LDS R68, [R64+0xb0] ;  /* 0x0000b00040447984 */ /* 0x000e620000000800 */
[-C--:B------:R-:W-:Y:S02]  /*b9e0*/  FFMA.FTZ R8, R85, R78.reuse, R69 ;  /* 0x0000004e55087223 */ /* 0x080fe40000010045 */
[-C--:B------:R-:W-:Y:S02]  /*b9f0*/  FFMA.FTZ R11, R86, R78.reuse, R70 ;  /* 0x0000004e560b7223 */ /* 0x080fe40000010046 */
[----:B------:R-:W-:Y:S02]  /*ba00*/  FFMA.FTZ R78, R87, R78, R71 ;  /* 0x0000004e574e7223 */ /* 0x000fe40000010047 */
[-C--:B------:R-:W-:Y:S02]  /*ba10*/  FFMA.FTZ R9, R60, R79.reuse, R9 ;  /* 0x0000004f3c097223 */ /* 0x080fe40000010009 */
[----:B------:R-:W2:Y:S01]  /*ba20*/  LDS R60, [R64+0xc0] ;  /* 0x0000c000403c7984 */ /* 0x000ea20000000800 */
[----:B------:R-:W-:-:S02]  /*ba30*/  FFMA.FTZ R8, R61, R79, R8 ;  /* 0x0000004f3d087223 */ /* 0x000fc40000010008 */
[-C--:B------:R-:W-:Y:S02]  /*ba40*/  FFMA.FTZ R11, R62, R79.reuse, R11 ;  /* 0x0000004f3e0b7223 */ /* 0x080fe4000001000b */
[----:B------:R-:W-:Y:S02]  /*ba50*/  FFMA.FTZ R78, R63, R79, R78 ;  /* 0x0000004f3f4e7223 */ /* 0x000fe4000001004e */
[-C--:B------:R-:W-:Y:S02]  /*ba60*/  FFMA.FTZ R9, R56, R88.reuse, R9 ;  /* 0x0000005838097223 */ /* 0x080fe40000010009 */
[----:B------:R0:W1:Y:S01]  /*ba70*/  LDS R56, [R64+0xd0] ;  /* 0x0000d00040387984 */ /* 0x0000620000000800 */
[-C--:B------:R-:W-:Y:S02]  /*ba80*/  FFMA.FTZ R8, R57, R88.reuse, R8 ;  /* 0x0000005839087223 */ /* 0x080fe40000010008 */
[-C--:B------:R-:W-:Y:S02]  /*ba90*/  FFMA.FTZ R11, R58, R88.reuse, R11 ;  /* 0x000000583a0b7223 */ /* 0x080fe4000001000b */
[----:B------:R-:W-:-:S02]  /*baa0*/  FFMA.FTZ R78, R59, R88, R78 ;  /* 0x000000583b4e7223 */ /* 0x000fc4000001004e */
[-C--:B------:R-:W-:Y:S01]  /*bab0*/  FFMA.FTZ R9, R48, R89.reuse, R9 ;  /* 0x0000005930097223 */ /* 0x080fe20000010009 */
[----:B0-----:R-:W-:Y:S01]  /*bac0*/  IADD3 R64, R64, 0x100, RZ ;  /* 0x0000010040407810 */ /* 0x001fe20007ffe0ff */
[-C--:B------:R-:W-:Y:S02]  /*bad0*/  FFMA.FTZ R8, R49, R89.reuse, R8 ;  /* 0x0000005931087223 */ /* 0x080fe40000010008 */
[-C--:B------:R-:W-:Y:S02]  /*bae0*/  FFMA.FTZ R11, R50, R89.reuse, R11 ;  /* 0x00000059320b7223 */ /* 0x080fe4000001000b */
[----:B------:R-:W-:Y:S02]  /*baf0*/  FFMA.FTZ R78, R51, R89, R78 ;  /* 0x00000059334e7223 */ /* 0x000fe4000001004e */
[-C--:B------:R-:W-:Y:S02]  /*bb00*/  FFMA.FTZ R9, R44, R90.reuse, R9 ;  /* 0x0000005a2c097223 */ /* 0x080fe40000010009 */
[----:B------:R-:W-:-:S02]  /*bb10*/  FFMA.FTZ R8, R45, R90, R8 ;  /* 0x0000005a2d087223 */ /* 0x000fc40000010008 */
[-C--:B------:R-:W-:Y:S02]  /*bb20*/  FFMA.FTZ R11, R46, R90.reuse, R11 ;  /* 0x0000005a2e0b7223 */ /* 0x080fe4000001000b */
[----:B------:R-:W-:Y:S02]  /*bb30*/  FFMA.FTZ R78, R47, R90, R78 ;  /* 0x0000005a2f4e7223 */ /* 0x000fe4000001004e */
[-C--:B------:R-:W-:Y:S02]  /*bb40*/  FFMA.FTZ R9, R40, R66.reuse, R9 ;  /* 0x0000004228097223 */ /* 0x080fe40000010009 */
[-C--:B------:R-:W-:Y:S02]  /*bb50*/  FFMA.FTZ R8, R41, R66.reuse, R8 ;  /* 0x0000004229087223 */ /* 0x080fe40000010008 */
[-C--:B------:R-:W-:Y:S02]  /*bb60*/  FFMA.FTZ R11, R42, R66.reuse, R11 ;  /* 0x000000422a0b7223 */ /* 0x080fe4000001000b */
[----:B------:R-:W-:Y:S01]  /*bb70*/  FFMA.FTZ R78, R43, R66, R78 ;  /* 0x000000422b4e7223 */ /* 0x000fe2000001004e */
[----:B------:R-:W-:Y:S01]  /*bb80*/  MOV R66, R91 ;  /* 0x0000005b00427202 */ /* 0x000fe20000000f00 */
[----:B---3--:R-:W-:-:S02]  /*bb90*/  FFMA.FTZ R9, R36, R10, R9 ;  /* 0x0000000a24097223 */ /* 0x008fc40000010009 */
[-C--:B------:R-:W-:Y:S02]  /*bba0*/  FFMA.FTZ R8, R37, R10.reuse, R8 ;  /* 0x0000000a25087223 */ /* 0x080fe40000010008 */
[-C--:B------:R-:W-:Y:S02]  /*bbb0*/  FFMA.FTZ R11, R38, R10.reuse, R11 ;  /* 0x0000000a260b7223 */ /* 0x080fe4000001000b */
[----:B------:R-:W-:Y:S02]  /*bbc0*/  FFMA.FTZ R78, R39, R10, R78 ;  /* 0x0000000a274e7223 */ /* 0x000fe4000001004e */
[-C--:B------:R-:W-:Y:S02]  /*bbd0*/  FFMA.FTZ R9, R32, R65.reuse, R9 ;  /* 0x0000004120097223 */ /* 0x080fe40000010009 */
[-C--:B------:R-:W-:Y:S02]  /*bbe0*/  FFMA.FTZ R8, R33, R65.reuse, R8 ;  /* 0x0000004121087223 */ /* 0x080fe40000010008 */
[----:B------:R-:W-:-:S02]  /*bbf0*/  FFMA.FTZ R11, R34, R65, R11 ;  /* 0x00000041220b7223 */ /* 0x000fc4000001000b */
[----:B------:R-:W-:Y:S02]  /*bc00*/  FFMA.FTZ R78, R35, R65, R78 ;  /* 0x00000041234e7223 */ /* 0x000fe4000001004e */
[-C--:B------:R-:W-:Y:S02]  /*bc10*/  FFMA.FTZ R9, R28, R67.reuse, R9 ;  /* 0x000000431c097223 */ /* 0x080fe40000010009 */
[-C--:B------:R-:W-:Y:S02]  /*bc20*/  FFMA.FTZ R8, R29, R67.reuse, R8 ;  /* 0x000000431d087223 */ /* 0x080fe40000010008 */
[-C--:B------:R-:W-:Y:S02]  /*bc30*/  FFMA.FTZ R11, R30, R67.reuse, R11 ;  /* 0x000000431e0b7223 */ /* 0x080fe4000001000b */
[----:B------:R-:W-:Y:S02]  /*bc40*/  FFMA.FTZ R78, R31, R67, R78 ;  /* 0x000000431f4e7223 */ /* 0x000fe4000001004e */
[----:B----4-:R-:W-:-:S02]  /*bc50*/  FFMA.FTZ R9, R24, R72, R9 ;  /* 0x0000004818097223 */ /* 0x010fc40000010009 */
[-C--:B------:R-:W-:Y:S02]  /*bc60*/  FFMA.FTZ R8, R25, R72.reuse, R8 ;  /* 0x0000004819087223 */ /* 0x080fe40000010008 */
[-C--:B------:R-:W-:Y:S02]  /*bc70*/  FFMA.FTZ R11, R26, R72.reuse, R11 ;  /* 0x000000481a0b7223 */ /* 0x080fe4000001000b */
[----:B------:R-:W-:Y:S02]  /*bc80*/  FFMA.FTZ R78, R27, R72, R78 ;  /* 0x000000481b4e7223 */ /* 0x000fe4000001004e */
[-C--:B-1----:R-:W-:Y:S02]  /*bc90*/  FFMA.FTZ R9, R20, R68.reuse, R9 ;  /* 0x0000004414097223 */ /* 0x082fe40000010009 */
[-C--:B------:R-:W-:Y:S02]  /*bca0*/  FFMA.FTZ R8, R21, R68.reuse, R8 ;  /* 0x0000004415087223 */ /* 0x080fe40000010008 */
[----:B------:R-:W-:-:S02]  /*bcb0*/  FFMA.FTZ R11, R22, R68, R11 ;  /* 0x00000044160b7223 */ /* 0x000fc4000001000b */
[----:B------:R-:W-:Y:S02]  /*bcc0*/  FFMA.FTZ R78, R23, R68, R78 ;  /* 0x00000044174e7223 */ /* 0x000fe4000001004e */
[-C--:B--2---:R-:W-:Y:S02]  /*bcd0*/  FFMA.FTZ R9, R16, R60.reuse, R9 ;  /* 0x0000003c10097223 */ /* 0x084fe40000010009 */
[-C--:B------:R-:W-:Y:S02]  /*bce0*/  FFMA.FTZ R10, R17, R60.reuse, R8 ;  /* 0x0000003c110a7223 */ /* 0x080fe40000010008 */
[-C--:B------:R-:W-:Y:S02]  /*bcf0*/  FFMA.FTZ R11, R18, R60.reuse, R11 ;  /* 0x0000003c120b7223 */ /* 0x080fe4000001000b */
[----:B------:R-:W-:Y:S02]  /*bd00*/  FFMA.FTZ R78, R19, R60, R78 ;  /* 0x0000003c134e7223 */ /* 0x000fe4000001004e */
[----:B------:R-:W-:-:S02]  /*bd10*/  FFMA.FTZ R8, R12, R56, R9 ;  /* 0x000000380c087223 */ /* 0x000fc40000010009 */
[-C--:B------:R-:W-:Y:S02]  /*bd20*/  FFMA.FTZ R9, R13, R56.reuse, R10 ;  /* 0x000000380d097223 */ /* 0x080fe4000001000a */
[-C--:B------:R-:W-:Y:S02]  /*bd30*/  FFMA.FTZ R10, R14, R56.reuse, R11 ;  /* 0x000000380e0a7223 */ /* 0x080fe4000001000b */
[----:B------:R-:W-:Y:S02]  /*bd40*/  FFMA.FTZ R11, R15, R56, R78 ;  /* 0x000000380f0b7223 */ /* 0x000fe4000001004e */
[----:B------:R-:W-:Y:S01]  /*bd50*/  IMAD.MOV.U32 R67, RZ, RZ, R92 ;  /* 0x000000ffff437224 */ /* 0x000fe200078e005c */
[----:B------:R-:W-:Y:S05]  /*bd60*/  @!P3 BRA `(.L_x_4146) ;  /* 0xfffff9800000b947 */ /* 0x000fea000383ffff */
.L_x_4145:
[----:B------:R-:W-:Y:S05]  /*bd70*/  BSYNC B2 ;  /* 0x0000000000027941 */ /* 0x000fea0003800000 */
.L_x_4144:
[----:B------:R-:W-:Y:S01]  /*bd80*/  IADD3 R12, R55, -R54, RZ ;  /* 0x80000036370c7210 */ /* 0x000fe20007ffe0ff */
[----:B------:R-:W-:Y:S03]  /*bd90*/  BSSY B2, `(.L_x_4147) ;  /* 0x000003a000027945 */ /* 0x000fe60003800000 */
[----:B------:R-:W-:-:S13]  /*bda0*/  ISETP.GT.AND P3, PT, R12, 0x10, PT ;  /* 0x000000100c00780c */ /* 0x000fda0003f64270 */
[----:B------:R-:W-:Y:S05]  /*bdb0*/  @!P3 BRA `(.L_x_4148) ;  /* 0x000003700000b947 */ /* 0x000fea0003800000 */
[----:B------:R0:W3:Y:S04]  /*bdc0*/  LDG.E.128 R12, [R66.64] ;  /* 0x00000024420c7981 */ /* 0x0000e8000c1e1d00 */
[----:B------:R0:W4:Y:S04]  /*bdd0*/  LDG.E.128 R20, [R66.64+0xc00] ;  /* 0x000c002442147981 */ /* 0x000128000c1e1d00 */
[----:B--2---:R0:W2:Y:S04]  /*bde0*/  LDG.E.128 R24, [R66.64+0x1800] ;  /* 0x0018002442187981 */ /* 0x0040a8000c1e1d00 */
        /* <DEDUP_REMOVED lines=9> */
[----:B------:R-:W-:Y:S01]  /*be80*/  PLOP3.LUT P0, PT, PT, PT, PT, 0x8, 0x0 ;  /* 0x000000000000781c */ /* 0x000fe20003f0e170 */
[----:B------:R-:W4:Y:S01]  /*be90*/  LDS R17, [R64+-0x10] ;  /* 0xfffff00040117984 */ /* 0x000f220000000800 */
[----:B0-----:R-:W-:Y:S01]  /*bea0*/  MOV R66, R56 ;  /* 0x0000003800427202 */ /* 0x001fe20000000f00 */
[----:B------:R-:W-:Y:S02]  /*beb0*/  IMAD.MOV.U32 R67, RZ, RZ, R57 ;  /* 0x000000ffff437224 */ /* 0x000fe400078e0039 */
[----:B------:R-:W2:Y:S04]  /*bec0*/  LDS R18, [R64] ;  /* 0x0000000040127984 */ /* 0x000ea80000000800 */
[----:B------:R-:W0:Y:S04]  /*bed0*/  LDS R19, [R64+0x10] ;  /* 0x0000100040137984 */ /* 0x000e280000000800 */
[----:B------:R-:W1:Y:S04]  /*bee0*/  LDS R36, [R64+0x20] ;  /* 0x0000200040247984 */ /* 0x000e680000000800 */
[----:B------:R-:W0:Y:S04]  /*bef0*/  LDS R37, [R64+0x30] ;  /* 0x0000300040257984 */ /* 0x000e280000000800 */
[----:B------:R-:W0:Y:S04]  /*bf00*/  LDS R38, [R64+0x40] ;  /* 0x0000400040267984 */ /* 0x000e280000000800 */
[----:B------:R1:W0:Y:S02]  /*bf10*/  LDS R39, [R64+0x50] ;  /* 0x0000500040277984 */ /* 0x0002240000000800 */
[----:B-1----:R-:W-:Y:S01]  /*bf20*/  IADD3 R64, R64, 0x80, RZ ;  /* 0x0000008040407810 */ /* 0x002fe20007ffe0ff */
[----:B---3--:R-:W-:-:S02]  /*bf30*/  FFMA.FTZ R12, R12, R16, R8 ;  /* 0x000000100c0c7223 */ /* 0x008fc40000010008 */
[-C--:B------:R-:W-:Y:S02]  /*bf40*/  FFMA.FTZ R13, R13, R16.reuse, R9 ;  /* 0x000000100d0d7223 */ /* 0x080fe40000010009 */
[-C--:B------:R-:W-:Y:S02]  /*bf50*/  FFMA.FTZ R14, R14, R16.reuse, R10 ;  /* 0x000000100e0e7223 */ /* 0x080fe4000001000a */
[----:B------:R-:W-:Y:S02]  /*bf60*/  FFMA.FTZ R15, R15, R16, R11 ;  /* 0x000000100f0f7223 */ /* 0x000fe4000001000b */
[-C--:B----4-:R-:W-:Y:S02]  /*bf70*/  FFMA.FTZ R12, R20, R17.reuse, R12 ;  /* 0x00000011140c7223 */ /* 0x090fe4000001000c */
[-C--:B------:R-:W-:Y:S02]  /*bf80*/  FFMA.FTZ R13, R21, R17.reuse, R13 ;  /* 0x00000011150d7223 */ /* 0x080fe4000001000d */
[----:B------:R-:W-:-:S02]  /*bf90*/  FFMA.FTZ R14, R22, R17, R14 ;  /* 0x00000011160e7223 */ /* 0x000fc4000001000e */
[----:B------:R-:W-:Y:S02]  /*bfa0*/  FFMA.FTZ R15, R23, R17, R15 ;  /* 0x00000011170f7223 */ /* 0x000fe4000001000f */
[-C--:B--2---:R-:W-:Y:S02]  /*bfb0*/  FFMA.FTZ R12, R24, R18.reuse, R12 ;  /* 0x00000012180c7223 */ /* 0x084fe4000001000c */
[-C--:B------:R-:W-:Y:S02]  /*bfc0*/  FFMA.FTZ R13, R25, R18.reuse, R13 ;  /* 0x00000012190d7223 */ /* 0x080fe4000001000d */
[-C--:B------:R-:W-:Y:S02]  /*bfd0*/  FFMA.FTZ R14, R26, R18.reuse, R14 ;  /* 0x000000121a0e7223 */ /* 0x080fe4000001000e */
[----:B------:R-:W-:Y:S02]  /*bfe0*/  FFMA.FTZ R15, R27, R18, R15 ;  /* 0x000000121b0f7223 */ /* 0x000fe4000001000f */
[----:B0-----:R-:W-:-:S02]  /*bff0*/  FFMA.FTZ R12, R28, R19, R12 ;  /* 0x000000131c0c7223 */ /* 0x001fc4000001000c */
        /* <DEDUP_REMOVED lines=11> */
[----:B------:R-:W-:-:S02]  /*c0b0*/  FFMA.FTZ R12, R44, R38, R12 ;  /* 0x000000262c0c7223 */ /* 0x000fc4000001000c */
[-C--:B------:R-:W-:Y:S02]  /*c0c0*/  FFMA.FTZ R13, R45, R38.reuse, R13 ;  /* 0x000000262d0d7223 */ /* 0x080fe4000001000d */
[-C--:B------:R-:W-:Y:S02]  /*c0d0*/  FFMA.FTZ R14, R46, R38.reuse, R14 ;  /* 0x000000262e0e7223 */ /* 0x080fe4000001000e */
[----:B------:R-:W-:Y:S02]  /*c0e0*/  FFMA.FTZ R15, R47, R38, R15 ;  /* 0x000000262f0f7223 */ /* 0x000fe4000001000f */
[-C--:B------:R-:W-:Y:S02]  /*c0f0*/  FFMA.FTZ R8, R48, R39.reuse, R12 ;  /* 0x0000002730087223 */ /* 0x080fe4000001000c */
[-C--:B------:R-:W-:Y:S02]  /*c100*/  FFMA.FTZ R9, R49, R39.reuse, R13 ;  /* 0x0000002731097223 */ /* 0x080fe4000001000d */
[----:B------:R-:W-:-:S02]  /*c110*/  FFMA.FTZ R10, R50, R39, R14 ;  /* 0x00000027320a7223 */ /* 0x000fc4000001000e */
[----:B------:R-:W-:Y:S02]  /*c120*/  FFMA.FTZ R11, R51, R39, R15 ;  /* 0x00000027330b7223 */ /* 0x000fe4000001000f */
.L_x_4148:
[----:B------:R-:W-:Y:S05]  /*c130*/  BSYNC B2 ;  /* 0x0000000000027941 */ /* 0x000fea0003800000 */
.L_x_4147:
[----:B------:R-:W-:-:S13]  /*c140*/  ISETP.LT.OR P0, PT, R54, R55, P0 ;  /* 0x000000373600720c */ /* 0x000fda0000701670 */
[----:B------:R-:W-:Y:S05]  /*c150*/  @!P0 BRA `(.L_x_4140) ;  /* 0x0000018000008947 */ /* 0x000fea0003800000 */
[----:B------:R-:W3:Y:S04]  /*c160*/  LDG.E.128 R12, [R66.64] ;  /* 0x00000024420c7981 */ /* 0x000ee8000c1e1d00 */
[----:B------:R-:W4:Y:S04]  /*c170*/  LDG.E.128 R20, [R66.64+0xc00] ;  /* 0x000c002442147981 */ /* 0x000f28000c1e1d00 */
[----:B--2---:R-:W2:Y:S04]  /*c180*/  LDG.E.128 R24, [R66.64+0x1800] ;  /* 0x0018002442187981 */ /* 0x004ea8000c1e1d00 */
[----:B------:R-:W2:Y:S04]  /*c190*/  LDG.E.128 R28, [R66.64+0x2400] ;  /* 0x00240024421c7981 */ /* 0x000ea8000c1e1d00 */
[----:B------:R-:W3:Y:S04]  /*c1a0*/  LDS R16, [R64+-0x20] ;  /* 0xffffe00040107984 */ /* 0x000ee80000000800 */
[----:B------:R-:W4:Y:S04]  /*c1b0*/  LDS R17, [R64+-0x10] ;  /* 0xfffff00040117984 */ /* 0x000f280000000800 */
[----:B------:R-:W2:Y:S04]  /*c1c0*/  LDS R18, [R64] ;  /* 0x0000000040127984 */ /* 0x000ea80000000800 */
[----:B------:R-:W0:Y:S01]  /*c1d0*/  LDS R19, [R64+0x10] ;  /* 0x0000100040137984 */ /* 0x000e220000000800 */
        /* <DEDUP_REMOVED lines=16> */
.L_x_4140:
[----:B------:R-:W-:Y:S05]  /*c2e0*/  BSYNC B0 ;  /* 0x0000000000007941 */ /* 0x000fea0003800000 */
.L_x_4139:
[----:B------:R-:W-:-:S13]  /*c2f0*/  ISETP.GE.AND P0, PT, R2, UR40, PT ;  /* 0x0000002802007c0c */ /* 0x000fda000bf06270 */
[----:B------:R-:W-:Y:S05]  /*c300*/  @P0 BRA `(.L_x_4138) ;  /* 0x00000d5000000947 */ /* 0x000fea0003800000 */
[----:B------:R-:W-:Y:S01]  /*c310*/  LOP3.LUT R12, RZ, R3, RZ, 0x33, !PT ;  /* 0x00000003ff0c7212 */ /* 0x000fe200078e33ff */
[----:B------:R-:W-:Y:S01]  /*c320*/  BSSY B0, `(.L_x_4149) ;  /* 0x0000032000007945 */ /* 0x000fe20003800000 */
[----:B------:R-:W-:-:S04]  /*c330*/  MOV R21, UR43 ;  /* 0x0000002b00157c02 */ /* 0x000fc80008000f00 */
[----:B------:R-:W-:-:S04]  /*c340*/  IADD3 R21, -R21, UR40, R12 ;  /* 0x0000002815157c10 */ /* 0x000fc8000fffe10c */
[----:B------:R-:W-:-:S04]  /*c350*/  LEA.HI R12, R21, 0x1, RZ, 0x1e ;  /* 0x00000001150c7811 */ /* 0x000fc800078ff0ff */
[----:B------:R-:W-:-:S13]  /*c360*/  LOP3.LUT P0, R12, R12, 0x3, RZ, 0xc0, !PT ;  /* 0x000000030c0c7812 */ /* 0x000fda000780c0ff */
[----:B------:R-:W-:Y:S05]  /*c370*/  @!P0 BRA `(.L_x_4150) ;  /* 0x000002c000008947 */ /* 0x000fea0003800000 */
[----:B------:R-:W-:Y:S01]  /*c380*/  IMAD.MOV.U32 R14, RZ, RZ, R12 ;  /* 0x000000ffff0e7224 */ /* 0x000fe200078e000c */
[----:B------:R-:W-:Y:S02]  /*c390*/  LEA R15, R3, 0x440, 0x2 ;  /* 0x00000440030f7811 */ /* 0x000fe400078e10ff */
.L_x_4153:
[----:B------:R-:W-:Y:S01]  /*c3a0*/  ISETP.GE.AND P3, PT, R2, c[0x0][0x1d4], PT ;  /* 0x0000750002007a0c */ /* 0x000fe20003f66270 */
[----:B------:R-:W-:Y:S01]  /*c3b0*/  BSSY B2, `(.L_x_4151) ;  /* 0x0000025000027945 */ /* 0x000fe20003800000 */
[----:B------:R-:W-:-:S04]  /*c3c0*/  IADD3 R14, R14, -0x1, RZ ;  /* 0xffffffff0e0e7810 */ /* 0x000fc80007ffe0ff */
[----:B------:R-:W-:-:S07]  /*c3d0*/  ISETP.NE.AND P0, PT, R14, RZ, PT ;  /* 0x000000ff0e00720c */ /* 0x000fce0003f05270 */
[----:B------:R-:W-:Y:S05]  /*c3e0*/  @!P3 BRA `(.L_x_4152) ;  /* 0x000002100000b947 */ /* 0x000fea0003800000 */
[----:B-1----:R-:W-:Y:S02]  /*c3f0*/  IABS R17, c[0x0][0x1d4] ;  /* 0x0000750000117a13 */ /* 0x002fe40000000000 */
[----:B------:R-:W-:Y:S02]  /*c400*/  IABS R20, R2 ;  /* 0x0000000200147213 */ /* 0x000fe40000000000 */
        /* <DEDUP_REMOVED lines=10> */
[----:B------:R-:W-:Y:S02]  /*c4b0*/  MOV R13, R20 ;  /* 0x00000014000d7202 */ /* 0x000fe40000000f00 */
[----:B------:R-:W0:Y:S03]  /*c4c0*/  LDS R20, [R15] ;  /* 0x000000000f147984 */ /* 0x000e260000000800 */
[----:B------:R-:W-:-:S04]  /*c4d0*/  IMAD.HI.U32 R12, R12, R13, RZ ;  /* 0x0000000d0c0c7227 */ /* 0x000fc800078e00ff */
[----:B------:R-:W-:-:S04]  /*c4e0*/  IMAD.MOV R12, RZ, RZ, -R12 ;  /* 0x000000ffff0c7224 */ /* 0x000fc800078e0a0c */
[----:B------:R-:W-:-:S05]  /*c4f0*/  IMAD R12, R17, R12, R13 ;  /* 0x0000000c110c7224 */ /* 0x000fca00078e020d */
[----:B------:R-:W-:-:S13]  /*c500*/  ISETP.GT.U32.AND P3, PT, R17, R12, PT ;  /* 0x0000000c1100720c */ /* 0x000fda0003f64070 */
[----:B------:R-:W-:-:S04]  /*c510*/  @!P3 IADD3 R12, R12, -R17, RZ ;  /* 0x800000110c0cb210 */ /* 0x000fc80007ffe0ff */
[----:B------:R-:W-:-:S13]  /*c520*/  ISETP.GT.U32.AND P3, PT, R17, R12, PT ;  /* 0x0000000c1100720c */ /* 0x000fda0003f64070 */
[----:B------:R-:W-:-:S05]  /*c530*/  @!P3 IMAD.IADD R12, R12, 0x1, -R17 ;  /* 0x000000010c0cb824 */ /* 0x000fca00078e0a11 */
[----:B------:R-:W-:Y:S02]  /*c540*/  @!P4 IADD3 R12, -R12, RZ, RZ ;  /* 0x000000ff0c0cc210 */ /* 0x000fe40007ffe1ff */
[----:B------:R-:W-:-:S05]  /*c550*/  @!P5 LOP3.LUT R12, RZ, c[0x0][0x1d4], RZ, 0x33, !PT ;  /* 0x00007500ff0cda12 */ /* 0x000fca00078e33ff */
[----:B------:R-:W-:-:S05]  /*c560*/  IMAD R12, R12, 0xc0, RZ ;  /* 0x000000c00c0c7824 */ /* 0x000fca00078e02ff */
[----:B------:R-:W-:-:S04]  /*c570*/  IADD3 R13, P3, R52, R12, RZ ;  /* 0x0000000c340d7210 */ /* 0x000fc80007f7e0ff */
[----:B------:R-:W-:Y:S02]  /*c580*/  LEA.HI.X.SX32 R16, R12, R53, 0x1, P3 ;  /* 0x000000350c107211 */ /* 0x000fe400018f0eff */
[----:B------:R-:W-:-:S04]  /*c590*/  LEA R12, P3, R13, c[0x0][0x1a0], 0x2 ;  /* 0x000068000d0c7a11 */ /* 0x000fc800078610ff */
[----:B------:R-:W-:-:S05]  /*c5a0*/  LEA.HI.X R13, R13, c[0x0][0x1a4], R16, 0x2, P3 ;  /* 0x000069000d0d7a11 */ /* 0x000fca00018f1410 */
[----:B------:R-:W0:Y:S02]  /*c5b0*/  LDG.E.128 R16, [R12.64] ;  /* 0x000000240c107981 */ /* 0x000e24000c1e1d00 */
[-C--:B0-----:R-:W-:Y:S02]  /*c5c0*/  FFMA.FTZ R8, R16, R20.reuse, R8 ;  /* 0x0000001410087223 */ /* 0x081fe40000010008 */
[-C--:B------:R-:W-:Y:S02]  /*c5d0*/  FFMA.FTZ R9, R17, R20.reuse, R9 ;  /* 0x0000001411097223 */ /* 0x080fe40000010009 */
[-C--:B------:R-:W-:Y:S02]  /*c5e0*/  FFMA.FTZ R10, R18, R20.reuse, R10 ;  /* 0x00000014120a7223 */ /* 0x080fe4000001000a */
[----:B------:R-:W-:Y:S02]  /*c5f0*/  FFMA.FTZ R11, R19, R20, R11 ;  /* 0x00000014130b7223 */ /* 0x000fe4000001000b */
.L_x_4152:
[----:B------:R-:W-:Y:S05]  /*c600*/  BSYNC B2 ;  /* 0x0000000000027941 */ /* 0x000fea0003800000 */
.L_x_4151:
[----:B------:R-:W-:Y:S02]  /*c610*/  IADD3 R2, R2, 0x4, RZ ;  /* 0x0000000402027810 */ /* 0x000fe40007ffe0ff */
[----:B------:R-:W-:Y:S01]  /*c620*/  IADD3 R15, R15, 0x10, RZ ;  /* 0x000000100f0f7810 */ /* 0x000fe20007ffe0ff */
[----:B------:R-:W-:Y:S05]  /*c630*/  @P0 BRA `(.L_x_4153) ;  /* 0xfffffd6000000947 */ /* 0x000fea000383ffff */
.L_x_4150:
[----:B------:R-:W-:Y:S05]  /*c640*/  BSYNC B0 ;  /* 0x0000000000007941 */ /* 0x000fea0003800000 */
.L_x_4149:
[----:B------:R-:W-:-:S13]  /*c650*/  ISETP.GE.U32.AND P0, PT, R21, 0xc, PT ;  /* 0x0000000c1500780c */ /* 0x000fda0003f06070 */
[----:B------:R-:W-:Y:S05]  /*c660*/  @!P0 BRA `(.L_x_4138) ;  /* 0x000009f000008947 */ /* 0x000fea0003800000 */
[----:B------:R-:W-:Y:S01]  /*c670*/  LEA R12, R2, 0x20, 0x2 ;  /* 0x00000020020c7811 */ /* 0x000fe200078e10ff */
[----:B------:R-:W-:-:S04]  /*c680*/  IMAD.U32 R13, RZ, RZ, UR43 ;  /* 0x0000002bff0d7e24 */ /* 0x000fc8000f8e00ff */
[----:B------:R-:W-:-:S05]  /*c690*/  IMAD R12, R13, -0x4, R12 ;  /* 0xfffffffc0d0c7824 */ /* 0x000fca00078e020c */
[----:B------:R-:W-:Y:S02]  /*c6a0*/  IADD3 R14, R12, 0x440, RZ ;  /* 0x000004400c0e7810 */ /* 0x000fe40007ffe0ff */
.L_x_4162:
[C---:B------:R-:W-:Y:S01]  /*c6b0*/  ISETP.GE.AND P4, PT, R2.reuse, c[0x0][0x1d4], PT ;  /* 0x0000750002007a0c */ /* 0x040fe20003f86270 */
[----:B------:R-:W-:Y:S01]  /*c6c0*/  BSSY B0, `(.L_x_4154) ;  /* 0x0000028000007945 */ /* 0x000fe20003800000 */
[C---:B------:R-:W-:Y:S02]  /*c6d0*/  IADD3 R20, R2.reuse, 0x4, RZ ;  /* 0x0000000402147810 */ /* 0x040fe40007ffe0ff */
[----:B------:R-:W-:Y:S02]  /*c6e0*/  IADD3 R21, R2, 0x8, RZ ;  /* 0x0000000802157810 */ /* 0x000fe40007ffe0ff */
[----:B------:R-:W-:Y:S02]  /*c6f0*/  ISETP.GE.AND P0, PT, R20, c[0x0][0x1d4], PT ;  /* 0x0000750014007a0c */ /* 0x000fe40003f06270 */
[----:B------:R-:W-:Y:S02]  /*c700*/  ISETP.GE.AND P3, PT, R21, c[0x0][0x1d4], PT ;  /* 0x0000750015007a0c */ /* 0x000fe40003f66270 */
[----:B------:R-:W-:-:S03]  /*c710*/  IADD3 R22, R2, 0xc, RZ ;  /* 0x0000000c02167810 */ /* 0x000fc60007ffe0ff */
[----:B------:R-:W-:Y:S05]  /*c720*/  @!P4 BRA `(.L_x_4155) ;  /* 0x000002100000c947 */ /* 0x000fea0003800000 */
[----:B------:R-:W-:Y:S02]  /*c730*/  IABS R15, c[0x0][0x1d4] ;  /* 0x00007500000f7a13 */ /* 0x000fe40000000000 */
[----:B-1----:R-:W-:Y:S02]  /*c740*/  IABS R18, R2 ;  /* 0x0000000200127213 */ /* 0x002fe40000000000 */
        /* <DEDUP_REMOVED lines=18> */
[----:B------:R-:W0:Y:S03]  /*c870*/  LDS R15, [R14+-0x20] ;  /* 0xffffe0000e0f7984 */ /* 0x000e260000000800 */
        /* <DEDUP_REMOVED lines=12> */
.L_x_4155:
[----:B------:R-:W-:Y:S05]  /*c940*/  BSYNC B0 ;  /* 0x0000000000007941 */ /* 0x000fea0003800000 */
.L_x_4154:
[----:B------:R-:W-:Y:S01]  /*c950*/  BSSY B0, `(.L_x_4156) ;  /* 0x0000024000007945 */ /* 0x000fe20003800000 */
[----:B------:R-:W-:Y:S01]  /*c960*/  ISETP.GE.AND P4, PT, R22, c[0x0][0x1d4], PT ;  /* 0x0000750016007a0c */ /* 0x000fe20003f86270 */
[----:B------:R-:W-:Y:S07]  /*c970*/  @!P0 BRA `(.L_x_4157) ;  /* 0x0000021000008947 */ /* 0x000fee0003800000 */
[----:B------:R-:W-:Y:S02]  /*c980*/  IABS R15, c[0x0][0x1d4] ;  /* 0x00007500000f7a13 */ /* 0x000fe40000000000 */
[----:B-1----:R-:W-:-:S02]  /*c990*/  IABS R18, R20 ;  /* 0x0000001400127213 */ /* 0x002fc40000000000 */
[----:B------:R-:W0:Y:S01]  /*c9a0*/  I2F.RP R16, R15 ;  /* 0x0000000f00107306 */ /* 0x000e220000209400 */
[----:B------:R-:W-:Y:S02]  /*c9b0*/  ISETP.GE.AND P5, PT, R20, RZ, PT ;  /* 0x000000ff1400720c */ /* 0x000fe40003fa6270 */
[----:B------:R-:W-:-:S05]  /*c9c0*/  ISETP.NE.AND P6, PT, RZ, c[0x0][0x1d4], PT ;  /* 0x00007500ff007a0c */ /* 0x000fca0003fc5270 */
[----:B0-----:R-:W0:Y:S02]  /*c9d0*/  MUFU.RCP R16, R16 ;  /* 0x0000001000107308 */ /* 0x001e240000001000 */
[----:B0-----:R-:W-:-:S06]  /*c9e0*/  IADD3 R17, R16, 0xffffffe, RZ ;  /* 0x0ffffffe10117810 */ /* 0x001fcc0007ffe0ff */
[----:B------:R-:W0:Y:S02]  /*c9f0*/  F2I.FTZ.U32.TRUNC.NTZ R13, R17 ;  /* 0x00000011000d7305 */ /* 0x000e24000021f000 */
[----:B0-----:R-:W-:-:S04]  /*ca00*/  IMAD.MOV R12, RZ, RZ, -R13 ;  /* 0x000000ffff0c7224 */ /* 0x001fc800078e0a0d */
        /* <DEDUP_REMOVED lines=10> */
[----:B------:R-:W-:Y:S02]  /*cab0*/  @!P0 IADD3 R12, R12, -R15, RZ ;  /* 0x8000000f0c0c8210 */ /* 0x000fe40007ffe0ff */
[----:B------:R-:W0:Y:S03]  /*cac0*/  LDS R15, [R14+-0x10] ;  /* 0xfffff0000e0f7984 */ /* 0x000e260000000800 */
[----:B------:R-:W-:Y:S01]  /*cad0*/  @!P5 IMAD.MOV R12, RZ, RZ, -R12 ;  /* 0x000000ffff0cd224 */ /* 0x000fe200078e0a0c */
        /* <DEDUP_REMOVED lines=11> */
.L_x_4157:
[----:B------:R-:W-:Y:S05]  /*cb90*/  BSYNC B0 ;  /* 0x0000000000007941 */ /* 0x000fea0003800000 */
.L_x_4156:
[----:B------:R-:W-:Y:S01]  /*cba0*/  BSSY B0, `(.L_x_4158) ;  /* 0x0000023000007945 */ /* 0x000fe20003800000 */
[----:B------:R-:W-:Y:S05]  /*cbb0*/  @!P3 BRA `(.L_x_4159) ;  /* 0x000002100000b947 */ /* 0x000fea0003800000 */
        /* <DEDUP_REMOVED lines=20> */
[----:B------:R-:W0:Y:S03]  /*cd00*/  LDS R15, [R14] ;  /* 0x000000000e0f7984 */ /* 0x000e260000000800 */
        /* <DEDUP_REMOVED lines=12> */
.L_x_4159:
[----:B------:R-:W-:Y:S05]  /*cdd0*/  BSYNC B0 ;  /* 0x0000000000007941 */ /* 0x000fea0003800000 */
.L_x_4158:
        /* <DEDUP_REMOVED lines=22> */
[----:B------:R-:W0:Y:S03]  /*cf40*/  LDS R15, [R14+0x10] ;  /* 0x000010000e0f7984 */ /* 0x000e260000000800 */
        /* <DEDUP_REMOVED lines=12> */
.L_x_4161:
[----:B------:R-:W-:Y:S05]  /*d010*/  BSYNC B0 ;  /* 0x0000000000007941 */ /* 0x000fea0003800000 */
.L_x_4160:
[----:B------:R-:W-:Y:S02]  /*d020*/  IADD3 R2, R2, 0x10, RZ ;  /* 0x0000001002027810 */ /* 0x000fe40007ffe0ff */
[----:B------:R-:W-:-:S02]  /*d030*/  IADD3 R14, R14, 0x40, RZ ;  /* 0x000000400e0e7810 */ /* 0x000fc40007ffe0ff */
[----:B------:R-:W-:-:S13]  /*d040*/  ISETP.GE.AND P0, PT, R2, UR40, PT ;  /* 0x0000002802007c0c */ /* 0x000fda000bf06270 */
[----:B------:R-:W-:Y:S05]  /*d050*/  @!P0 BRA `(.L_x_4162) ;  /* 0xfffff65000008947 */ /* 0x000fea000383ffff */
.L_x_4138:
[----:B0-----:R-:W-:Y:S05]  /*d060*/  BSYNC B1 ;  /* 0x0000000000017941 */ /* 0x001fea0003800000 */
.L_x_4137:
        /* <DEDUP_REMOVED lines=17> */
[----:B------:R-:W-:Y:S01]  /*d180*/  MOV R21, c[0x0][0x24c] ;  /* 0x0000930000157a02 */ /* 0x000fe20000000f00 */
[----:B------:R-:W-:Y:S02]  /*d190*/  IMAD.MOV.U32 R20, RZ, RZ, c[0x0][0x248] ;  /* 0x00009200ff147624 */ /* 0x000fe400078e00ff */
[----:B------:R-:W-:Y:S01]  /*d1a0*/  @UP0 UIMAD UR5, UR38, UR5, UR46 ;  /* 0x00000005260502a4 */ /* 0x000fe2000f8e022e */
[----:B------:R-:W-:-:S03]  /*d1b0*/  @P3 IMAD.WIDE R12, R12, R17, c[0x0][0x188] ;  /* 0x000062000c0c3625 */ /* 0x000fc600078e0211 */
[----:B------:R1:W4:Y:S02]  /*d1c0*/  @!P3 LDG.E R20, [R20.64+0x8] ;  /* 0x000008241414b981 */ /* 0x000324000c1e1900 */
[----:B------:R-:W-:Y:S02]  /*d1d0*/  MOV R19, UR5 ;  /* 0x0000000500137c02 */ /* 0x000fe40008000f00 */
[----:B--2---:R2:W4:Y:S03]  /*d1e0*/  @P3 LDG.E.128 R24, [R12.64] ;  /* 0x000000240c183981 */ /* 0x004526000c1e1d00 */
[----:B0-----:R-:W-:-:S04]  /*d1f0*/  @P4 IMAD R14, R19, 0xc0, R0 ;  /* 0x000000c0130e4824 */ /* 0x001fc800078e0200 */
[----:B------:R-:W-:-:S05]  /*d200*/  @P4 IMAD.WIDE R14, R14, R17, c[0x0][0x238] ;  /* 0x00008e000e0e4625 */ /* 0x000fca00078e0211 */
[----:B------:R0:W4:Y:S01]  /*d210*/  @P4 LDG.E.128 R28, [R14.64] ;  /* 0x000000240e1c4981 */ /* 0x000122000c1e1d00 */
[----:B-1----:R-:W-:Y:S01]  /*d220*/  IMAD.U32 R21, RZ, RZ, UR4 ;  /* 0x00000004ff157e24 */ /* 0x002fe2000f8e00ff */
[----:B------:R-:W-:-:S03]  /*d230*/  UIMAD UR5, UR42, 0xc0, URZ ;  /* 0x000000c02a0578a4 */ /* 0x000fc6000f8e023f */
[----:B--2---:R-:W-:-:S03]  /*d240*/  IMAD R12, R21, 0xc0, R0 ;  /* 0x000000c0150c7824 */ /* 0x004fc600078e0200 */
[----:B------:R-:W-:Y:S02]  /*d250*/  MOV R22, UR5 ;  /* 0x0000000500167c02 */ /* 0x000fe40008000f00 */
        /* <DEDUP_REMOVED lines=11> */
[----:B0-----:R-:W0:Y:S07]  /*d310*/  LDS R2, [UR9+0x440] ;  /* 0x00044009ff027984 */ /* 0x001e2e0008000800 */
[----:B------:R-:W2:Y:S08]  /*d320*/  @!P3 I2F.S8 R18, R18 ;  /* 0x000000120012b306 */ /* 0x000eb00000001400 */
[----:B------:R-:W3:Y:S01]  /*d330*/  @!P3 I2F.S16 R16, R16 ;  /* 0x000000100010b306 */ /* 0x000ee20000101400 */
[----:B----4-:R-:W-:-:S02]  /*d340*/  @!P3 FMUL.FTZ R24, R19, R20 ;  /* 0x000000141318b220 */ /* 0x010fc40000410000 */
[-C--:B-1----:R-:W-:Y:S02]  /*d350*/  @!P3 FMUL.FTZ R26, R17, R20.reuse ;  /* 0x00000014111ab220 */ /* 0x082fe40000410000 */
[-C--:B--2---:R-:W-:Y:S02]  /*d360*/  @!P3 FMUL.FTZ R27, R18, R20.reuse ;  /* 0x00000014121bb220 */ /* 0x084fe40000410000 */
[----:B-----5:R-:W-:Y:S02]  /*d370*/  FADD.FTZ R4, R24, R4 ;  /* 0x0000000418047221 */ /* 0x020fe40000010000 */
[----:B------:R-:W-:Y:S02]  /*d380*/  FADD.FTZ R6, R26, R6 ;  /* 0x000000061a067221 */ /* 0x000fe40000010000 */
[----:B---3--:R-:W-:Y:S02]  /*d390*/  @!P3 FMUL.FTZ R25, R16, R20 ;  /* 0x000000141019b220 */ /* 0x008fe40000410000 */
        /* <DEDUP_REMOVED lines=11> */
.L_x_4164:
[----:B------:R-:W-:Y:S05]  /*d450*/  BSYNC B0 ;  /* 0x0000000000007941 */ /* 0x000fea0003800000 */
.L_x_4163:
        /* <DEDUP_REMOVED lines=27> */
.L_x_4165:
[----:B------:R-:W-:Y:S05]  /*d610*/  @P0 EXIT ;  /* 0x000000000000094d */ /* 0x000fea0003800000 */
[----:B------:R-:W-:Y:S01]  /*d620*/  IMAD.MOV.U32 R2, RZ, RZ, c[0x0][0x258] ;  /* 0x00009600ff027624 */ /* 0x000fe200078e00ff */
[----:B-1---5:R-:W-:-:S04]  /*d630*/  MOV R5, UR47 ;  /* 0x0000002f00057c02 */ /* 0x022fc80008000f00 */
[----:B------:R-:W-:-:S13]  /*d640*/  ISETP.NE.AND P0, PT, R2, 0x2, PT ;  /* 0x000000020200780c */ /* 0x000fda0003f05270 */
[----:B------:R-:W-:Y:S02]  /*d650*/  @P0 IMAD.MOV.U32 R3, RZ, RZ, 0x4 ;  /* 0x00000004ff030424 */ /* 0x000fe400078e00ff */
[----:B------:R-:W-:-:S04]  /*d660*/  @P0 IMAD R2, R5, 0xc0, R0 ;  /* 0x000000c005020824 */ /* 0x000fc800078e0200 */
[----:B------:R-:W-:-:S05]  /*d670*/  @P0 IMAD.WIDE R2, R2, R3, c[0x0][0x160] ;  /* 0x0000580002020625 */ /* 0x000fca00078e0203 */
[----:B------:R0:W-:Y:S01]  /*d680*/  @P0 STG.E.128 [R2.64], R8 ;  /* 0x0000000802000986 */ /* 0x0001e2000c101d24 */
[----:B------:R-:W-:Y:S05]  /*d690*/  @P0 EXIT ;  /* 0x000000000000094d */ /* 0x000fea0003800000 */
[----:B0-----:R-:W-:Y:S01]  /*d6a0*/  MOV R2, c[0x0][0x250] ;  /* 0x0000940000027a02 */ /* 0x001fe20000000f00 */
[----:B------:R-:W-:-:S05]  /*d6b0*/  IMAD.MOV.U32 R3, RZ, RZ, c[0x0][0x254] ;  /* 0x00009500ff037624 */ /* 0x000fca00078e00ff */
        /* <DEDUP_REMOVED lines=27> */
.L_x_4166:
        /* <DEDUP_REMOVED lines=9> */
.L_x_4347:


//--------------------- .text._ZN4mmha33masked_multihead_attention_kernelIfLi192ELi256ELi2ELi64ELi128ELb0ELb0EEEv26Multihead_attention_paramsIT_XT5_EE --------------------------
	.section	.text._ZN4mmha33masked_multihead_attention_kernelIfLi192ELi256ELi2ELi64ELi128ELb0ELb0EEEv26Multihead_attention_paramsIT_XT5_EE,"ax",@progbits
	.sectioninfo	@"SHI_REGISTERS=255"
	.align	128
        .global         _ZN4mmha33masked_multihead_attention_kernelIfLi192ELi256ELi2ELi64ELi128ELb0ELb0EEEv26Multihead_attention_paramsIT_XT5_EE
        .type           _ZN4mmha33masked_multihead_attention_kernelIfLi192ELi256ELi2ELi64ELi128ELb0ELb0EEEv26Multihead_attention_paramsIT_XT5_EE,@function
        .size           _ZN4mmha33masked_multihead_attention_kernelIfLi192ELi256ELi2ELi64ELi128ELb0ELb0EEEv26Multihead_attention_paramsIT_XT5_EE,(.L_x_4324 - _ZN4mmha33masked_multihead_attention_kernelIfLi192ELi256ELi2ELi64ELi128ELb0ELb0EEEv26Multihead_attention_paramsIT_XT5_EE)
        .other          _ZN4mmha33masked_multihead_attention_kernelIfLi192ELi256ELi2ELi64ELi128ELb0ELb0EEEv26Multihead_attention_paramsIT_XT5_EE,@"STO_CUDA_ENTRY STV_DEFAULT"
_ZN4mmha33masked_multihead_attention_kernelIfLi192ELi256ELi2ELi64ELi128ELb0ELb0EEEv26Multihead_attention_paramsIT_XT5_EE:
.text._ZN4mmha33masked_multihead_attention_kernelIfLi192ELi256ELi2ELi64ELi128ELb0ELb0EEEv26Multihead_attention_paramsIT_XT5_EE:
        /* <DEDUP_REMOVED lines=15> */
.L_x_4167:
        /* <DEDUP_REMOVED lines=126> */
.L_x_4169:
[----:B0-----:R-:W-:Y:S05]  /*08d0*/  BSYNC B0 ;  /* 0x0000000000007941 */ /* 0x001fea0003800000 */
.L_x_4168:
[----:B------:R-:W-:Y:S01]  /*08e0*/  BSSY B0, `(.L_x_4170) ;  /* 0x000001c000007945 */ /* 0x000fe20003800000 */
[----:B------:R-:W-:Y:S02]  /*08f0*/  IMAD.MOV.U32 R4, RZ, RZ, c[0x0][0x248] ;  /* 0x00009200ff047624 */ /* 0x000fe400078e00ff */
[----:B------:R-:W-:Y:S01]  /*0900*/  IMAD.MOV.U32 R5, RZ, RZ, c[0x0][0x24c] ;  /* 0x00009300ff057624 */ /* 0x000fe200078e00ff */
        /* <DEDUP_REMOVED lines=9> */
.L_x_4171:
        /* <DEDUP_REMOVED lines=16> */
.L_x_4172:
[----:B------:R-:W-:Y:S05]  /*0aa0*/  BSYNC B0 ;  /* 0x0000000000007941 */ /* 0x000fea0003800000 */
.L_x_4170:
[----:B------:R-:W-:Y:S01]  /*0ab0*/  ULDC.64 UR4, c[0x0][0x1f8] ;  /* 0x00007e0000047ab9 */ /* 0x000fe20000000a00 */
[C---:B------:R-:W-:Y:S01]  /*0ac0*/  ISETP.GT.AND P2, PT, R32.reuse, 0x3f, PT ;  /* 0x0000003f2000780c */ /* 0x040fe20003f44270 */
[----:B------:R-:W-:Y:S01]  /*0ad0*/  UISETP.NE.U32.AND UP0, UPT, URZ, UR4, UPT ;  /* 0x000000043f00728c */ /* 0x000fe2000bf05070 */
[----:B------:R-:W-:Y:S01]  /*0ae0*/  ISETP.EQ.U32.AND P0, PT, RZ, c[0x0][0x240], PT ;  /* 0x00009000ff007a0c */ /* 0x000fe20003f02070 */
[----:B------:R-:W-:Y:S01]  /*0af0*/  IMAD.MOV.U32 R0, RZ, RZ, c[0x0][0x1d8] ;  /* 0x00007600ff007624 */ /* 0x000fe200078e00ff */
[----:B------:R-:W-:Y:S01]  /*0b00*/  ISETP.GT.AND P4, PT, R32, 0x2f, PT ;  /* 0x0000002f2000780c */ /* 0x000fe20003f84270 */
[----:B------:R-:W-:Y:S01]  /*0b10*/  UISETP.NE.AND.EX UP0, UPT, URZ, UR5, UPT, UP0 ;  /* 0x000000053f00728c */ /* 0x000fe2000bf05300 */
[----:B------:R-:W-:Y:S01]  /*0b20*/  ISETP.EQ.OR.EX P0, PT, RZ, c[0x0][0x244], P2, P0 ;  /* 0x00009100ff007a0c */ /* 0x000fe20001702700 */
[----:B-1----:R-:W-:Y:S01]  /*0b30*/  IMAD.U32 R7, RZ, RZ, UR38 ;  /* 0x00000026ff077e24 */ /* 0x002fe2000f8e00ff */
[----:B------:R-:W-:Y:S01]  /*0b40*/  ISETP.EQ.U32.AND P2, PT, RZ, c[0x0][0x180], PT ;  /* 0x00006000ff007a0c */ /* 0x000fe20003f42070 */
[----:B------:R-:W-:Y:S01]  /*0b50*/  ULDC.64 UR4, c[0x0][0x1f8] ;  /* 0x00007e0000047ab9 */ /* 0x000fe20000000a00 */
[----:B------:R-:W-:-:S02]  /*0b60*/  ISETP.EQ.U32.AND P1, PT, RZ, c[0x0][0x170], PT ;  /* 0x00005c00ff007a0c */ /* 0x000fc40003f22070 */
[----:B------:R-:W-:Y:S02]  /*0b70*/  PLOP3.LUT P3, PT, PT, PT, UP0, 0x80, 0x0 ;  /* 0x000000000000781c */ /* 0x000fe40003f6f008 */
[----:B------:R-:W-:Y:S02]  /*0b80*/  ISETP.EQ.OR.EX P2, PT, RZ, c[0x0][0x184], P4, P2 ;  /* 0x00006100ff007a0c */ /* 0x000fe40002742720 */
[----:B------:R-:W-:Y:S01]  /*0b90*/  @UP0 UMOV UR6, 0x4 ;  /* 0x0000000400060882 */ /* 0x000fe20000000000 */
[----:B------:R-:W-:Y:S01]  /*0ba0*/  ISETP.EQ.OR.EX P1, PT, RZ, c[0x0][0x174], P4, P1 ;  /* 0x00005d00ff007a0c */ /* 0x000fe20002722710 */
[----:B------:R-:W-:Y:S01]  /*0bb0*/  @UP0 UIMAD.WIDE UR4, UR45, UR6, UR4 ;  /* 0x000000062d0402a5 */ /* 0x000fe2000f8e0204 */
[----:B------:R-:W-:-:S05]  /*0bc0*/  @!P0 IMAD R7, R7, R0, UR46 ;  /* 0x0000002e07078e24 */ /* 0x000fca000f8e0200 */
[----:B------:R-:W-:Y:S02]  /*0bd0*/  IMAD.U32 R4, RZ, RZ, UR4 ;  /* 0x00000004ff047e24 */ /* 0x000fe4000f8e00ff */
[----:B------:R-:W-:Y:S02]  /*0be0*/  IMAD.U32 R5, RZ, RZ, UR5 ;  /* 0x00000005ff057e24 */ /* 0x000fe4000f8e00ff */
[----:B------:R-:W-:-:S03]  /*0bf0*/  @!P2 IMAD.MOV.U32 R9, RZ, RZ, 0x4 ;  /* 0x00000004ff09a424 */ /* 0x000fc600078e00ff */
[----:B------:R1:W2:Y:S01]  /*0c00*/  @P3 LDG.E R0, [R4.64] ;  /* 0x0000002404003981 */ /* 0x0002a2000c1e1900 */
[----:B------:R-:W-:Y:S01]  /*0c10*/  CS2R R12, SRZ ;  /* 0x00000000000c7805 */ /* 0x000fe2000001ff00 */
[----:B------:R-:W-:Y:S01]  /*0c20*/  CS2R R14, SRZ ;  /* 0x00000000000e7805 */ /* 0x000fe2000001ff00 */
[----:B0-----:R-:W-:Y:S01]  /*0c30*/  @!P1 IMAD.MOV.U32 R3, RZ, RZ, 0x4 ;  /* 0x00000004ff039424 */ /* 0x001fe200078e00ff */
[----:B------:R-:W-:Y:S01]  /*0c40*/  CS2R R28, SRZ ;  /* 0x00000000001c7805 */ /* 0x000fe2000001ff00 */
[----:B------:R-:W-:Y:S01]  /*0c50*/  @!P0 IMAD.MOV.U32 R6, RZ, RZ, 0x4 ;  /* 0x00000004ff068424 */ /* 0x000fe200078e00ff */
[----:B------:R-:W-:Y:S01]  /*0c60*/  CS2R R30, SRZ ;  /* 0x00000000001e7805 */ /* 0x000fe2000001ff00 */
[----:B------:R-:W-:Y:S02]  /*0c70*/  @!P0 IMAD R7, R7, 0xc0, R22 ;  /* 0x000000c007078824 */ /* 0x000fe400078e0216 */
        /* <DEDUP_REMOVED lines=25> */
[----:B01----:R-:W-:-:S05]  /*0e10*/  IMAD.MOV.U32 R0, RZ, RZ, c[0x0][0x1e0] ;  /* 0x00007800ff007624 */ /* 0x003fca00078e00ff */
        /* <DEDUP_REMOVED lines=55> */
.L_x_4175:
        /* <DEDUP_REMOVED lines=76> */
.L_x_4179:
[----:B------:R-:W-:Y:S05]  /*1650*/  BSYNC B1 ;  /* 0x0000000000017941 */ /* 0x000fea0003800000 */
.L_x_4178:
        /* <DEDUP_REMOVED lines=8> */
.L_x_4177:
[----:B------:R-:W-:Y:S05]  /*16e0*/  BSYNC B0 ;  /* 0x0000000000007941 */ /* 0x000fea0003800000 */
.L_x_4176:
[----:B------:R-:W-:Y:S06]  /*16f0*/  BAR.SYNC.DEFER_BLOCKING 0x0 ;  /* 0x0000000000007b1d */ /* 0x000fec0000010000 */
[----:B0-----:R0:W1:Y:S04]  /*1700*/  @P6 LDS.128 R16, [R13] ;  /* 0x000000000d106984 */ /* 0x0010680000000c00 */
[----:B------:R0:W2:Y:S04]  /*1710*/  @P6 LDS.128 R24, [R14] ;  /* 0x000000000e186984 */ /* 0x0000a80000000c00 */
[----:B------:R-:W-:Y:S06]  /*1720*/  BAR.SYNC.DEFER_BLOCKING 0x0 ;  /* 0x0000000000007b1d */ /* 0x000fec0000010000 */
[----:B------:R-:W-:Y:S05]  /*1730*/  BRA `(.L_x_4174) ;  /* 0x000002c000007947 */ /* 0x000fea0003800000 */
.L_x_4173:
        /* <DEDUP_REMOVED lines=43> */
.L_x_4180:
[----:B------:R-:W-:Y:S05]  /*19f0*/  BSYNC B0 ;  /* 0x0000000000007941 */ /* 0x000fea0003800000 */
.L_x_4174:
        /* <DEDUP_REMOVED lines=17> */
.L_x_4182:
[----:B------:R-:W-:Y:S05]  /*1b10*/  BSYNC B0 ;  /* 0x0000000000007941 */ /* 0x000fea0003800000 */
.L_x_4181:
        /* <DEDUP_REMOVED lines=41> */
.L_x_4185:
[----:B------:R0:W-:Y:S02]  /*1db0*/  STS [UR9+0x420], R252 ;  /* 0x000420fcff007988 */ /* 0x0001e40008000809 */
.L_x_4184:
[----:B------:R-:W-:Y:S05]  /*1dc0*/  BSYNC B0 ;  /* 0x0000000000007941 */ /* 0x000fea0003800000 */
.L_x_4183:
[----:B------:R-:W-:Y:S01]  /*1dd0*/  UIADD3 UR4, UR7, 0xf, URZ ;  /* 0x0000000f07047890 */ /* 0x000fe2000fffe03f */
[----:B------:R-:W-:Y:S01]  /*1de0*/  LEA.HI R0, R32, R32, RZ, 0x1 ;  /* 0x0000002020007211 */ /* 0x000fe200078f08ff */
[----:B------:R-:W-:Y:S02]  /*1df0*/  BAR.SYNC.DEFER_BLOCKING 0x0 ;  /* 0x0000000000007b1d */ /* 0x000fe40000010000 */
[----:B------:R-:W-:Y:S01]  /*1e00*/  USHF.R.S32.HI UR5, URZ, 0x1f, UR4 ;  /* 0x0000001f3f057899 */ /* 0x000fe20008011404 */
[----:B0-----:R-:W-:-:S03]  /*1e10*/  LEA.HI.SX32 R2, R0, UR43, 0x1f ;  /* 0x0000002b00027c11 */ /* 0x001fc6000f8ffaff */
        /* <DEDUP_REMOVED lines=20> */
[----:B------:R-:W-:Y:S04]  /*1f60*/  LDS.64 R12, [R5.X8+0x100] ;  /* 0x00010000050c7984 */ /* 0x000fe80000008a00 */
[----:B------:R-:W-:Y:S04]  /*1f70*/  LDS.64 R14, [R5.X8+0x110] ;  /* 0x00011000050e7984 */ /* 0x000fe80000008a00 */
[----:B-1----:R-:W-:Y:S04]  /*1f80*/  LDS.64 R16, [R5.X8+0x120] ;  /* 0x0001200005107984 */ /* 0x002fe80000008a00 */
[----:B------:R-:W-:Y:S04]  /*1f90*/  LDS.64 R18, [R5.X8+0x130] ;  /* 0x0001300005127984 */ /* 0x000fe80000008a00 */
[----:B0-----:R-:W-:Y:S04]  /*1fa0*/  STL.64 [R1+0x50], R8 ;  /* 0x0000500801007387 */ /* 0x001fe80000100a00 */
        /* <DEDUP_REMOVED lines=54> */
[----:B------:R-:W3:Y:S04]  /*2310*/  LDS.64 R98, [R5.X8+0x3b0] ;  /* 0x0003b00005627984 */ /* 0x000ee80000008a00 */
[----:B------:R-:W3:Y:S04]  /*2320*/  LDS.64 R100, [R5.X8+0x3c0] ;  /* 0x0003c00005647984 */ /* 0x000ee80000008a00 */
[----:B------:R-:W3:Y:S04]  /*2330*/  LDS.64 R102, [R5.X8+0x3d0] ;  /* 0x0003d00005667984 */ /* 0x000ee80000008a00 */
[----:B------:R-:W3:Y:S04]  /*2340*/  LDS.64 R104, [R5.X8+0x3e0] ;  /* 0x0003e00005687984 */ /* 0x000ee80000008a00 */
[----:B------:R-:W3:Y:S04]  /*2350*/  LDS.64 R106, [R5.X8+0x3f0] ;  /* 0x0003f000056a7984 */ /* 0x000ee80000008a00 */
[----:B------:R-:W3:Y:S04]  /*2360*/  LDS.64 R108, [R5.X8+0x400] ;  /* 0x00040000056c7984 */ /* 0x000ee80000008a00 */
[----:B------:R-:W3:Y:S04]  /*2370*/  LDS.64 R110, [R5.X8+0x410] ;  /* 0x00041000056e7984 */ /* 0x000ee80000008a00 */
[----:B--2---:R-:W-:Y:S04]  /*2380*/  STL.64 [R1+0x10], R10 ;  /* 0x0000100a01007387 */ /* 0x004fe80000100a00 */
[----:B0-----:R-:W-:Y:S04]  /*2390*/  STL.64 [R1+0x8], R8 ;  /* 0x0000080801007387 */ /* 0x001fe80000100a00 */
[----:B-1----:R0:W-:Y:S02]  /*23a0*/  STL.64 [R1], R6 ;  /* 0x0000000601007387 */ /* 0x0021e40000100a00 */
[----:B0-----:R-:W-:-:S04]  /*23b0*/  IMAD.U32 R7, RZ, RZ, UR44 ;  /* 0x0000002cff077e24 */ /* 0x001fc8000f8e00ff */
[----:B------:R-:W-:-:S05]  /*23c0*/  IMAD R0, R7, c[0x0][0x1d4], R0 ;  /* 0x0000750007007a24 */ /* 0x000fca00078e0200 */
[----:B----4-:R-:W-:Y:S02]  /*23d0*/  SHF.R.S32.HI R4, RZ, 0x1f, R0 ;  /* 0x0000001fff047819 */ /* 0x010fe40000011400 */
.L_x_4191:
[----:B------:R-:W-:Y:S01]  /*23e0*/  IABS R8, c[0x0][0x1d4] ;  /* 0x0000750000087a13 */ /* 0x000fe20000000000 */
[----:B------:R-:W-:Y:S01]  /*23f0*/  IMAD.MOV.U32 R6, RZ, RZ, RZ ;  /* 0x000000ffff067224 */ /* 0x000fe200078e00ff */
[C---:B------:R-:W-:Y:S01]  /*2400*/  ISETP.GE.AND P1, PT, R2.reuse, RZ, PT ;  /* 0x000000ff0200720c */ /* 0x040fe20003f26270 */
[----:B------:R-:W-:Y:S01]  /*2410*/  IMAD.MOV.U32 R247, RZ, RZ, c[0x0][0x1d4] ;  /* 0x00007500fff77624 */ /* 0x000fe200078e00ff */
[----:B------:R-:W0:Y:S01]  /*2420*/  I2F.RP R5, R8 ;  /* 0x0000000800057306 */ /* 0x000e220000209400 */
[----:B------:R-:W-:Y:S01]  /*2430*/  ISETP.GE.AND P2, PT, R2, UR40, PT ;  /* 0x0000002802007c0c */ /* 0x000fe2000bf46270 */
[----:B---3--:R1:W-:Y:S01]  /*2440*/  STL [R1+0x74], R105 ;  /* 0x0000746901007387 */ /* 0x0083e20000100800 */
[----:B------:R-:W-:-:S05]  /*2450*/  ULDC.64 UR4, c[0x0][0x200] ;  /* 0x0000800000047ab9 */ /* 0x000fca0000000a00 */
[----:B0-----:R-:W0:Y:S01]  /*2460*/  MUFU.RCP R5, R5 ;  /* 0x0000000500057308 */ /* 0x001e220000001000 */
[----:B------:R-:W-:Y:S01]  /*2470*/  FSEL R113, R113, RZ, P2 ;  /* 0x000000ff71717208 */ /* 0x000fe20001000000 */
[----:B-1----:R-:W2:Y:S01]  /*2480*/  LDL R105, [R1+0x4c] ;  /* 0x00004c0001697983 */ /* 0x002ea20000100800 */
[----:B------:R-:W-:Y:S02]  /*2490*/  FSEL R112, R112, RZ, P2 ;  /* 0x000000ff70707208 */ /* 0x000fe40001000000 */
[----:B------:R-:W-:Y:S01]  /*24a0*/  FSEL R115, R115, RZ, P2 ;  /* 0x000000ff73737208 */ /* 0x000fe20001000000 */
[----:B------:R1:W-:Y:S01]  /*24b0*/  STL [R1+0x70], R106 ;  /* 0x0000706a01007387 */ /* 0x0003e20000100800 */
[----:B0-----:R-:W-:-:S03]  /*24c0*/  IADD3 R5, R5, 0xffffffe, RZ ;  /* 0x0ffffffe05057810 */ /* 0x001fc60007ffe0ff */
[----:B-1----:R-:W3:Y:S01]  /*24d0*/  LDL R106, [R1+0x48] ;  /* 0x00004800016a7983 */ /* 0x002ee20000100800 */
[----:B------:R-:W0:Y:S01]  /*24e0*/  F2I.FTZ.U32.TRUNC.NTZ R7, R5 ;  /* 0x0000000500077305 */ /* 0x000e22000021f000 */
[----:B------:R-:W-:Y:S02]  /*24f0*/  FSEL R114, R114, RZ, P2 ;  /* 0x000000ff72727208 */ /* 0x000fe40001000000 */
[----:B------:R-:W-:Y:S02]  /*2500*/  FSEL R117, R117, RZ, P2 ;  /* 0x000000ff75757208 */ /* 0x000fe40001000000 */
[----:B------:R-:W-:Y:S02]  /*2510*/  FSEL R116, R116, RZ, P2 ;  /* 0x000000ff74747208 */ /* 0x000fe40001000000 */
[----:B------:R-:W-:Y:S02]  /*2520*/  FSEL R119, R119, RZ, P2 ;  /* 0x000000ff77777208 */ /* 0x000fe40001000000 */
[----:B------:R-:W-:-:S02]  /*2530*/  FSEL R118, R118, RZ, P2 ;  /* 0x000000ff76767208 */ /* 0x000fc40001000000 */
[----:B------:R-:W-:Y:S02]  /*2540*/  FSEL R121, R121, RZ, P2 ;  /* 0x000000ff79797208 */ /* 0x000fe40001000000 */
[----:B------:R-:W-:Y:S02]  /*2550*/  FSEL R120, R120, RZ, P2 ;  /* 0x000000ff78787208 */ /* 0x000fe40001000000 */
[----:B------:R-:W-:Y:S01]  /*2560*/  FSEL R123, R123, RZ, P2 ;  /* 0x000000ff7b7b7208 */ /* 0x000fe20001000000 */
[----:B0-----:R-:W-:Y:S01]  /*2570*/  IMAD.MOV R5, RZ, RZ, -R7 ;  /* 0x000000ffff057224 */ /* 0x001fe200078e0a07 */
[----:B------:R-:W-:Y:S02]  /*2580*/  FSEL R122, R122, RZ, P2 ;  /* 0x000000ff7a7a7208 */ /* 0x000fe40001000000 */
[----:B------:R-:W-:Y:S01]  /*2590*/  FSEL R125, R125, RZ, P2 ;  /* 0x000000ff7d7d7208 */ /* 0x000fe20001000000 */
[----:B------:R-:W-:Y:S01]  /*25a0*/  IMAD R5, R5, R8, RZ ;  /* 0x0000000805057224 */ /* 0x000fe200078e02ff */
[----:B------:R-:W-:-:S02]  /*25b0*/  FSEL R124, R124, RZ, P2 ;  /* 0x000000ff7c7c7208 */ /* 0x000fc40001000000 */
[----:B------:R-:W-:Y:S01]  /*25c0*/  FSEL R129, R129, RZ, P2 ;  /* 0x000000ff81817208 */ /* 0x000fe20001000000 */
[----:B------:R-:W-:Y:S01]  /*25d0*/  IMAD.HI.U32 R6, R7, R5, R6 ;  /* 0x0000000507067227 */ /* 0x000fe200078e0006 */
[----:B------:R-:W-:Y:S02]  /*25e0*/  IABS R5, R2 ;  /* 0x0000000200057213 */ /* 0x000fe40000000000 */
[----:B------:R-:W-:Y:S02]  /*25f0*/  FSEL R128, R128, RZ, P2 ;  /* 0x000000ff80807208 */ /* 0x000fe40001000000 */
[----:B------:R-:W-:Y:S01]  /*2600*/  FSEL R127, R127, RZ, P2 ;  /* 0x000000ff7f7f7208 */ /* 0x000fe20001000000 */
[----:B------:R-:W-:Y:S01]  /*2610*/  IMAD.HI.U32 R6, R6, R5, RZ ;  /* 0x0000000506067227 */ /* 0x000fe200078e00ff */
[----:B------:R-:W-:Y:S02]  /*2620*/  FSEL R126, R126, RZ, P2 ;  /* 0x000000ff7e7e7208 */ /* 0x000fe40001000000 */
[----:B------:R-:W-:Y:S01]  /*2630*/  FSEL R131, R131, RZ, P2 ;  /* 0x000000ff83837208 */ /* 0x000fe20001000000 */
[----:B------:R-:W-:Y:S01]  /*2640*/  IMAD.MOV R6, RZ, RZ, -R6 ;  /* 0x000000ffff067224 */ /* 0x000fe200078e0a06 */
[----:B------:R-:W-:-:S02]  /*2650*/  FSEL R130, R130, RZ, P2 ;  /* 0x000000ff82827208 */ /* 0x000fc40001000000 */
[----:B------:R-:W-:Y:S01]  /*2660*/  FSEL R133, R133, RZ, P2 ;  /* 0x000000ff85857208 */ /* 0x000fe20001000000 */
[----:B------:R-:W-:Y:S01]  /*2670*/  IMAD R5, R8, R6, R5 ;  /* 0x0000000608057224 */ /* 0x000fe200078e0205 */
[----:B------:R-:W-:Y:S02]  /*2680*/  FSEL R132, R132, RZ, P2 ;  /* 0x000000ff84847208 */ /* 0x000fe40001000000 */
[----:B------:R-:W-:Y:S02]  /*2690*/  FSEL R135, R135, RZ, P2 ;  /* 0x000000ff87877208 */ /* 0x000fe40001000000 */
[----:B------:R-:W-:Y:S02]  /*26a0*/  FSEL R134, R134, RZ, P2 ;  /* 0x000000ff86867208 */ /* 0x000fe40001000000 */
[----:B------:R-:W-:Y:S02]  /*26b0*/  FSEL R137, R137, RZ, P2 ;  /* 0x000000ff89897208 */ /* 0x000fe40001000000 */
[----:B------:R-:W-:-:S02]  /*26c0*/  FSEL R136, R136, RZ, P2 ;  /* 0x000000ff88887208 */ /* 0x000fc40001000000 */
[----:B------:R-:W-:Y:S02]  /*26d0*/  FSEL R139, R139, RZ, P2 ;  /* 0x000000ff8b8b7208 */ /* 0x000fe40001000000 */
        /* <DEDUP_REMOVED lines=82> */
[----:B------:R-:W-:Y:S01]  /*2c00*/  FSEL R218, R218, RZ, P2 ;  /* 0x000000ffdada7208 */ /* 0x000fe20001000000 */
[----:B------:R-:W-:Y:S01]  /*2c10*/  UISETP.NE.U32.AND UP0, UPT, URZ, UR4, UPT ;  /* 0x000000043f00728c */ /* 0x000fe2000bf05070 */
[----:B------:R-:W-:Y:S01]  /*2c20*/  ISETP.GT.U32.AND P0, PT, R8, R5, PT ;  /* 0x000000050800720c */ /* 0x000fe20003f04070 */
[----:B------:R0:W-:Y:S02]  /*2c30*/  STL [R1+0x6c], R107 ;  /* 0x00006c6b01007387 */ /* 0x0001e40000100800 */
[----:B------:R-:W-:Y:S01]  /*2c40*/  UISETP.NE.AND.EX UP0, UPT, URZ, UR5, UPT, UP0 ;  /* 0x000000053f00728c */ /* 0x000fe2000bf05300 */
[----:B------:R-:W-:-:S02]  /*2c50*/  FSEL R239, R239, RZ, P2 ;  /* 0x000000ffefef7208 */ /* 0x000fc40001000000 */
[----:B------:R-:W-:Y:S01]  /*2c60*/  FSEL R238, R238, RZ, P2 ;  /* 0x000000ffeeee7208 */ /* 0x000fe20001000000 */
[----:B------:R-:W-:Y:S01]  /*2c70*/  ULDC UR4, c[0x0][0x1d4] ;  /* 0x0000750000047ab9 */ /* 0x000fe20000000800 */
[----:B------:R-:W-:Y:S01]  /*2c80*/  FSEL R225, R225, RZ, P2 ;  /* 0x000000ffe1e17208 */ /* 0x000fe20001000000 */
[----:B------:R1:W-:Y:S04]  /*2c90*/  STL [R1+0x68], R108 ;  /* 0x0000686c01007387 */ /* 0x0003e80000100800 */
[----:B------:R-:W-:Y:S01]  /*2ca0*/  @!P0 IMAD.IADD R5, R5, 0x1, -R8 ;  /* 0x0000000105058824 */ /* 0x000fe200078e0a08 */
[----:B------:R-:W-:Y:S01]  /*2cb0*/  @UP0 UIMAD UR4, UR45, UR4, URZ ;  /* 0x000000042d0402a4 */ /* 0x000fe2000f8e023f */
[----:B------:R-:W-:Y:S01]  /*2cc0*/  FSEL R224, R224, RZ, P2 ;  /* 0x000000ffe0e07208 */ /* 0x000fe20001000000 */
[----:B------:R4:W-:Y:S02]  /*2cd0*/  STL [R1+0x64], R109 ;  /* 0x0000646d01007387 */ /* 0x0009e40000100800 */
[----:B------:R-:W-:Y:S01]  /*2ce0*/  ISETP.GT.U32.AND P0, PT, R8, R5, PT ;  /* 0x000000050800720c */ /* 0x000fe20003f04070 */
[----:B------:R-:W-:Y:S01]  /*2cf0*/  @UP0 USHF.R.S32.HI UR5, URZ, 0x1f, UR4 ;  /* 0x0000001f3f050899 */ /* 0x000fe20008011404 */
[----:B------:R-:W-:Y:S01]  /*2d00*/  FSEL R223, R223, RZ, P2 ;  /* 0x000000ffdfdf7208 */ /* 0x000fe20001000000 */
[----:B------:R0:W-:Y:S01]  /*2d10*/  STL [R1+0x60], R110 ;  /* 0x0000606e01007387 */ /* 0x0001e20000100800 */
[----:B------:R-:W-:-:S02]  /*2d20*/  FSEL R222, R222, RZ, P2 ;  /* 0x000000ffdede7208 */ /* 0x000fc40001000000 */
[----:B------:R-:W-:Y:S01]  /*2d30*/  FSEL R229, R229, RZ, P2 ;  /* 0x000000ffe5e57208 */ /* 0x000fe20001000000 */
[----:B------:R1:W-:Y:S01]  /*2d40*/  STL [R1+0x5c], R111 ;  /* 0x00005c6f01007387 */ /* 0x0003e20000100800 */
[----:B------:R-:W-:Y:S02]  /*2d50*/  FSEL R228, R228, RZ, P2 ;  /* 0x000000ffe4e47208 */ /* 0x000fe40001000000 */
[----:B------:R-:W-:Y:S01]  /*2d60*/  FSEL R227, R227, RZ, P2 ;  /* 0x000000ffe3e37208 */ /* 0x000fe20001000000 */
[----:B------:R4:W-:Y:S02]  /*2d70*/  STL [R1+0x58], R252 ;  /* 0x000058fc01007387 */ /* 0x0009e40000100800 */
[----:B------:R-:W-:Y:S01]  /*2d80*/  @!P0 IMAD.IADD R5, R5, 0x1, -R8 ;  /* 0x0000000105058824 */ /* 0x000fe200078e0a08 */
[----:B------:R-:W-:Y:S01]  /*2d90*/  ISETP.NE.AND P0, PT, RZ, c[0x0][0x1d4], PT ;  /* 0x00007500ff007a0c */ /* 0x000fe20003f05270 */
[----:B0-----:R-:W2:Y:S02]  /*2da0*/  LDL R107, [R1+0x40] ;  /* 0x00004000016b7983 */ /* 0x001ea40000100800 */
[----:B------:R-:W-:Y:S01]  /*2db0*/  IMAD.MOV.U32 R243, RZ, RZ, R5 ;  /* 0x000000fffff37224 */ /* 0x000fe200078e0005 */
[----:B------:R-:W-:Y:S01]  /*2dc0*/  FSEL R226, R226, RZ, P2 ;  /* 0x000000ffe2e27208 */ /* 0x000fe20001000000 */
[----:B-1----:R-:W2:Y:S02]  /*2dd0*/  LDL R108, [R1+0x44] ;  /* 0x00004400016c7983 */ /* 0x002ea40000100800 */
[----:B------:R-:W-:Y:S01]  /*2de0*/  @!P1 IMAD.MOV R243, RZ, RZ, -R243 ;  /* 0x000000fffff39224 */ /* 0x000fe200078e0af3 */
[----:B------:R-:W-:Y:S01]  /*2df0*/  FSEL R233, R233, RZ, P2 ;  /* 0x000000ffe9e97208 */ /* 0x000fe20001000000 */
[----:B----4-:R-:W4:Y:S04]  /*2e00*/  LDL R109, [R1+0x38] ;  /* 0x00003800016d7983 */ /* 0x010f280000100800 */
[----:B------:R-:W-:Y:S01]  /*2e10*/  @!P0 LOP3.LUT R243, RZ, c[0x0][0x1d4], RZ, 0x33, !PT ;  /* 0x00007500fff38a12 */ /* 0x000fe200078e33ff */
[----:B------:R-:W2:Y:S01]  /*2e20*/  LDL R110, [R1+0x3c] ;  /* 0x00003c00016e7983 */ /* 0x000ea20000100800 */
[----:B------:R-:W-:-:S02]  /*2e30*/  ISETP.GE.AND P0, PT, R2, UR40, PT ;  /* 0x0000002802007c0c */ /* 0x000fc4000bf06270 */
[----:B------:R-:W-:Y:S01]  /*2e40*/  IADD3 R246, R243, c[0x0][0x1d4], RZ ;  /* 0x00007500f3f67a10 */ /* 0x000fe20007ffe0ff */
[----:B------:R-:W-:Y:S01]  /*2e50*/  IMAD R242, R247, 0x4, R243 ;  /* 0x00000004f7f27824 */ /* 0x000fe200078e02f3 */
[----:B------:R-:W-:Y:S01]  /*2e60*/  FSEL R232, R232, RZ, P2 ;  /* 0x000000ffe8e87208 */ /* 0x000fe20001000000 */
[----:B------:R-:W2:Y:S02]  /*2e70*/  LDL R111, [R1+0x30] ;  /* 0x00003000016f7983 */ /* 0x000ea40000100800 */
[----:B------:R-:W-:Y:S02]  /*2e80*/  IMAD.SHL.U32 R7, R246, 0x4, RZ ;  /* 0x00000004f6077824 */ /* 0x000fe400078e00ff */
[----:B------:R-:W-:Y:S01]  /*2e90*/  IMAD.SHL.U32 R8, R242, 0x4, RZ ;  /* 0x00000004f2087824 */ /* 0x000fe200078e00ff */
[----:B------:R-:W-:Y:S01]  /*2ea0*/  FSEL R231, R231, RZ, P2 ;  /* 0x000000ffe7e77208 */ /* 0x000fe20001000000 */
[----:B------:R-:W2:Y:S01]  /*2eb0*/  LDL R252, [R1+0x34] ;  /* 0x0000340001fc7983 */ /* 0x000ea20000100800 */
[----:B------:R-:W-:-:S02]  /*2ec0*/  ISETP.GE.OR P3, PT, R7, R3, P0 ;  /* 0x000000030700720c */ /* 0x000fc40000766670 */
[----:B------:R-:W-:-:S11]  /*2ed0*/  ISETP.GE.OR P1, PT, R8, R3, P0 ;  /* 0x000000030800720c */ /* 0x000fd60000726670 */
[----:B------:R-:W-:-:S04]  /*2ee0*/  @!P3 IADD3 R5, P4, R0, R7, RZ ;  /* 0x000000070005b210 */ /* 0x000fc80007f9e0ff */
[----:B------:R-:W-:Y:S02]  /*2ef0*/  @!P3 LEA.HI.X.SX32 R7, R7, R4, 0x1, P4 ;  /* 0x000000040707b211 */ /* 0x000fe400020f0eff */
[----:B------:R-:W-:-:S04]  /*2f00*/  @!P3 LEA R6, P4, R5, c[0x0][0x198], 0x2 ;  /* 0x000066000506ba11 */ /* 0x000fc800078810ff */
[----:B------:R-:W-:-:S05]  /*2f10*/  @!P3 LEA.HI.X R7, R5, c[0x0][0x19c], R7, 0x2, P4 ;  /* 0x000067000507ba11 */ /* 0x000fca00020f1407 */
[----:B------:R0:W2:Y:S01]  /*2f20*/  @!P3 LDG.E.64 R112, [R6.64] ;  /* 0x000000240670b981 */ /* 0x0000a2000c1e1b00 */
[----:B------:R-:W-:-:S04]  /*2f30*/  @!P1 IADD3 R5, P3, R0, R8, RZ ;  /* 0x0000000800059210 */ /* 0x000fc80007f7e0ff */
[----:B0-----:R-:W-:Y:S01]  /*2f40*/  @!P1 LEA.HI.X.SX32 R7, R8, R4, 0x1, P3 ;  /* 0x0000000408079211 */ /* 0x001fe200018f0eff */
[----:B------:R-:W-:Y:S01]  /*2f50*/  IMAD R8, R247, 0x7, R243 ;  /* 0x00000007f7087824 */ /* 0x000fe200078e02f3 */
[----:B------:R-:W-:-:S03]  /*2f60*/  @!P1 LEA R6, P3, R5, c[0x0][0x198], 0x2 ;  /* 0x0000660005069a11 */ /* 0x000fc600078610ff */
[----:B------:R-:W-:Y:S01]  /*2f70*/  IMAD.SHL.U32 R220, R8, 0x4, RZ ;  /* 0x0000000408dc7824 */ /* 0x000fe200078e00ff */
[----:B------:R-:W-:-:S04]  /*2f80*/  @!P1 LEA.HI.X R7, R5, c[0x0][0x19c], R7, 0x2, P3 ;  /* 0x0000670005079a11 */ /* 0x000fc800018f1407 */
[----:B------:R-:W-:Y:S01]  /*2f90*/  ISETP.GE.OR P3, PT, R220, R3, P0 ;  /* 0x00000003dc00720c */ /* 0x000fe20000766670 */
[----:B------:R-:W-:Y:S01]  /*2fa0*/  IMAD R5, R247, 0xa, R243 ;  /* 0x0000000af7057824 */ /* 0x000fe200078e02f3 */
[----:B------:R0:W2:Y:S03]  /*2fb0*/  @!P1 LDG.E.64 R114, [R6.64] ;  /* 0x0000002406729981 */ /* 0x0000a6000c1e1b00 */
[----:B------:R-:W-:-:S05]  /*2fc0*/  IMAD.SHL.U32 R9, R5, 0x4, RZ ;  /* 0x0000000405097824 */ /* 0x000fca00078e00ff */
[----:B------:R-:W-:-:S03]  /*2fd0*/  ISETP.GE.OR P1, PT, R9, R3, P0 ;  /* 0x000000030900720c */ /* 0x000fc60000726670 */
[----:B0-----:R-:W-:-:S04]  /*2fe0*/  @!P3 IADD3 R7, P4, R0, R220, RZ ;  /* 0x000000dc0007b210 */ /* 0x001fc80007f9e0ff */
[----:B------:R-:W-:Y:S02]  /*2ff0*/  @!P3 LEA.HI.X.SX32 R220, R220, R4, 0x1, P4 ;  /* 0x00000004dcdcb211 */ /* 0x000fe400020f0eff */
[----:B------:R-:W-:-:S04]  /*3000*/  @!P3 LEA R6, P4, R7, c[0x0][0x198], 0x2 ;  /* 0x000066000706ba11 */ /* 0x000fc800078810ff */
[----:B------:R-:W-:-:S05]  /*3010*/  @!P3 LEA.HI.X R7, R7, c[0x0][0x19c], R220, 0x2, P4 ;  /* 0x000067000707ba11 */ /* 0x000fca00020f14dc */
[----:B------:R0:W2:Y:S01]  /*3020*/  @!P3 LDG.E.64 R116, [R6.64] ;  /* 0x000000240674b981 */ /* 0x0000a2000c1e1b00 */
[----:B------:R-:W-:Y:S02]  /*3030*/  IADD3 R246, R246, c[0x0][0x1d4], RZ ;  /* 0x00007500f6f67a10 */ /* 0x000fe40007ffe0ff */
[----:B0-----:R-:W-:-:S04]  /*3040*/  @!P1 IADD3 R7, P3, R0, R9, RZ ;  /* 0x0000000900079210 */ /* 0x001fc80007f7e0ff */
[----:B------:R-:W-:Y:S02]  /*3050*/  @!P1 LEA.HI.X.SX32 R9, R9, R4, 0x1, P3 ;  /* 0x0000000409099211 */ /* 0x000fe400018f0eff */
[----:B------:R-:W-:-:S04]  /*3060*/  @!P1 LEA R6, P3, R7, c[0x0][0x198], 0x2 ;  /* 0x0000660007069a11 */ /* 0x000fc800078610ff */
[----:B------:R-:W-:Y:S01]  /*3070*/  @!P1 LEA.HI.X R7, R7, c[0x0][0x19c], R9, 0x2, P3 ;  /* 0x0000670007079a11 */ /* 0x000fe200018f1409 */
[----:B------:R-:W-:Y:S01]  /*3080*/  IMAD.SHL.U32 R9, R246, 0x4, RZ ;  /* 0x00000004f6097824 */ /* 0x000fe200078e00ff */
[----:B------:R-:W-:-:S03]  /*3090*/  IADD3 R242, R242, c[0x0][0x1d4], RZ ;  /* 0x00007500f2f27a10 */ /* 0x000fc60007ffe0ff */
[----:B------:R0:W2:Y:S01]  /*30a0*/  @!P1 LDG.E.64 R118, [R6.64] ;  /* 0x0000002406769981 */ /* 0x0000a2000c1e1b00 */
[----:B------:R-:W-:Y:S01]  /*30b0*/  ISETP.GE.OR P3, PT, R9, R3, P0 ;  /* 0x000000030900720c */ /* 0x000fe20000766670 */
[----:B------:R-:W-:-:S05]  /*30c0*/  IMAD.SHL.U32 R220, R242, 0x4, RZ ;  /* 0x00000004f2dc7824 */ /* 0x000fca00078e00ff */
[----:B------:R-:W-:-:S07]  /*30d0*/  ISETP.GE.OR P1, PT, R220, R3, P0 ;  /* 0x00000003dc00720c */ /* 0x000fce0000726670 */
[----:B0-----:R-:W-:-:S04]  /*30e0*/  @!P3 IADD3 R7, P4, R0, R9, RZ ;  /* 0x000000090007b210 */ /* 0x001fc80007f9e0ff */
[----:B------:R-:W-:Y:S02]  /*30f0*/  @!P3 LEA.HI.X.SX32 R9, R9, R4, 0x1, P4 ;  /* 0x000000040909b211 */ /* 0x000fe400020f0eff */
[----:B------:R-:W-:-:S04]  /*3100*/  @!P3 LEA R6, P4, R7, c[0x0][0x198], 0x2 ;  /* 0x000066000706ba11 */ /* 0x000fc800078810ff */
[----:B------:R-:W-:-:S05]  /*3110*/  @!P3 LEA.HI.X R7, R7, c[0x0][0x19c], R9, 0x2, P4 ;  /* 0x000067000707ba11 */ /* 0x000fca00020f1409 */
[----:B------:R0:W2:Y:S02]  /*3120*/  @!P3 LDG.E.64 R120, [R6.64] ;  /* 0x000000240678b981 */ /* 0x0000a4000c1e1b00 */
[----:B0-----:R-:W-:-:S04]  /*3130*/  @!P1 IADD3 R7, P3, R0, R220, RZ ;  /* 0x000000dc00079210 */ /* 0x001fc80007f7e0ff */
[----:B------:R-:W-:Y:S02]  /*3140*/  @!P1 LEA.HI.X.SX32 R220, R220, R4, 0x1, P3 ;  /* 0x00000004dcdc9211 */ /* 0x000fe400018f0eff */
[----:B------:R-:W-:-:S04]  /*3150*/  @!P1 LEA R6, P3, R7, c[0x0][0x198], 0x2 ;  /* 0x0000660007069a11 */ /* 0x000fc800078610ff */
[----:B------:R-:W-:-:S05]  /*3160*/  @!P1 LEA.HI.X R7, R7, c[0x0][0x19c], R220, 0x2, P3 ;  /* 0x0000670007079a11 */ /* 0x000fca00018f14dc */
[----:B------:R0:W2:Y:S02]  /*3170*/  @!P1 LDG.E.64 R122, [R6.64] ;  /* 0x00000024067a9981 */ /* 0x0000a4000c1e1b00 */
[----:B0-----:R-:W-:-:S04]  /*3180*/  IMAD R7, R247, 0xd, R243 ;  /* 0x0000000df7077824 */ /* 0x001fc800078e02f3 */
[----:B------:R-:W-:Y:S01]  /*3190*/  IMAD.SHL.U32 R220, R7, 0x4, RZ ;  /* 0x0000000407dc7824 */ /* 0x000fe200078e00ff */
[----:B------:R-:W-:-:S04]  /*31a0*/  IADD3 R6, R8, c[0x0][0x1d4], RZ ;  /* 0x0000750008067a10 */ /* 0x000fc80007ffe0ff */
[----:B------:R-:W-:Y:S01]  /*31b0*/  ISETP.GE.OR P1, PT, R220, R3, P0 ;  /* 0x00000003dc00720c */ /* 0x000fe20000726670 */
[----:B------:R-:W-:-:S05]  /*31c0*/  IMAD.SHL.U32 R240, R6, 0x4, RZ ;  /* 0x0000000406f07824 */ /* 0x000fca00078e00ff */
[----:B------:R-:W-:-:S07]  /*31d0*/  ISETP.GE.OR P3, PT, R240, R3, P0 ;  /* 0x00000003f000720c */ /* 0x000fce0000766670 */
[----:B------:R-:W-:-:S04]  /*31e0*/  @!P1 IADD3 R9, P4, R0, R220, RZ ;  /* 0x000000dc00099210 */ /* 0x000fc80007f9e0ff */
[----:B------:R-:W-:Y:S02]  /*31f0*/  @!P1 LEA.HI.X.SX32 R220, R220, R4, 0x1, P4 ;  /* 0x00000004dcdc9211 */ /* 0x000fe400020f0eff */
[----:B------:R-:W-:-:S04]  /*3200*/  @!P1 LEA R8, P4, R9, c[0x0][0x198], 0x2 ;  /* 0x0000660009089a11 */ /* 0x000fc800078810ff */
[----:B------:R-:W-:Y:S02]  /*3210*/  @!P1 LEA.HI.X R9, R9, c[0x0][0x19c], R220, 0x2, P4 ;  /* 0x0000670009099a11 */ /* 0x000fe400020f14dc */
[----:B------:R-:W-:Y:S02]  /*3220*/  @!P3 IADD3 R221, P4, R0, R240, RZ ;  /* 0x000000f000ddb210 */ /* 0x000fe40007f9e0ff */
[----:B------:R-:W-:Y:S01]  /*3230*/  IADD3 R5, R5, c[0x0][0x1d4], RZ ;  /* 0x0000750005057a10 */ /* 0x000fe20007ffe0ff */
[----:B------:R0:W2:Y:S01]  /*3240*/  @!P1 LDG.E.64 R124, [R8.64] ;  /* 0x00000024087c9981 */ /* 0x0000a2000c1e1b00 */
[----:B------:R-:W-:Y:S02]  /*3250*/  @!P3 LEA.HI.X.SX32 R240, R240, R4, 0x1, P4 ;  /* 0x00000004f0f0b211 */ /* 0x000fe400020f0eff */
[----:B------:R-:W-:-:S04]  /*3260*/  @!P3 LEA R220, P4, R221, c[0x0][0x198], 0x2 ;  /* 0x00006600dddcba11 */ /* 0x000fc800078810ff */
[----:B------:R-:W-:Y:S01]  /*3270*/  @!P3 LEA.HI.X R221, R221, c[0x0][0x19c], R240, 0x2, P4 ;  /* 0x00006700ddddba11 */ /* 0x000fe200020f14f0 */
[----:B------:R-:W-:-:S04]  /*3280*/  IMAD.SHL.U32 R240, R5, 0x4, RZ ;  /* 0x0000000405f07824 */ /* 0x000fc800078e00ff */
[----:B------:R1:W2:Y:S01]  /*3290*/  @!P3 LDG.E.64 R126, [R220.64] ;  /* 0x00000024dc7eb981 */ /* 0x0002a2000c1e1b00 */
[----:B------:R-:W-:-:S13]  /*32a0*/  ISETP.GE.OR P4, PT, R240, R3, P0 ;  /* 0x00000003f000720c */ /* 0x000fda0000786670 */
[----:B0-----:R-:W-:-:S04]  /*32b0*/  @!P4 IADD3 R9, P1, R0, R240, RZ ;  /* 0x000000f00009c210 */ /* 0x001fc80007f3e0ff */
[----:B------:R-:W-:Y:S02]  /*32c0*/  @!P4 LEA.HI.X.SX32 R240, R240, R4, 0x1, P1 ;  /* 0x00000004f0f0c211 */ /* 0x000fe400008f0eff */
[----:B------:R-:W-:-:S04]  /*32d0*/  @!P4 LEA R8, P1, R9, c[0x0][0x198], 0x2 ;  /* 0x000066000908ca11 */ /* 0x000fc800078210ff */
[----:B------:R-:W-:-:S05]  /*32e0*/  @!P4 LEA.HI.X R9, R9, c[0x0][0x19c], R240, 0x2, P1 ;  /* 0x000067000909ca11 */ /* 0x000fca00008f14f0 */
[----:B------:R0:W2:Y:S02]  /*32f0*/  @!P4 LDG.E.64 R128, [R8.64] ;  /* 0x000000240880c981 */ /* 0x0000a4000c1e1b00 */
[----:B0-----:R-:W-:-:S05]  /*3300*/  IADD3 R8, R7, c[0x0][0x1d4], RZ ;  /* 0x0000750007087a10 */ /* 0x001fca0007ffe0ff */
[----:B-1----:R-:W-:Y:S02]  /*3310*/  IMAD.SHL.U32 R221, R8, 0x4, RZ ;  /* 0x0000000408dd7824 */ /* 0x002fe400078e00ff */
[----:B------:R-:W-:-:S03]  /*3320*/  IMAD R7, R247, 0x10, R243 ;  /* 0x00000010f7077824 */ /* 0x000fc600078e02f3 */
        /* <DEDUP_REMOVED lines=15> */
[----:B------:R-:W-:Y:S02]  /*3420*/  ISETP.GE.OR P4, PT, R9, R3, P0 ;  /* 0x000000030900720c */ /* 0x000fe40000786670 */
[----:B-1----:R-:W-:-:S11]  /*3430*/  IADD3 R240, R246, c[0x0][0x1d4], RZ ;  /* 0x00007500f6f07a10 */ /* 0x002fd60007ffe0ff */
[----:B0-----:R-:W-:Y:S01]  /*3440*/  @!P4 IADD3 R221, P1, R0, R9, RZ ;  /* 0x0000000900ddc210 */ /* 0x001fe20007f3e0ff */
[----:B------:R-:W-:-:S03]  /*3450*/  IMAD.SHL.U32 R240, R240, 0x4, RZ ;  /* 0x00000004f0f07824 */ /* 0x000fc600078e00ff */
[----:B------:R-:W-:Y:S02]  /*3460*/  @!P4 LEA.HI.X.SX32 R9, R9, R4, 0x1, P1 ;  /* 0x000000040909c211 */ /* 0x000fe400008f0eff */
[----:B------:R-:W-:-:S04]  /*3470*/  @!P4 LEA R220, P1, R221, c[0x0][0x198], 0x2 ;  /* 0x00006600dddcca11 */ /* 0x000fc800078210ff */
[----:B------:R-:W-:Y:S01]  /*3480*/  @!P4 LEA.HI.X R221, R221, c[0x0][0x19c], R9, 0x2, P1 ;  /* 0x00006700ddddca11 */ /* 0x000fe200008f1409 */
[----:B------:R-:W-:Y:S01]  /*3490*/  IMAD R9, R247, 0x13, R243 ;  /* 0x00000013f7097824 */ /* 0x000fe200078e02f3 */
[----:B------:R-:W-:-:S03]  /*34a0*/  ISETP.GE.OR P1, PT, R240, R3, P0 ;  /* 0x00000003f000720c */ /* 0x000fc60000726670 */
[----:B------:R-:W-:Y:S01]  /*34b0*/  IMAD.SHL.U32 R246, R9, 0x4, RZ ;  /* 0x0000000409f67824 */ /* 0x000fe200078e00ff */
[----:B------:R0:W2:Y:S04]  /*34c0*/  @!P4 LDG.E.64 R134, [R220.64] ;  /* 0x00000024dc86c981 */ /* 0x0000a8000c1e1b00 */
[----:B------:R-:W-:-:S05]  /*34d0*/  ISETP.GE.OR P3, PT, R246, R3, P0 ;  /* 0x00000003f600720c */ /* 0x000fca0000766670 */
[----:B0-----:R-:W-:-:S04]  /*34e0*/  @!P1 IADD3 R221, P4, R0, R240, RZ ;  /* 0x000000f000dd9210 */ /* 0x001fc80007f9e0ff */
[----:B------:R-:W-:Y:S02]  /*34f0*/  @!P1 LEA.HI.X.SX32 R240, R240, R4, 0x1, P4 ;  /* 0x00000004f0f09211 */ /* 0x000fe400020f0eff */
[----:B------:R-:W-:-:S04]  /*3500*/  @!P1 LEA R220, P4, R221, c[0x0][0x198], 0x2 ;  /* 0x00006600dddc9a11 */ /* 0x000fc800078810ff */
[----:B------:R-:W-:Y:S02]  /*3510*/  @!P1 LEA.HI.X R221, R221, c[0x0][0x19c], R240, 0x2, P4 ;  /* 0x00006700dddd9a11 */ /* 0x000fe400020f14f0 */
[----:B------:R-:W-:Y:S02]  /*3520*/  @!P3 IADD3 R241, P4, R0, R246, RZ ;  /* 0x000000f600f1b210 */ /* 0x000fe40007f9e0ff */
[----:B------:R-:W-:Y:S01]  /*3530*/  IADD3 R9, R9, c[0x0][0x1d4], RZ ;  /* 0x0000750009097a10 */ /* 0x000fe20007ffe0ff */
[----:B------:R0:W4:Y:S01]  /*3540*/  @!P1 LDG.E.64 R140, [R220.64] ;  /* 0x00000024dc8c9981 */ /* 0x000122000c1e1b00 */
[----:B------:R-:W-:Y:S02]  /*3550*/  @!P3 LEA.HI.X.SX32 R246, R246, R4, 0x1, P4 ;  /* 0x00000004f6f6b211 */ /* 0x000fe400020f0eff */
[----:B------:R-:W-:-:S04]  /*3560*/  @!P3 LEA R240, P4, R241, c[0x0][0x198], 0x2 ;  /* 0x00006600f1f0ba11 */ /* 0x000fc800078810ff */
[----:B------:R-:W-:Y:S01]  /*3570*/  @!P3 LEA.HI.X R241, R241, c[0x0][0x19c], R246, 0x2, P4 ;  /* 0x00006700f1f1ba11 */ /* 0x000fe200020f14f6 */
[----:B------:R-:W-:-:S04]  /*3580*/  IMAD.SHL.U32 R246, R9, 0x4, RZ ;  /* 0x0000000409f67824 */ /* 0x000fc800078e00ff */
[----:B------:R1:W2:Y:S01]  /*3590*/  @!P3 LDG.E.64 R136, [R240.64] ;  /* 0x00000024f088b981 */ /* 0x0002a2000c1e1b00 */
[----:B------:R-:W-:-:S13]  /*35a0*/  ISETP.GE.OR P4, PT, R246, R3, P0 ;  /* 0x00000003f600720c */ /* 0x000fda0000786670 */
[----:B-1----:R-:W-:-:S04]  /*35b0*/  @!P4 IADD3 R241, P3, R0, R246, RZ ;  /* 0x000000f600f1c210 */ /* 0x002fc80007f7e0ff */
[----:B------:R-:W-:Y:S02]  /*35c0*/  @!P4 LEA.HI.X.SX32 R246, R246, R4, 0x1, P3 ;  /* 0x00000004f6f6c211 */ /* 0x000fe400018f0eff */
[----:B------:R-:W-:-:S04]  /*35d0*/  @!P4 LEA R240, P3, R241, c[0x0][0x198], 0x2 ;  /* 0x00006600f1f0ca11 */ /* 0x000fc800078610ff */
[----:B------:R-:W-:-:S05]  /*35e0*/  @!P4 LEA.HI.X R241, R241, c[0x0][0x19c], R246, 0x2, P3 ;  /* 0x00006700f1f1ca11 */ /* 0x000fca00018f14f6 */
[----:B------:R1:W2:Y:S02]  /*35f0*/  @!P4 LDG.E.64 R138, [R240.64] ;  /* 0x00000024f08ac981 */ /* 0x0002a4000c1e1b00 */
[----:B-1----:R-:W-:-:S05]  /*3600*/  IADD3 R240, R242, c[0x0][0x1d4], RZ ;  /* 0x00007500f2f07a10 */ /* 0x002fca0007ffe0ff */
[----:B------:R-:W-:Y:S02]  /*3610*/  IMAD.SHL.U32 R240, R240, 0x4, RZ ;  /* 0x00000004f0f07824 */ /* 0x000fe400078e00ff */
[----:B------:R-:W-:-:S03]  /*3620*/  IMAD R242, R247, 0x16, R243 ;  /* 0x00000016f7f27824 */ /* 0x000fc600078e02f3 */
[----:B------:R-:W-:Y:S01]  /*3630*/  ISETP.GE.OR P1, PT, R240, R3, P0 ;  /* 0x00000003f000720c */ /* 0x000fe20000726670 */
[----:B------:R-:W-:-:S05]  /*3640*/  IMAD.SHL.U32 R246, R242, 0x4, RZ ;  /* 0x00000004f2f67824 */ /* 0x000fca00078e00ff */
[----:B------:R-:W-:-:S07]  /*3650*/  ISETP.GE.OR P3, PT, R246, R3, P0 ;  /* 0x00000003f600720c */ /* 0x000fce0000766670 */
[----:B0-----:R-:W-:-:S04]  /*3660*/  @!P1 IADD3 R221, P4, R0, R240, RZ ;  /* 0x000000f000dd9210 */ /* 0x001fc80007f9e0ff */
        /* <DEDUP_REMOVED lines=298> */
[----:B------:R1:W3:Y:S01]  /*4910*/  @!P1 LDG.E.64 R214, [R240.64] ;  /* 0x00000024f0d69981 */ /* 0x0002e2000c1e1b00 */
[----:B------:R-:W-:-:S13]  /*4920*/  ISETP.GE.OR P4, PT, R246, R3, P0 ;  /* 0x00000003f600720c */ /* 0x000fda0000786670 */
[----:B-1----:R-:W-:-:S04]  /*4930*/  @!P4 IADD3 R241, P1, R0, R246, RZ ;  /* 0x000000f600f1c210 */ /* 0x002fc80007f3e0ff */
[----:B------:R-:W-:Y:S02]  /*4940*/  @!P4 LEA.HI.X.SX32 R246, R246, R4, 0x1, P1 ;  /* 0x00000004f6f6c211 */ /* 0x000fe400008f0eff */
[----:B------:R-:W-:-:S04]  /*4950*/  @!P4 LEA R240, P1, R241, c[0x0][0x198], 0x2 ;  /* 0x00006600f1f0ca11 */ /* 0x000fc800078210ff */
[----:B------:R-:W-:Y:S01]  /*4960*/  @!P4 LEA.HI.X R241, R241, c[0x0][0x19c], R246, 0x2, P1 ;  /* 0x00006700f1f1ca11 */ /* 0x000fe200008f14f6 */
[----:B------:R-:W-:-:S04]  /*4970*/  IMAD.SHL.U32 R246, R243, 0x4, RZ ;  /* 0x00000004f3f67824 */ /* 0x000fc800078e00ff */
[----:B------:R1:W4:Y:S01]  /*4980*/  @!P4 LDG.E.64 R10, [R240.64] ;  /* 0x00000024f00ac981 */ /* 0x000322000c1e1b00 */
[----:B------:R-:W-:Y:S01]  /*4990*/  ISETP.GE.OR P1, PT, R246, R3, P0 ;  /* 0x00000003f600720c */ /* 0x000fe20000726670 */
[----:B------:R-:W-:-:S04]  /*49a0*/  IMAD R243, R247, 0x3d, R243 ;  /* 0x0000003df7f37824 */ /* 0x000fc800078e02f3 */
[----:B------:R-:W-:-:S08]  /*49b0*/  IMAD.SHL.U32 R247, R243, 0x4, RZ ;  /* 0x00000004f3f77824 */ /* 0x000fd000078e00ff */
[----:B-1----:R-:W-:-:S04]  /*49c0*/  @!P1 IADD3 R241, P4, R0, R246, RZ ;  /* 0x000000f600f19210 */ /* 0x002fc80007f9e0ff */
[----:B------:R-:W-:Y:S02]  /*49d0*/  @!P1 LEA.HI.X.SX32 R246, R246, R4, 0x1, P4 ;  /* 0x00000004f6f69211 */ /* 0x000fe400020f0eff */
[----:B------:R-:W-:-:S04]  /*49e0*/  @!P1 LEA R240, P4, R241, c[0x0][0x198], 0x2 ;  /* 0x00006600f1f09a11 */ /* 0x000fc800078810ff */
[----:B------:R-:W-:Y:S02]  /*49f0*/  @!P1 LEA.HI.X R241, R241, c[0x0][0x19c], R246, 0x2, P4 ;  /* 0x00006700f1f19a11 */ /* 0x000fe400020f14f6 */
[----:B------:R-:W-:Y:S02]  /*4a00*/  ISETP.GE.OR P4, PT, R247, R3, P0 ;  /* 0x00000003f700720c */ /* 0x000fe40000786670 */
[----:B------:R-:W-:Y:S01]  /*4a10*/  IADD3 R243, R243, c[0x0][0x1d4], RZ ;  /* 0x00007500f3f37a10 */ /* 0x000fe20007ffe0ff */
[----:B------:R1:W4:Y:S04]  /*4a20*/  @!P1 LDG.E.64 R216, [R240.64] ;  /* 0x00000024f0d89981 */ /* 0x000328000c1e1b00 */
[----:B------:R-:W-:-:S06]  /*4a30*/  IMAD.SHL.U32 R246, R243, 0x4, RZ ;  /* 0x00000004f3f67824 */ /* 0x000fcc00078e00ff */
[----:B-1----:R-:W-:Y:S02]  /*4a40*/  @!P4 IADD3 R241, P5, R0, R247, RZ ;  /* 0x000000f700f1c210 */ /* 0x002fe40007fbe0ff */
[----:B------:R-:W-:Y:S02]  /*4a50*/  ISETP.GE.OR P1, PT, R246, R3, P0 ;  /* 0x00000003f600720c */ /* 0x000fe40000726670 */
[----:B------:R-:W-:Y:S02]  /*4a60*/  @!P4 LEA.HI.X.SX32 R247, R247, R4, 0x1, P5 ;  /* 0x00000004f7f7c211 */ /* 0x000fe400028f0eff */
[----:B------:R-:W-:-:S04]  /*4a70*/  @!P4 LEA R240, P5, R241, c[0x0][0x198], 0x2 ;  /* 0x00006600f1f0ca11 */ /* 0x000fc800078a10ff */
[----:B------:R-:W-:Y:S02]  /*4a80*/  @!P4 LEA.HI.X R241, R241, c[0x0][0x19c], R247, 0x2, P5 ;  /* 0x00006700f1f1ca11 */ /* 0x000fe400028f14f7 */
[----:B------:R-:W-:Y:S01]  /*4a90*/  IADD3 R6, R6, c[0x0][0x1d4], RZ ;  /* 0x0000750006067a10 */ /* 0x000fe20007ffe0ff */
[----:B------:R-:W4:Y:S04]  /*4aa0*/  LDL R247, [R1+0x2c] ;  /* 0x00002c0001f77983 */ /* 0x000f280000100800 */
[----:B------:R1:W4:Y:S02]  /*4ab0*/  @!P4 LDG.E.64 R218, [R240.64] ;  /* 0x00000024f0dac981 */ /* 0x000324000c1e1b00 */
[----:B-1----:R-:W-:-:S04]  /*4ac0*/  @!P1 IADD3 R241, P4, R0, R246, RZ ;  /* 0x000000f600f19210 */ /* 0x002fc80007f9e0ff */
[----:B------:R-:W-:Y:S02]  /*4ad0*/  @!P1 LEA.HI.X.SX32 R246, R246, R4, 0x1, P4 ;  /* 0x00000004f6f69211 */ /* 0x000fe400020f0eff */
[----:B------:R-:W-:-:S04]  /*4ae0*/  @!P1 LEA R240, P4, R241, c[0x0][0x198], 0x2 ;  /* 0x00006600f1f09a11 */ /* 0x000fc800078810ff */
[----:B------:R-:W-:-:S05]  /*4af0*/  @!P1 LEA.HI.X R241, R241, c[0x0][0x19c], R246, 0x2, P4 ;  /* 0x00006700f1f19a11 */ /* 0x000fca00020f14f6 */
[----:B------:R1:W4:Y:S01]  /*4b00*/  @!P1 LDG.E.64 R238, [R240.64] ;  /* 0x00000024f0ee9981 */ /* 0x000322000c1e1b00 */
[----:B------:R-:W-:Y:S01]  /*4b10*/  PLOP3.LUT P1, PT, PT, PT, UP0, 0x80, 0x0 ;  /* 0x000000000000781c */ /* 0x000fe20003f2f008 */
[----:B------:R-:W-:Y:S02]  /*4b20*/  IMAD.U32 R246, RZ, RZ, UR5 ;  /* 0x00000005fff67e24 */ /* 0x000fe4000f8e00ff */
[----:B-1----:R-:W-:-:S10]  /*4b30*/  IMAD.U32 R240, RZ, RZ, UR4 ;  /* 0x00000004fff07e24 */ /* 0x002fd4000f8e00ff */
[----:B------:R-:W-:Y:S02]  /*4b40*/  @P1 SHF.R.S32.HI R241, RZ, 0x1f, R2 ;  /* 0x0000001ffff11819 */ /* 0x000fe40000011402 */
[----:B------:R-:W-:-:S04]  /*4b50*/  @P1 IADD3 R240, P4, P5, R2, c[0x0][0x200], R240 ;  /* 0x0000800002f01a10 */ /* 0x000fc80007d9e0f0 */
[----:B------:R-:W-:Y:S01]  /*4b60*/  @P1 IADD3.X R241, R241, c[0x0][0x204], R246, P4, P5 ;  /* 0x00008100f1f11a10 */ /* 0x000fe200027ea4f6 */
[----:B------:R-:W-:Y:S01]  /*4b70*/  IMAD.SHL.U32 R6, R6, 0x4, RZ ;  /* 0x0000000406067824 */ /* 0x000fe200078e00ff */
[----:B------:R-:W-:Y:S01]  /*4b80*/  IADD3 R5, R5, c[0x0][0x1d4], RZ ;  /* 0x0000750005057a10 */ /* 0x000fe20007ffe0ff */
[----:B------:R-:W4:Y:S04]  /*4b90*/  LDL R246, [R1+0x20] ;  /* 0x0000200001f67983 */ /* 0x000f280000100800 */
[----:B------:R1:W4:Y:S01]  /*4ba0*/  @P1 LDG.E.U8 R240, [R240.64] ;  /* 0x00000024f0f01981 */ /* 0x000322000c1e1100 */
[----:B------:R-:W-:Y:S01]  /*4bb0*/  ISETP.GE.OR P4, PT, R6, R3, P0 ;  /* 0x000000030600720c */ /* 0x000fe20000786670 */
[----:B------:R-:W-:Y:S01]  /*4bc0*/  IMAD.SHL.U32 R5, R5, 0x4, RZ ;  /* 0x0000000405057824 */ /* 0x000fe200078e00ff */
[----:B------:R-:W-:-:S02]  /*4bd0*/  FSEL R230, R230, RZ, P2 ;  /* 0x000000ffe6e67208 */ /* 0x000fc40001000000 */
[----:B------:R-:W-:Y:S02]  /*4be0*/  FSEL R235, R235, RZ, P2 ;  /* 0x000000ffebeb7208 */ /* 0x000fe40001000000 */
[----:B------:R-:W-:Y:S02]  /*4bf0*/  FSEL R234, R234, RZ, P2 ;  /* 0x000000ffeaea7208 */ /* 0x000fe40001000000 */
[----:B------:R-:W-:Y:S01]  /*4c00*/  FSEL R237, R237, RZ, P2 ;  /* 0x000000ffeded7208 */ /* 0x000fe20001000000 */
[----:B-1----:R-:W4:Y:S04]  /*4c10*/  LDL R241, [R1+0x1c] ;  /* 0x00001c0001f17983 */ /* 0x002f280000100800 */
[----:B0-----:R-:W-:-:S04]  /*4c20*/  @!P4 IADD3 R221, P3, R0, R6, RZ ;  /* 0x0000000600ddc210 */ /* 0x001fc80007f7e0ff */
[----:B------:R-:W-:Y:S02]  /*4c30*/  @!P4 LEA.HI.X.SX32 R6, R6, R4, 0x1, P3 ;  /* 0x000000040606c211 */ /* 0x000fe400018f0eff */
[----:B------:R-:W-:Y:S02]  /*4c40*/  @!P4 LEA R220, P3, R221, c[0x0][0x198], 0x2 ;  /* 0x00006600dddcca11 */ /* 0x000fe400078610ff */
[----:B------:R-:W-:Y:S02]  /*4c50*/  ISETP.GE.OR P5, PT, R5, R3, P0 ;  /* 0x000000030500720c */ /* 0x000fe400007a6670 */
[----:B------:R-:W-:Y:S02]  /*4c60*/  @!P4 LEA.HI.X R221, R221, c[0x0][0x19c], R6, 0x2, P3 ;  /* 0x00006700ddddca11 */ /* 0x000fe400018f1406 */
[----:B------:R-:W-:-:S03]  /*4c70*/  IADD3 R6, R8, c[0x0][0x1d4], RZ ;  /* 0x0000750008067a10 */ /* 0x000fc60007ffe0ff */
[----:B------:R0:W4:Y:S02]  /*4c80*/  @!P4 LDG.E.64 R222, [R220.64] ;  /* 0x00000024dcdec981 */ /* 0x000124000c1e1b00 */
[----:B------:R-:W-:-:S05]  /*4c90*/  IMAD.SHL.U32 R6, R6, 0x4, RZ ;  /* 0x0000000406067824 */ /* 0x000fca00078e00ff */
[----:B------:R-:W-:Y:S02]  /*4ca0*/  ISETP.GE.OR P3, PT, R6, R3, P0 ;  /* 0x000000030600720c */ /* 0x000fe40000766670 */
[----:B------:R-:W-:-:S04]  /*4cb0*/  @!P5 IADD3 R8, P4, R0, R5, RZ ;  /* 0x000000050008d210 */ /* 0x000fc80007f9e0ff */
[----:B------:R-:W-:Y:S02]  /*4cc0*/  @!P5 LEA.HI.X.SX32 R5, R5, R4, 0x1, P4 ;  /* 0x000000040505d211 */ /* 0x000fe400020f0eff */
[----:B0-----:R-:W-:-:S04]  /*4cd0*/  @!P5 LEA R220, P4, R8, c[0x0][0x198], 0x2 ;  /* 0x0000660008dcda11 */ /* 0x001fc800078810ff */
[----:B------:R-:W-:Y:S02]  /*4ce0*/  @!P5 LEA.HI.X R221, R8, c[0x0][0x19c], R5, 0x2, P4 ;  /* 0x0000670008ddda11 */ /* 0x000fe400020f1405 */
[----:B------:R-:W-:Y:S02]  /*4cf0*/  IADD3 R5, R7, c[0x0][0x1d4], RZ ;  /* 0x0000750007057a10 */ /* 0x000fe40007ffe0ff */
[----:B------:R-:W-:Y:S01]  /*4d00*/  @!P3 IADD3 R7, P4, R0, R6, RZ ;  /* 0x000000060007b210 */ /* 0x000fe20007f9e0ff */
[----:B------:R0:W4:Y:S02]  /*4d10*/  @!P5 LDG.E.64 R228, [R220.64] ;  /* 0x00000024dce4d981 */ /* 0x000124000c1e1b00 */
[----:B------:R-:W-:Y:S01]  /*4d20*/  IMAD.SHL.U32 R5, R5, 0x4, RZ ;  /* 0x0000000405057824 */ /* 0x000fe200078e00ff */
[----:B------:R-:W-:Y:S02]  /*4d30*/  @!P3 LEA.HI.X.SX32 R8, R6, R4, 0x1, P4 ;  /* 0x000000040608b211 */ /* 0x000fe400020f0eff */
[----:B------:R-:W-:-:S04]  /*4d40*/  @!P3 LEA R6, P4, R7, c[0x0][0x198], 0x2 ;  /* 0x000066000706ba11 */ /* 0x000fc800078810ff */
[----:B------:R-:W-:Y:S01]  /*4d50*/  @!P3 LEA.HI.X R7, R7, c[0x0][0x19c], R8, 0x2, P4 ;  /* 0x000067000707ba11 */ /* 0x000fe200020f1408 */
[----:B0-----:R-:W4:Y:S01]  /*4d60*/  LDL R221, [R1+0x14] ;  /* 0x0000140001dd7983 */ /* 0x001f220000100800 */
[----:B------:R-:W-:Y:S02]  /*4d70*/  ISETP.GE.OR P4, PT, R5, R3, P0 ;  /* 0x000000030500720c */ /* 0x000fe40000786670 */
[----:B------:R-:W-:Y:S01]  /*4d80*/  IADD3 R8, R9, c[0x0][0x1d4], RZ ;  /* 0x0000750009087a10 */ /* 0x000fe20007ffe0ff */
[----:B------:R0:W4:Y:S04]  /*4d90*/  @!P3 LDG.E.64 R226, [R6.64] ;  /* 0x0000002406e2b981 */ /* 0x000128000c1e1b00 */
[----:B------:R-:W-:Y:S01]  /*4da0*/  IMAD.SHL.U32 R8, R8, 0x4, RZ ;  /* 0x0000000408087824 */ /* 0x000fe200078e00ff */
[----:B------:R-:W-:Y:S01]  /*4db0*/  FSEL R236, R236, RZ, P2 ;  /* 0x000000ffecec7208 */ /* 0x000fe20001000000 */
[----:B------:R-:W4:Y:S04]  /*4dc0*/  LDL R220, [R1+0x8] ;  /* 0x0000080001dc7983 */ /* 0x000f280000100800 */
[----:B0-----:R-:W-:Y:S01]  /*4dd0*/  @!P4 IADD3 R7, P5, R0, R5, RZ ;  /* 0x000000050007c210 */ /* 0x001fe20007fbe0ff */
[----:B------:R-:W4:Y:S01]  /*4de0*/  LDL R9, [R1+0xc] ;  /* 0x00000c0001097983 */ /* 0x000f220000100800 */
[----:B------:R-:W-:-:S02]  /*4df0*/  ISETP.GE.OR P3, PT, R8, R3, P0 ;  /* 0x000000030800720c */ /* 0x000fc40000766670 */
[----:B------:R-:W-:Y:S02]  /*4e00*/  @!P4 LEA.HI.X.SX32 R5, R5, R4, 0x1, P5 ;  /* 0x000000040505c211 */ /* 0x000fe400028f0eff */
[----:B------:R-:W-:-:S04]  /*4e10*/  @!P4 LEA R6, P5, R7, c[0x0][0x198], 0x2 ;  /* 0x000066000706ca11 */ /* 0x000fc800078a10ff */
[----:B------:R-:W-:Y:S02]  /*4e20*/  @!P4 LEA.HI.X R7, R7, c[0x0][0x19c], R5, 0x2, P5 ;  /* 0x000067000707ca11 */ /* 0x000fe400028f1405 */
[----:B------:R-:W-:Y:S02]  /*4e30*/  IADD3 R5, R242, c[0x0][0x1d4], RZ ;  /* 0x00007500f2057a10 */ /* 0x000fe40007ffe0ff */
[----:B------:R-:W4:Y:S04]  /*4e40*/  LDL R242, [R1+0x18] ;  /* 0x0000180001f27983 */ /* 0x000f280000100800 */
[----:B------:R0:W4:Y:S01]  /*4e50*/  @!P4 LDG.E.64 R232, [R6.64] ;  /* 0x0000002406e8c981 */ /* 0x000122000c1e1b00 */
[----:B------:R-:W-:Y:S01]  /*4e60*/  IMAD.SHL.U32 R5, R5, 0x4, RZ ;  /* 0x0000000405057824 */ /* 0x000fe200078e00ff */
[----:B0-----:R-:W-:-:S04]  /*4e70*/  @!P3 IADD3 R7, P4, R0, R8, RZ ;  /* 0x000000080007b210 */ /* 0x001fc80007f9e0ff */
[----:B------:R-:W-:Y:S02]  /*4e80*/  @!P3 LEA.HI.X.SX32 R8, R8, R4, 0x1, P4 ;  /* 0x000000040808b211 */ /* 0x000fe400020f0eff */
[----:B------:R-:W-:-:S04]  /*4e90*/  @!P3 LEA R6, P4, R7, c[0x0][0x198], 0x2 ;  /* 0x000066000706ba11 */ /* 0x000fc800078810ff */
[----:B------:R-:W-:Y:S02]  /*4ea0*/  @!P3 LEA.HI.X R7, R7, c[0x0][0x19c], R8, 0x2, P4 ;  /* 0x000067000707ba11 */ /* 0x000fe400020f1408 */
[----:B------:R-:W-:Y:S02]  /*4eb0*/  ISETP.GE.OR P4, PT, R5, R3, P0 ;  /* 0x000000030500720c */ /* 0x000fe40000786670 */
[----:B------:R-:W-:Y:S01]  /*4ec0*/  IADD3 R8, R243, c[0x0][0x1d4], RZ ;  /* 0x00007500f3087a10 */ /* 0x000fe20007ffe0ff */
[----:B------:R0:W4:Y:S04]  /*4ed0*/  @!P3 LDG.E.64 R230, [R6.64] ;  /* 0x0000002406e6b981 */ /* 0x000128000c1e1b00 */
[----:B------:R-:W-:Y:S01]  /*4ee0*/  IMAD.SHL.U32 R8, R8, 0x4, RZ ;  /* 0x0000000408087824 */ /* 0x000fe200078e00ff */
[----:B------:R-:W4:Y:S05]  /*4ef0*/  LDL R243, [R1+0x24] ;  /* 0x0000240001f37983 */ /* 0x000f2a0000100800 */
[----:B0-----:R-:W-:-:S02]  /*4f00*/  @!P4 IADD3 R7, P5, R0, R5, RZ ;  /* 0x000000050007c210 */ /* 0x001fc40007fbe0ff */
[----:B------:R-:W-:Y:S02]  /*4f10*/  ISETP.GE.OR P3, PT, R8, R3, P0 ;  /* 0x000000030800720c */ /* 0x000fe40000766670 */
[----:B------:R-:W-:Y:S01]  /*4f20*/  @!P4 LEA.HI.X.SX32 R5, R5, R4, 0x1, P5 ;  /* 0x000000040505c211 */ /* 0x000fe200028f0eff */
[----:B------:R-:W4:Y:S01]  /*4f30*/  LDL R3, [R1+0x28] ;  /* 0x0000280001037983 */ /* 0x000f220000100800 */
[----:B------:R-:W-:-:S04]  /*4f40*/  @!P4 LEA R6, P5, R7, c[0x0][0x198], 0x2 ;  /* 0x000066000706ca11 */ /* 0x000fc800078a10ff */
[----:B------:R-:W-:-:S05]  /*4f50*/  @!P4 LEA.HI.X R7, R7, c[0x0][0x19c], R5, 0x2, P5 ;  /* 0x000067000707ca11 */ /* 0x000fca00028f1405 */
[----:B------:R0:W4:Y:S01]  /*4f60*/  @!P4 LDG.E.64 R234, [R6.64] ;  /* 0x0000002406eac981 */ /* 0x000122000c1e1b00 */
[----:B------:R-:W-:-:S04]  /*4f70*/  @!P3 IADD3 R5, P4, R0, R8, RZ ;  /* 0x000000080005b210 */ /* 0x000fc80007f9e0ff */
[----:B------:R-:W-:Y:S02]  /*4f80*/  @!P3 LEA.HI.X.SX32 R8, R8, R4, 0x1, P4 ;  /* 0x000000040808b211 */ /* 0x000fe400020f0eff */
[----:B0-----:R-:W-:-:S04]  /*4f90*/  @!P3 LEA R6, P4, R5, c[0x0][0x198], 0x2 ;  /* 0x000066000506ba11 */ /* 0x001fc800078810ff */
[----:B------:R-:W-:Y:S01]  /*4fa0*/  @!P3 LEA.HI.X R7, R5, c[0x0][0x19c], R8, 0x2, P4 ;  /* 0x000067000507ba11 */ /* 0x000fe200020f1408 */
[----:B--2---:R-:W-:Y:S01]  /*4fb0*/  FMUL.FTZ R5, R105, R113 ;  /* 0x0000007169057220 */ /* 0x004fe20000410000 */
[----:B------:R-:W2:Y:S04]  /*4fc0*/  LDL R8, [R1] ;  /* 0x0000000001087983 */ /* 0x000ea80000100800 */
[----:B------:R-:W2:Y:S04]  /*4fd0*/  LDL R105, [R1+0x50] ;  /* 0x0000500001697983 */ /* 0x000ea80000100800 */
[----:B------:R3:W2:Y:S02]  /*4fe0*/  @!P3 LDG.E.64 R236, [R6.64] ;  /* 0x0000002406ecb981 */ /* 0x0006a4000c1e1b00 */
[----:B---3--:R-:W-:-:S02]  /*4ff0*/  FMUL.FTZ R6, R106, R112 ;  /* 0x000000706a067220 */ /* 0x008fc40000410000 */
[----:B------:R-:W3:Y:S04]  /*5000*/  LDL R7, [R1+0x4] ;  /* 0x0000040001077983 */ /* 0x000ee80000100800 */
[----:B------:R-:W3:Y:S01]  /*5010*/  LDL R106, [R1+0x54] ;  /* 0x00005400016a7983 */ /* 0x000ee20000100800 */
[----:B----4-:R-:W-:-:S03]  /*5020*/  ISETP.NE.AND P1, PT, R240, RZ, P1 ;  /* 0x000000fff000720c */ /* 0x010fc60000f25270 */
[----:B------:R-:W4:Y:S01]  /*5030*/  LDL R240, [R1+0x10] ;  /* 0x0000100001f07983 */ /* 0x000f220000100800 */
[----:B--2---:R-:W-:-:S03]  /*5040*/  FFMA.FTZ R6, R105, R216, R6 ;  /* 0x000000d869067223 */ /* 0x004fc60000010006 */
[----:B------:R-:W2:Y:S01]  /*5050*/  LDL.LU R105, [R1+0x74] ;  /* 0x0000740001697983 */ /* 0x000ea20000300800 */
[----:B------:R-:W-:-:S04]  /*5060*/  FFMA.FTZ R6, R107, R120, R6 ;  /* 0x000000786b067223 */ /* 0x000fc80000010006 */
[----:B------:R-:W-:Y:S02]  /*5070*/  FFMA.FTZ R6, R109, R140, R6 ;  /* 0x0000008c6d067223 */ /* 0x000fe40000010006 */
[----:B---3--:R-:W-:Y:S02]  /*5080*/  FFMA.FTZ R5, R106, R217, R5 ;  /* 0x000000d96a057223 */ /* 0x008fe40000010005 */
[----:B------:R-:W3:Y:S02]  /*5090*/  LDL.LU R106, [R1+0x70] ;  /* 0x00007000016a7983 */ /* 0x000ee40000300800 */
[----:B------:R-:W-:Y:S02]  /*50a0*/  FFMA.FTZ R5, R108, R121, R5 ;  /* 0x000000796c057223 */ /* 0x000fe40000010005 */
[----:B------:R-:W2:Y:S04]  /*50b0*/  LDL.LU R107, [R1+0x6c] ;  /* 0x00006c00016b7983 */ /* 0x000ea80000300800 */
[----:B------:R-:W2:Y:S01]  /*50c0*/  LDL.LU R108, [R1+0x68] ;  /* 0x00006800016c7983 */ /* 0x000ea20000300800 */
[----:B------:R-:W-:-:S03]  /*50d0*/  FFMA.FTZ R5, R110, R141, R5 ;  /* 0x0000008d6e057223 */ /* 0x000fc60000010005 */
[----:B------:R-:W2:Y:S01]  /*50e0*/  LDL.LU R109, [R1+0x64] ;  /* 0x00006400016d7983 */ /* 0x000ea20000300800 */
[----:B------:R-:W-:-:S03]  /*50f0*/  FFMA.FTZ R6, R111, R114, R6 ;  /* 0x000000726f067223 */ /* 0x000fc60000010006 */
[----:B------:R-:W2:Y:S04]  /*5100*/  LDL.LU R110, [R1+0x60] ;  /* 0x00006000016e7983 */ /* 0x000ea80000300800 */
[----:B------:R-:W2:Y:S01]  /*5110*/  LDL.LU R111, [R1+0x5c] ;  /* 0x00005c00016f7983 */ /* 0x000ea20000300800 */
[----:B------:R-:W-:-:S03]  /*5120*/  FFMA.FTZ R5, R252, R115, R5 ;  /* 0x00000073fc057223 */ /* 0x000fc60000010005 */
[----:B------:R0:W5:Y:S01]  /*5130*/  LDL.LU R252, [R1+0x58] ;  /* 0x0000580001fc7983 */ /* 0x0001620000300800 */
[----:B------:R-:W-:Y:S02]  /*5140*/  FFMA.FTZ R6, R3, R122, R6 ;  /* 0x0000007a03067223 */ /* 0x000fe40000010006 */
[----:B------:R-:W-:Y:S02]  /*5150*/  FFMA.FTZ R5, R247, R123, R5 ;  /* 0x0000007bf7057223 */ /* 0x000fe40000010005 */
[----:B------:R-:W-:Y:S02]  /*5160*/  FFMA.FTZ R6, R246, R146, R6 ;  /* 0x00000092f6067223 */ /* 0x000fe40000010006 */
[----:B------:R-:W-:Y:S02]  /*5170*/  FFMA.FTZ R5, R243, R147, R5 ;  /* 0x00000093f3057223 */ /* 0x000fe40000010005 */
[----:B------:R-:W-:Y:S02]  /*5180*/  FFMA.FTZ R6, R242, R116, R6 ;  /* 0x00000074f2067223 */ /* 0x000fe40000010006 */
        /* <DEDUP_REMOVED lines=10> */
[----:B------:R-:W-:Y:S02]  /*5230*/  FFMA.FTZ R5, R19, R135, R5 ;  /* 0x0000008713057223 */ /* 0x000fe40000010005 */
        /* <DEDUP_REMOVED lines=89> */
[----:B------:R-:W-:Y:S01]  /*57d0*/  FFMA.FTZ R6, R98, R230, R6 ;  /* 0x000000e662067223 */ /* 0x000fe20000010006 */
[----:B------:R-:W1:Y:S01]  /*57e0*/  S2R R7, SR_TID.X ;  /* 0x0000000000077919 */ /* 0x000e620000002100 */
[----:B------:R-:W-:Y:S02]  /*57f0*/  FFMA.FTZ R5, R101, R215, R5 ;  /* 0x000000d765057223 */ /* 0x000fe40000010005 */
[----:B------:R-:W-:Y:S02]  /*5800*/  FFMA.FTZ R6, R100, R214, R6 ;  /* 0x000000d664067223 */ /* 0x000fe40000010006 */
[----:B------:R-:W-:-:S02]  /*5810*/  FFMA.FTZ R5, R103, R11, R5 ;  /* 0x0000000b67057223 */ /* 0x000fc40000010005 */
[----:B------:R-:W-:Y:S02]  /*5820*/  FFMA.FTZ R6, R102, R10, R6 ;  /* 0x0000000a66067223 */ /* 0x000fe40000010006 */
[----:B--2---:R-:W-:Y:S02]  /*5830*/  FFMA.FTZ R5, R105, R235, R5 ;  /* 0x000000eb69057223 */ /* 0x004fe40000010005 */
[----:B------:R-:W-:Y:S02]  /*5840*/  FFMA.FTZ R6, R104, R234, R6 ;  /* 0x000000ea68067223 */ /* 0x000fe40000010006 */
[----:B------:R-:W-:Y:S02]  /*5850*/  FFMA.FTZ R5, R107, R219, R5 ;  /* 0x000000db6b057223 */ /* 0x000fe40000010005 */
[----:B---3--:R-:W-:Y:S02]  /*5860*/  FFMA.FTZ R6, R106, R218, R6 ;  /* 0x000000da6a067223 */ /* 0x008fe40000010006 */
[----:B------:R-:W-:-:S02]  /*5870*/  FFMA.FTZ R5, R109, R239, R5 ;  /* 0x000000ef6d057223 */ /* 0x000fc40000010005 */
[----:B------:R-:W-:Y:S02]  /*5880*/  FFMA.FTZ R6, R108, R238, R6 ;  /* 0x000000ee6c067223 */ /* 0x000fe40000010006 */
[----:B------:R-:W-:Y:S02]  /*5890*/  IMAD.MOV.U32 R3, RZ, RZ, c[0x0][0x1d4] ;  /* 0x00007500ff037624 */ /* 0x000fe400078e00ff */
[----:B------:R-:W-:Y:S02]  /*58a0*/  FFMA.FTZ R6, R110, R236, R6 ;  /* 0x000000ec6e067223 */ /* 0x000fe40000010006 */
[----:B------:R-:W-:Y:S01]  /*58b0*/  FFMA.FTZ R5, R111, R237, R5 ;  /* 0x000000ed6f057223 */ /* 0x000fe20000010005 */
[----:B-1----:R-:W-:Y:S01]  /*58c0*/  LOP3.LUT R9, R7, 0x1, RZ, 0xc0, !PT ;  /* 0x0000000107097812 */ /* 0x002fe200078ec0ff */
[----:B------:R-:W-:Y:S02]  /*58d0*/  IMAD R3, R3, 0xc0, RZ ;  /* 0x000000c003037824 */ /* 0x000fe400078e02ff */
[----:B------:R-:W-:Y:S01]  /*58e0*/  FADD.FTZ R5, R6, R5 ;  /* 0x0000000506057221 */ /* 0x000fe20000010000 */
[----:B------:R-:W-:Y:S05]  /*58f0*/  BRA.DIV ~URZ, `(.L_x_4188) ;  /* 0x000030e27f007947 */ /* 0x000fea000b800000 */
[----:B0-----:R0:W1:Y:S02]  /*5900*/  SHFL.BFLY PT, R8, R5, 0x1, 0x1f ;  /* 0x0c201f0005087f89 */ /* 0x00106400000e0000 */
.L_x_4232:
        /* <DEDUP_REMOVED lines=38> */
.L_x_4190:
[----:B------:R-:W-:Y:S05]  /*5b70*/  BSYNC B1 ;  /* 0x0000000000017941 */ /* 0x000fea0003800000 */
.L_x_4189:
[----:B------:R-:W-:-:S04]  /*5b80*/  IADD3 R2, R2, 0x40, RZ ;  /* 0x0000004002027810 */ /* 0x000fc80007ffe0ff */
[----:B------:R-:W-:-:S13]  /*5b90*/  ISETP.GE.AND P0, PT, R2, UR6, PT ;  /* 0x0000000602007c0c */ /* 0x000fda000bf06270 */
[----:B0----5:R-:W-:Y:S01]  /*5ba0*/  @P0 CALL.REL.NOINC `(.L_x_4187) ;  /* 0x0000001000000944 */ /* 0x021fe20003c00000 */
[----:B------:R-:W-:Y:S05]  /*5bb0*/  BRA `(.L_x_4191) ;  /* 0xffffc82000007947 */ /* 0x000fea000383ffff */
.L_x_4187:
[----:B------:R-:W-:Y:S05]  /*5bc0*/  BSYNC B0 ;  /* 0x0000000000007941 */ /* 0x000fea0003800000 */
.L_x_4186:
[----:B------:R-:W-:Y:S05]  /*5bd0*/  BRA.DIV ~URZ, `(.L_x_4192) ;  /* 0x00002e627f007947 */ /* 0x000fea000b800000 */
[----:B------:R0:W3:Y:S02]  /*5be0*/  SHFL.BFLY PT, R8, R252, 0x10, 0x1f ;  /* 0x0e001f00fc087f89 */ /* 0x0000e400000e0000 */
.L_x_4233:
[----:B---3--:R-:W-:Y:S01]  /*5bf0*/  FMNMX.FTZ R5, R8, R252, !PT ;  /* 0x000000fc08057209 */ /* 0x008fe20007810000 */
[----:B------:R-:W-:Y:S05]  /*5c00*/  BRA.DIV ~URZ, `(.L_x_4193) ;  /* 0x00002ea27f007947 */ /* 0x000fea000b800000 */
[----:B------:R-:W3:Y:S02]  /*5c10*/  SHFL.BFLY PT, R0, R5, 0x8, 0x1f ;  /* 0x0d001f0005007f89 */ /* 0x000ee400000e0000 */
[----:B---3--:R-:W-:-:S05]  /*5c20*/  FMNMX.FTZ R0, R5, R0, !PT ;  /* 0x0000000005007209 */ /* 0x008fca0007810000 */
[----:B------:R-:W3:Y:S02]  /*5c30*/  SHFL.BFLY PT, R3, R0, 0x4, 0x1f ;  /* 0x0c801f0000037f89 */ /* 0x000ee400000e0000 */
[----:B---3--:R-:W-:-:S05]  /*5c40*/  FMNMX.FTZ R5, R0, R3, !PT ;  /* 0x0000000300057209 */ /* 0x008fca0007810000 */
[----:B------:R3:W4:Y:S02]  /*5c50*/  SHFL.BFLY PT, R8, R5, 0x2, 0x1f ;  /* 0x0c401f0005087f89 */ /* 0x00072400000e0000 */
.L_x_4234:
[----:B------:R-:W5:Y:S01]  /*5c60*/  S2R R6, SR_TID.X ;  /* 0x0000000000067919 */ /* 0x000f620000002100 */
[----:B---34-:R-:W-:Y:S01]  /*5c70*/  FMNMX.FTZ R5, R8, R5, !PT ;  /* 0x0000000508057209 */ /* 0x018fe20007810000 */
[----:B------:R-:W-:Y:S01]  /*5c80*/  WARPSYNC 0xffffffff ;  /* 0xffffffff00007948 */ /* 0x000fe20003800000 */
[----:B-----5:R-:W-:-:S04]  /*5c90*/  SHF.R.S32.HI R0, RZ, 0x1f, R6 ;  /* 0x0000001fff007819 */ /* 0x020fc80000011406 */
        /* <DEDUP_REMOVED lines=8> */
[----:B---3--:R-:W-:Y:S01]  /*5d20*/  IMAD.MOV.U32 R2, RZ, RZ, -0x800001 ;  /* 0xff7fffffff027424 */ /* 0x008fe200078e00ff */
[----:B------:R-:W-:Y:S01]  /*5d30*/  IADD3 R6, R6, UR43, RZ ;  /* 0x0000002b06067c10 */ /* 0x000fe2000fffe0ff */
[----:B------:R-:W-:Y:S02]  /*5d40*/  IMAD.MOV.U32 R7, RZ, RZ, RZ ;  /* 0x000000ffff077224 */ /* 0x000fe400078e00ff */
[----:B------:R-:W-:Y:S01]  /*5d50*/  BSSY B0, `(.L_x_4194) ;  /* 0x0000027000007945 */ /* 0x000fe20003800000 */
[----:B------:R-:W-:-:S07]  /*5d60*/  ISETP.GT.AND P1, PT, R6, UR40, PT ;  /* 0x0000002806007c0c */ /* 0x000fce000bf24270 */
[----:B------:R-:W3:Y:S04]  /*5d70*/  @!P0 LDS R2, [R3.X4] ;  /* 0x0000000003028984 */ /* 0x000ee80000004800 */
[----:B---3--:R-:W3:Y:S02]  /*5d80*/  SHFL.BFLY PT, R5, R2, 0x2, 0x1f ;  /* 0x0c401f0002057f89 */ /* 0x008ee400000e0000 */
[----:B---3--:R-:W-:-:S05]  /*5d90*/  FMNMX.FTZ R5, R5, R2, !PT ;  /* 0x0000000205057209 */ /* 0x008fca0007810000 */
[----:B------:R-:W3:Y:S02]  /*5da0*/  SHFL.BFLY PT, R4, R5, 0x1, 0x1f ;  /* 0x0c201f0005047f89 */ /* 0x000ee400000e0000 */
[----:B---3--:R-:W-:-:S05]  /*5db0*/  FMNMX.FTZ R4, R5, R4, !PT ;  /* 0x0000000405047209 */ /* 0x008fca0007810000 */
[----:B------:R3:W4:Y:S01]  /*5dc0*/  SHFL.IDX PT, R9, R4, RZ, 0x1f ;  /* 0x00001fff04097589 */ /* 0x00072200000e0000 */
[----:B------:R-:W-:Y:S05]  /*5dd0*/  @P1 BRA `(.L_x_4195) ;  /* 0x000001e000001947 */ /* 0x000fea0003800000 */
[----:B------:R-:W-:Y:S01]  /*5de0*/  ISETP.NE.U32.AND P0, PT, RZ, c[0x0][0x200], PT ;  /* 0x00008000ff007a0c */ /* 0x000fe20003f05070 */
[----:B------:R-:W-:Y:S02]  /*5df0*/  IMAD.MOV.U32 R7, RZ, RZ, RZ ;  /* 0x000000ffff077224 */ /* 0x000fe400078e00ff */
[----:B---3--:R-:W-:Y:S01]  /*5e00*/  IMAD.MOV.U32 R4, RZ, RZ, R6 ;  /* 0x000000ffff047224 */ /* 0x008fe200078e0006 */
[----:B------:R-:W-:-:S08]  /*5e10*/  ISETP.NE.AND.EX P0, PT, RZ, c[0x0][0x204], PT, P0 ;  /* 0x00008100ff007a0c */ /* 0x000fd00003f05300 */
.L_x_4199:
[----:B---3--:R-:W-:Y:S01]  /*5e20*/  IADD3 R2, R4, -UR43, RZ ;  /* 0x8000002b04027c10 */ /* 0x008fe2000fffe0ff */
        /* <DEDUP_REMOVED lines=11> */
[----:B------:R-:W3:Y:S02]  /*5ee0*/  LDG.E.U8 R2, [R2.64] ;  /* 0x0000002402027981 */ /* 0x000ee4000c1e1100 */
[----:B---3--:R-:W-:-:S13]  /*5ef0*/  ISETP.NE.AND P2, PT, R2, RZ, PT ;  /* 0x000000ff0200720c */ /* 0x008fda0003f45270 */
[----:B------:R-:W-:Y:S01]  /*5f00*/  @P2 IMAD.MOV.U32 R8, RZ, RZ, RZ ;  /* 0x000000ffff082224 */ /* 0x000fe200078e00ff */
[----:B------:R-:W-:Y:S05]  /*5f10*/  @P2 BRA `(.L_x_4198) ;  /* 0x0000004000002947 */ /* 0x000fea0003800000 */
.L_x_4197:
[----:B------:R-:W3:Y:S02]  /*5f20*/  LDS R2, [R5] ;  /* 0x0000000005027984 */ /* 0x000ee40000000800 */
[----:B---34-:R-:W-:-:S04]  /*5f30*/  FADD.FTZ R2, -R9, R2 ;  /* 0x0000000209027221 */ /* 0x018fc80000010100 */
[----:B------:R-:W-:-:S04]  /*5f40*/  FMUL.FTZ R2, R2, 1.4426950216293334961 ;  /* 0x3fb8aa3b02027820 */ /* 0x000fc80000410000 */
[----:B------:R3:W4:Y:S03]  /*5f50*/  MUFU.EX2 R8, R2 ;  /* 0x0000000200087308 */ /* 0x0007260000000800 */
.L_x_4198:
[----:B------:R-:W-:Y:S05]  /*5f60*/  BSYNC B1 ;  /* 0x0000000000017941 */ /* 0x000fea0003800000 */
.L_x_4196:
[----:B----4-:R4:W-:Y:S01]  /*5f70*/  STS [R5], R8 ;  /* 0x0000000805007388 */ /* 0x0109e20000000800 */
[----:B------:R-:W-:Y:S01]  /*5f80*/  IADD3 R4, R4, 0x80, RZ ;  /* 0x0000008004047810 */ /* 0x000fe20007ffe0ff */
[----:B------:R-:W-:-:S03]  /*5f90*/  FADD.FTZ R7, R8, R7 ;  /* 0x0000000708077221 */ /* 0x000fc60000010000 */
[----:B------:R-:W-:-:S13]  /*5fa0*/  ISETP.GT.AND P2, PT, R4, UR40, PT ;  /* 0x0000002804007c0c */ /* 0x000fda000bf44270 */
[----:B----4-:R-:W-:Y:S05]  /*5fb0*/  @!P2 BRA `(.L_x_4199) ;  /* 0xfffffe600000a947 */ /* 0x010fea000383ffff */
.L_x_4195:
[----:B------:R-:W-:Y:S05]  /*5fc0*/  BSYNC B0 ;  /* 0x0000000000007941 */ /* 0x000fea0003800000 */
.L_x_4194:
[----:B---3--:R-:W3:Y:S04]  /*5fd0*/  SHFL.BFLY PT, R2, R7, 0x10, 0x1f ;  /* 0x0e001f0007027f89 */ /* 0x008ee800000e0000 */
[----:B------:R-:W5:Y:S01]  /*5fe0*/  S2R R10, SR_TID.X ;  /* 0x00000000000a7919 */ /* 0x000f620000002100 */
[----:B---3--:R-:W-:Y:S01]  /*5ff0*/  FADD.FTZ R2, R2, R7 ;  /* 0x0000000702027221 */ /* 0x008fe20000010000 */
[----:B-----5:R-:W-:-:S04]  /*6000*/  LOP3.LUT P0, RZ, R10, 0x1f, RZ, 0xc0, !PT ;  /* 0x0000001f0aff7812 */ /* 0x020fc8000780c0ff */
[----:B------:R-:W3:Y:S01]  /*6010*/  SHFL.BFLY PT, R3, R2, 0x8, 0x1f ;  /* 0x0d001f0002037f89 */ /* 0x000ee200000e0000 */
[----:B----4-:R-:W-:-:S04]  /*6020*/  LOP3.LUT R9, R10, 0x1f, RZ, 0xc0, !PT ;  /* 0x0000001f0a097812 */ /* 0x010fc800078ec0ff */
[----:B------:R-:W-:-:S04]  /*6030*/  ISETP.GT.U32.AND P2, PT, R9, 0x3, PT ;  /* 0x000000030900780c */ /* 0x000fc80003f44070 */
[----:B------:R-:W-:-:S04]  /*6040*/  @!P0 SHF.R.U32.HI R7, RZ, 0x3, R10 ;  /* 0x00000003ff078819 */ /* 0x000fc8000001160a */
[----:B------:R-:W-:Y:S01]  /*6050*/  @!P0 LOP3.LUT R7, R7, 0x1ffffffc, RZ, 0xc0, !PT ;  /* 0x1ffffffc07078812 */ /* 0x000fe200078ec0ff */
[----:B---3--:R-:W-:-:S04]  /*6060*/  FADD.FTZ R3, R2, R3 ;  /* 0x0000000302037221 */ /* 0x008fc80000010000 */
[----:B------:R-:W-:Y:S01]  /*6070*/  @!P2 IMAD.SHL.U32 R2, R10, 0x4, RZ ;  /* 0x000000040a02a824 */ /* 0x000fe200078e00ff */
[----:B------:R-:W3:Y:S04]  /*6080*/  SHFL.BFLY PT, R4, R3, 0x4, 0x1f ;  /* 0x0c801f0003047f89 */ /* 0x000ee800000e0000 */
[----:B------:R-:W-:Y:S01]  /*6090*/  @!P2 LOP3.LUT R2, R2, 0x7c, RZ, 0xc0, !PT ;  /* 0x0000007c0202a812 */ /* 0x000fe200078ec0ff */
[----:B---3--:R-:W-:-:S05]  /*60a0*/  FADD.FTZ R4, R3, R4 ;  /* 0x0000000403047221 */ /* 0x008fca0000010000 */
[----:B------:R-:W3:Y:S02]  /*60b0*/  SHFL.BFLY PT, R5, R4, 0x2, 0x1f ;  /* 0x0c401f0004057f89 */ /* 0x000ee400000e0000 */
[----:B---3--:R-:W-:-:S05]  /*60c0*/  FADD.FTZ R5, R4, R5 ;  /* 0x0000000504057221 */ /* 0x008fca0000010000 */
[----:B------:R-:W3:Y:S02]  /*60d0*/  SHFL.BFLY PT, R8, R5, 0x1, 0x1f ;  /* 0x0c201f0005087f89 */ /* 0x000ee400000e0000 */
[----:B---3--:R-:W-:-:S05]  /*60e0*/  FADD.FTZ R8, R5, R8 ;  /* 0x0000000805087221 */ /* 0x008fca0000010000 */
[----:B------:R-:W-:Y:S04]  /*60f0*/  @!P0 STS [R7+0x10], R8 ;  /* 0x0000100807008388 */ /* 0x000fe80000000800 */
[----:B------:R-:W-:Y:S06]  /*6100*/  BAR.SYNC.DEFER_BLOCKING 0x0 ;  /* 0x0000000000007b1d */ /* 0x000fec0000010000 */
[----:B------:R-:W3:Y:S04]  /*6110*/  @!P2 LDS R8, [R2+0x10] ;  /* 0x000010000208a984 */ /* 0x000ee80000000800 */
[----:B---3--:R-:W3:Y:S02]  /*6120*/  SHFL.BFLY PT, R3, R8, 0x2, 0x1f ;  /* 0x0c401f0008037f89 */ /* 0x008ee400000e0000 */
[----:B---3--:R-:W-:-:S05]  /*6130*/  FADD.FTZ R3, R3, R8 ;  /* 0x0000000803037221 */ /* 0x008fca0000010000 */
[----:B------:R-:W3:Y:S02]  /*6140*/  SHFL.BFLY PT, R4, R3, 0x1, 0x1f ;  /* 0x0c201f0003047f89 */ /* 0x000ee400000e0000 */
[----:B---3--:R-:W-:-:S06]  /*6150*/  FADD.FTZ R4, R3, R4 ;  /* 0x0000000403047221 */ /* 0x008fcc0000010000 */
[----:B------:R-:W3:Y:S01]  /*6160*/  SHFL.IDX PT, R4, R4, RZ, 0x1f ;  /* 0x00001fff04047589 */ /* 0x000ee200000e0000 */
        /* <DEDUP_REMOVED lines=15> */
[----:B---3--:R-:W-:-:S04]  /*6260*/  FADD.FTZ R2, R4, 9.9999999747524270788e-07 ;  /* 0x358637bd04027421 */ /* 0x008fc80000010000 */
[----:B------:R3:W4:Y:S03]  /*6270*/  MUFU.RCP R10, R2 ;  /* 0x00000002000a7308 */ /* 0x0007260000001000 */
.L_x_4202:
[----:B------:R-:W-:Y:S02]  /*6280*/  IADD3 R4, R6, -UR43, RZ ;  /* 0x8000002b06047c10 */ /* 0x000fe4000fffe0ff */
[----:B------:R-:W-:Y:S02]  /*6290*/  PLOP3.LUT P1, PT, PT, PT, UP0, 0x80, 0x0 ;  /* 0x000000000000781c */ /* 0x000fe40003f2f008 */
[----:B---3--:R-:W-:Y:S01]  /*62a0*/  LEA R7, R4, 0x420, 0x2 ;  /* 0x0000042004077811 */ /* 0x008fe200078e10ff */
[----:B------:R-:W5:Y:S10]  /*62b0*/  LDS R3, [R4.X4+0x420] ;  /* 0x0004200004037984 */ /* 0x000f740000004800 */
[----:B------:R-:W-:-:S04]  /*62c0*/  @P1 IADD3 R5, P0, R6, UR4, RZ ;  /* 0x0000000406051c10 */ /* 0x000fc8000ff1e0ff */
[C---:B------:R-:W-:Y:S02]  /*62d0*/  @P1 LEA.HI.X.SX32 R8, R6.reuse, UR5, 0x1, P0 ;  /* 0x0000000506081c11 */ /* 0x040fe400080f0eff */
[----:B---3--:R-:W-:Y:S02]  /*62e0*/  @P1 LEA R2, P0, R5, c[0x0][0x260], 0x2 ;  /* 0x0000980005021a11 */ /* 0x008fe400078010ff */
[----:B------:R-:W-:Y:S01]  /*62f0*/  IADD3 R6, R6, 0x80, RZ ;  /* 0x0000008006067810 */ /* 0x000fe20007ffe0ff */
[----:B----45:R-:W-:Y:S01]  /*6300*/  FMUL.FTZ R9, R3, R10 ;  /* 0x0000000a03097220 */ /* 0x030fe20000410000 */
[----:B------:R-:W-:Y:S02]  /*6310*/  @P1 LEA.HI.X R3, R5, c[0x0][0x264], R8, 0x2, P0 ;  /* 0x0000990005031a11 */ /* 0x000fe400000f1408 */
[----:B------:R-:W-:Y:S02]  /*6320*/  ISETP.GT.AND P0, PT, R6, UR40, PT ;  /* 0x0000002806007c0c */ /* 0x000fe4000bf04270 */
[----:B------:R3:W-:Y:S04]  /*6330*/  STS [R7], R9 ;  /* 0x0000000907007388 */ /* 0x0007e80000000800 */
[----:B------:R3:W-:Y:S07]  /*6340*/  @P1 STG.E [R2.64], R9 ;  /* 0x0000000902001986 */ /* 0x0007ee000c101924 */
[----:B------:R-:W-:Y:S05]  /*6350*/  @!P0 BRA `(.L_x_4202) ;  /* 0xffffff2000008947 */ /* 0x000fea000383ffff */
.L_x_4201:
[----:B------:R-:W-:Y:S05]  /*6360*/  BSYNC B0 ;  /* 0x0000000000007941 */ /* 0x000fea0003800000 */
.L_x_4200:
[----:B---3--:R-:W3:Y:S01]  /*6370*/  S2R R3, SR_TID.X ;  /* 0x0000000000037919 */ /* 0x008ee20000002100 */
[----:B------:R-:W-:Y:S01]  /*6380*/  ULEA.HI UR4, UR40, UR40, URZ, 0x1 ;  /* 0x0000002828047291 */ /* 0x000fe2000f8f083f */
[----:B------:R-:W-:Y:S01]  /*6390*/  ISETP.EQ.U32.AND P0, PT, RZ, c[0x0][0x190], PT ;  /* 0x00006400ff007a0c */ /* 0x000fe20003f02070 */
[----:B------:R-:W-:Y:S01]  /*63a0*/  IMAD.U32 R5, RZ, RZ, UR46 ;  /* 0x0000002eff057e24 */ /* 0x000fe2000f8e00ff */
[----:B------:R-:W-:Y:S01]  /*63b0*/  CS2R R6, SRZ ;  /* 0x0000000000067805 */ /* 0x000fe2000001ff00 */
[----:B------:R-:W-:-:S04]  /*63c0*/  ULOP3.LUT UR4, UR4, 0xfffffffe, URZ, 0xc0, !UPT ;  /* 0xfffffffe04047892 */ /* 0x000fc8000f8ec03f */
[----:B------:R-:W-:Y:S01]  /*63d0*/  UIADD3 UR4, -UR4, UR40, URZ ;  /* 0x0000002804047290 */ /* 0x000fe2000fffe13f */
[----:B---3--:R-:W-:-:S04]  /*63e0*/  LEA.HI R0, R0, R3, RZ, 0x6 ;  /* 0x0000000300007211 */ /* 0x008fc800078f30ff */
        /* <DEDUP_REMOVED lines=19> */
[----:B---3--:R-:W-:Y:S01]  /*6520*/  IMAD.U32 R55, RZ, RZ, UR40 ;  /* 0x00000028ff377e24 */ /* 0x008fe2000f8e00ff */
        /* <DEDUP_REMOVED lines=22> */
[----:B------:R-:W-:Y:S01]  /*6690*/  IMAD R8, R2, 0xc0, RZ ;  /* 0x000000c002087824 */ /* 0x000fe200078e02ff */
[----:B------:R-:W-:Y:S01]  /*66a0*/  LEA R15, R3, 0x420, 0x2 ;  /* 0x00000420030f7811 */ /* 0x000fe200078e10ff */
[----:B------:R-:W-:Y:S02]  /*66b0*/  IMAD.MOV.U32 R14, RZ, RZ, R12 ;  /* 0x000000ffff0e7224 */ /* 0x000fe400078e000c */
[----:B------:R-:W-:Y:S01]  /*66c0*/  IMAD.MOV.U32 R64, RZ, RZ, R2 ;  /* 0x000000ffff407224 */ /* 0x000fe200078e0002 */
[----:B------:R-:W-:-:S04]  /*66d0*/  IADD3 R13, P3, R52, R8, RZ ;  /* 0x00000008340d7210 */ /* 0x000fc80007f7e0ff */
[----:B------:R-:W-:Y:S02]  /*66e0*/  LEA.HI.X.SX32 R8, R8, R53, 0x1, P3 ;  /* 0x0000003508087211 */ /* 0x000fe400018f0eff */
[----:B------:R-:W-:-:S04]  /*66f0*/  LEA R21, P3, R13, c[0x0][0x1a0], 0x2 ;  /* 0x000068000d157a11 */ /* 0x000fc800078610ff */
[----:B------:R-:W-:Y:S01]  /*6700*/  LEA.HI.X R13, R13, c[0x0][0x1a4], R8, 0x2, P3 ;  /* 0x000069000d0d7a11 */ /* 0x000fe200018f1408 */
[----:B------:R-:W-:Y:S02]  /*6710*/  IMAD.MOV.U32 R8, RZ, RZ, RZ ;  /* 0x000000ffff087224 */ /* 0x000fe400078e00ff */
.L_x_4209:
[----:B------:R-:W-:Y:S01]  /*6720*/  IMAD.MOV.U32 R12, RZ, RZ, R21 ;  /* 0x000000ffff0c7224 */ /* 0x000fe200078e0015 */
[----:B------:R3:W4:Y:S04]  /*6730*/  LDS R20, [R15] ;  /* 0x000000000f147984 */ /* 0x0007280000000800 */
[----:B-1----:R1:W4:Y:S01]  /*6740*/  LDG.E.128 R16, [R12.64] ;  /* 0x000000240c107981 */ /* 0x002322000c1e1d00 */
[----:B------:R-:W-:Y:S02]  /*6750*/  IADD3 R14, R14, -0x1, RZ ;  /* 0xffffffff0e0e7810 */ /* 0x000fe40007ffe0ff */
[----:B------:R-:W-:Y:S02]  /*6760*/  IADD3 R21, P4, R21, 0x600, RZ ;  /* 0x0000060015157810 */ /* 0x000fe40007f9e0ff */
[----:B------:R-:W-:-:S02]  /*6770*/  ISETP.NE.AND P3, PT, R14, RZ, PT ;  /* 0x000000ff0e00720c */ /* 0x000fc40003f65270 */
[----:B------:R-:W-:Y:S02]  /*6780*/  IADD3 R64, R64, 0x2, RZ ;  /* 0x0000000240407810 */ /* 0x000fe40007ffe0ff */
[----:B---3--:R-:W-:Y:S01]  /*6790*/  IADD3 R15, R15, 0x8, RZ ;  /* 0x000000080f0f7810 */ /* 0x008fe20007ffe0ff */
[----:B-1----:R-:W-:Y:S02]  /*67a0*/  IMAD.X R13, RZ, RZ, R13, P4 ;  /* 0x000000ffff0d7224 */ /* 0x002fe400020e060d */
[-C--:B----4-:R-:W-:Y:S02]  /*67b0*/  FFMA.FTZ R8, R16, R20.reuse, R8 ;  /* 0x0000001410087223 */ /* 0x090fe40000010008 */
[-C--:B------:R-:W-:Y:S02]  /*67c0*/  FFMA.FTZ R9, R17, R20.reuse, R9 ;  /* 0x0000001411097223 */ /* 0x080fe40000010009 */
[-C--:B------:R-:W-:Y:S02]  /*67d0*/  FFMA.FTZ R10, R18, R20.reuse, R10 ;  /* 0x00000014120a7223 */ /* 0x080fe4000001000a */
[----:B------:R-:W-:Y:S01]  /*67e0*/  FFMA.FTZ R11, R19, R20, R11 ;  /* 0x00000014130b7223 */ /* 0x000fe2000001000b */
[----:B------:R-:W-:Y:S05]  /*67f0*/  @P3 BRA `(.L_x_4209) ;  /* 0xffffff2000003947 */ /* 0x000fea000383ffff */
.L_x_4208:
[----:B------:R-:W-:Y:S05]  /*6800*/  BSYNC B2 ;  /* 0x0000000000027941 */ /* 0x000fea0003800000 */
.L_x_4207:
[----:B------:R-:W-:Y:S05]  /*6810*/  @!P0 BRA `(.L_x_4206) ;  /* 0x00000cf000008947 */ /* 0x000fea0003800000 */
[----:B-1----:R-:W-:Y:S01]  /*6820*/  IMAD.IADD R17, R55, 0x1, -R64 ;  /* 0x0000000137117824 */ /* 0x002fe200078e0a40 */
[C---:B------:R-:W-:Y:S01]  /*6830*/  LEA R13, R64.reuse, 0x10, 0x2 ;  /* 0x00000010400d7811 */ /* 0x040fe200078e10ff */
[----:B------:R-:W-:Y:S01]  /*6840*/  IMAD R12, R64, 0xc0, RZ ;  /* 0x000000c0400c7824 */ /* 0x000fe200078e02ff */
[----:B------:R-:W-:Y:S01]  /*6850*/  BSSY B2, `(.L_x_4210) ;  /* 0x0000075000027945 */ /* 0x000fe20003800000 */
[----:B------:R-:W-:Y:S01]  /*6860*/  IMAD.U32 R16, RZ, RZ, UR43 ;  /* 0x0000002bff107e24 */ /* 0x000fe2000f8e00ff */
        /* <DEDUP_REMOVED lines=11> */
.L_x_4212:
        /* <DEDUP_REMOVED lines=23> */
[----:B------:R-:W0:Y:S04]  /*6a90*/  LDS R78, [R54+0x8] ;  /* 0x00000800364e7984 */ /* 0x000e280000000800 */
[----:B------:R-:W0:Y:S04]  /*6aa0*/  LDS R79, [R54+0x10] ;  /* 0x00001000364f7984 */ /* 0x000e280000000800 */
[----:B------:R-:W0:Y:S04]  /*6ab0*/  LDS R88, [R54+0x18] ;  /* 0x0000180036587984 */ /* 0x000e280000000800 */
[----:B------:R-:W0:Y:S04]  /*6ac0*/  LDS R89, [R54+0x20] ;  /* 0x0000200036597984 */ /* 0x000e280000000800 */
[----:B------:R-:W0:Y:S04]  /*6ad0*/  LDS R90, [R54+0x28] ;  /* 0x00002800365a7984 */ /* 0x000e280000000800 */
[----:B-1----:R-:W1:Y:S04]  /*6ae0*/  LDS R66, [R54+0x30] ;  /* 0x0000300036427984 */ /* 0x002e680000000800 */
[----:B------:R-:W-:Y:S01]  /*6af0*/  LDS R67, [R54+0x48] ;  /* 0x0000480036437984 */ /* 0x000fe20000000800 */
[----:B---3--:R-:W-:-:S03]  /*6b00*/  FFMA.FTZ R70, R70, R65, R10 ;  /* 0x0000004146467223 */ /* 0x008fc6000001000a */
[----:B------:R-:W3:Y:S01]  /*6b10*/  LDS R10, [R54+0x38] ;  /* 0x00003800360a7984 */ /* 0x000ee20000000800 */
[-C--:B------:R-:W-:Y:S02]  /*6b20*/  FFMA.FTZ R68, R68, R65.reuse, R8 ;  /* 0x0000004144447223 */ /* 0x080fe40000010008 */
[-C--:B------:R-:W-:Y:S02]  /*6b30*/  FFMA.FTZ R69, R69, R65.reuse, R9 ;  /* 0x0000004145457223 */ /* 0x080fe40000010009 */
[----:B------:R-:W-:Y:S02]  /*6b40*/  FFMA.FTZ R71, R71, R65, R11 ;  /* 0x0000004147477223 */ /* 0x000fe4000001000b */
[----:B------:R-:W1:Y:S01]  /*6b50*/  LDS R65, [R54+0x40] ;  /* 0x0000400036417984 */ /* 0x000e620000000800 */
        /* <DEDUP_REMOVED lines=9> */
[----:B0-----:R-:W-:-:S02]  /*6bf0*/  FFMA.FTZ R9, R84, R78, R68 ;  /* 0x0000004e54097223 */ /* 0x001fc40000010044 */
[----:B------:R-:W0:Y:S01]  /*6c00*/  LDS R68, [R54+0x58] ;  /* 0x0000580036447984 */ /* 0x000e220000000800 */
        /* <DEDUP_REMOVED lines=9> */
[----:B------:R1:W0:Y:S01]  /*6ca0*/  LDS R56, [R54+0x68] ;  /* 0x0000680036387984 */ /* 0x0002220000000800 */
[-C--:B------:R-:W-:Y:S02]  /*6cb0*/  FFMA.FTZ R8, R57, R88.reuse, R8 ;  /* 0x0000005839087223 */ /* 0x080fe40000010008 */
[-C--:B------:R-:W-:Y:S02]  /*6cc0*/  FFMA.FTZ R11, R58, R88.reuse, R11 ;  /* 0x000000583a0b7223 */ /* 0x080fe4000001000b */
[----:B------:R-:W-:-:S02]  /*6cd0*/  FFMA.FTZ R78, R59, R88, R78 ;  /* 0x000000583b4e7223 */ /* 0x000fc4000001004e */
[-C--:B------:R-:W-:Y:S01]  /*6ce0*/  FFMA.FTZ R9, R48, R89.reuse, R9 ;  /* 0x0000005930097223 */ /* 0x080fe20000010009 */
[----:B-1----:R-:W-:Y:S01]  /*6cf0*/  IADD3 R54, R54, 0x80, RZ ;  /* 0x0000008036367810 */ /* 0x002fe20007ffe0ff */
        /* <DEDUP_REMOVED lines=10> */
[----:B------:R-:W-:-:S02]  /*6da0*/  FFMA.FTZ R78, R43, R66, R78 ;  /* 0x000000422b4e7223 */ /* 0x000fc4000001004e */
[-C--:B---3--:R-:W-:Y:S02]  /*6db0*/  FFMA.FTZ R9, R36, R10.reuse, R9 ;  /* 0x0000000a24097223 */ /* 0x088fe40000010009 */
        /* <DEDUP_REMOVED lines=11> */
[-C--:B----4-:R-:W-:Y:S02]  /*6e70*/  FFMA.FTZ R9, R24, R72.reuse, R9 ;  /* 0x0000004818097223 */ /* 0x090fe40000010009 */
[-C--:B------:R-:W-:Y:S02]  /*6e80*/  FFMA.FTZ R8, R25, R72.reuse, R8 ;  /* 0x0000004819087223 */ /* 0x080fe40000010008 */
[-C--:B------:R-:W-:Y:S02]  /*6e90*/  FFMA.FTZ R11, R26, R72.reuse, R11 ;  /* 0x000000481a0b7223 */ /* 0x080fe4000001000b */
[----:B------:R-:W-:Y:S02]  /*6ea0*/  FFMA.FTZ R78, R27, R72, R78 ;  /* 0x000000481b4e7223 */ /* 0x000fe4000001004e */
[-C--:B0-----:R-:W-:Y:S02]  /*6eb0*/  FFMA.FTZ R9, R20, R68.reuse, R9 ;  /* 0x0000004414097223 */ /* 0x081fe40000010009 */
[----:B------:R-:W-:-:S02]  /*6ec0*/  FFMA.FTZ R8, R21, R68, R8 ;  /* 0x0000004415087223 */ /* 0x000fc40000010008 */
[-C--:B------:R-:W-:Y:S02]  /*6ed0*/  FFMA.FTZ R11, R22, R68.reuse, R11 ;  /* 0x00000044160b7223 */ /* 0x080fe4000001000b */
[----:B------:R-:W-:Y:S02]  /*6ee0*/  FFMA.FTZ R78, R23, R68, R78 ;  /* 0x00000044174e7223 */ /* 0x000fe4000001004e */
[-C--:B--2---:R-:W-:Y:S02]  /*6ef0*/  FFMA.FTZ R9, R16, R60.reuse, R9 ;  /* 0x0000003c10097223 */ /* 0x084fe40000010009 */
[-C--:B------:R-:W-:Y:S02]  /*6f00*/  FFMA.FTZ R10, R17, R60.reuse, R8 ;  /* 0x0000003c110a7223 */ /* 0x080fe40000010008 */
[-C--:B------:R-:W-:Y:S02]  /*6f10*/  FFMA.FTZ R11, R18, R60.reuse, R11 ;  /* 0x0000003c120b7223 */ /* 0x080fe4000001000b */
[----:B------:R-:W-:-:S02]  /*6f20*/  FFMA.FTZ R78, R19, R60, R78 ;  /* 0x0000003c134e7223 */ /* 0x000fc4000001004e */
[-C--:B------:R-:W-:Y:S02]  /*6f30*/  FFMA.FTZ R8, R12, R56.reuse, R9 ;  /* 0x000000380c087223 */ /* 0x080fe40000010009 */
[-C--:B------:R-:W-:Y:S02]  /*6f40*/  FFMA.FTZ R9, R13, R56.reuse, R10 ;  /* 0x000000380d097223 */ /* 0x080fe4000001000a */
[-C--:B------:R-:W-:Y:S02]  /*6f50*/  FFMA.FTZ R10, R14, R56.reuse, R11 ;  /* 0x000000380e0a7223 */ /* 0x080fe4000001000b */
[----:B------:R-:W-:Y:S02]  /*6f60*/  FFMA.FTZ R11, R15, R56, R78 ;  /* 0x000000380f0b7223 */ /* 0x000fe4000001004e */
[----:B------:R-:W-:Y:S02]  /*6f70*/  IMAD.MOV.U32 R66, RZ, RZ, R91 ;  /* 0x000000ffff427224 */ /* 0x000fe400078e005b */
[----:B------:R-:W-:Y:S01]  /*6f80*/  IMAD.MOV.U32 R67, RZ, RZ, R92 ;  /* 0x000000ffff437224 */ /* 0x000fe200078e005c */
[----:B------:R-:W-:Y:S05]  /*6f90*/  @!P3 BRA `(.L_x_4212) ;  /* 0xfffff9800000b947 */ /* 0x000fea000383ffff */
.L_x_4211:
[----:B------:R-:W-:Y:S05]  /*6fa0*/  BSYNC B2 ;  /* 0x0000000000027941 */ /* 0x000fea0003800000 */
.L_x_4210:
[----:B------:R-:W-:Y:S01]  /*6fb0*/  IMAD.IADD R12, R55, 0x1, -R64 ;  /* 0x00000001370c7824 */ /* 0x000fe200078e0a40 */
[----:B------:R-:W-:Y:S04]  /*6fc0*/  BSSY B2, `(.L_x_4213) ;  /* 0x000003a000027945 */ /* 0x000fe80003800000 */
        /* <DEDUP_REMOVED lines=16> */
[----:B-1----:R-:W-:-:S03]  /*70d0*/  IMAD.MOV.U32 R66, RZ, RZ, R56 ;  /* 0x000000ffff427224 */ /* 0x002fc600078e0038 */
[----:B------:R-:W2:Y:S01]  /*70e0*/  LDS R18, [R54] ;  /* 0x0000000036127984 */ /* 0x000ea20000000800 */
[----:B------:R-:W-:-:S03]  /*70f0*/  IMAD.MOV.U32 R67, RZ, RZ, R57 ;  /* 0x000000ffff437224 */ /* 0x000fc600078e0039 */
[----:B------:R-:W1:Y:S04]  /*7100*/  LDS R19, [R54+0x8] ;  /* 0x0000080036137984 */ /* 0x000e680000000800 */
[----:B------:R-:W0:Y:S04]  /*7110*/  LDS R36, [R54+0x10] ;  /* 0x0000100036247984 */ /* 0x000e280000000800 */
        /* <DEDUP_REMOVED lines=20> */
[-C--:B0-----:R-:W-:Y:S02]  /*7260*/  FFMA.FTZ R12, R32, R36.reuse, R12 ;  /* 0x00000024200c7223 */ /* 0x081fe4000001000c */
        /* <DEDUP_REMOVED lines=15> */
.L_x_4214:
[----:B------:R-:W-:Y:S05]  /*7360*/  BSYNC B2 ;  /* 0x0000000000027941 */ /* 0x000fea0003800000 */
.L_x_4213:
        /* <DEDUP_REMOVED lines=9> */
[----:B------:R-:W1:Y:S01]  /*7400*/  LDS R19, [R54+0x8] ;  /* 0x0000080036137984 */ /* 0x000e620000000800 */
        /* <DEDUP_REMOVED lines=12> */
[----:B-1----:R-:W-:-:S02]  /*74d0*/  FFMA.FTZ R8, R28, R19, R12 ;  /* 0x000000131c087223 */ /* 0x002fc4000001000c */
[-C--:B------:R-:W-:Y:S02]  /*74e0*/  FFMA.FTZ R9, R29, R19.reuse, R13 ;  /* 0x000000131d097223 */ /* 0x080fe4000001000d */
[-C--:B------:R-:W-:Y:S02]  /*74f0*/  FFMA.FTZ R10, R30, R19.reuse, R14 ;  /* 0x000000131e0a7223 */ /* 0x080fe4000001000e */
[----:B------:R-:W-:Y:S02]  /*7500*/  FFMA.FTZ R11, R31, R19, R15 ;  /* 0x000000131f0b7223 */ /* 0x000fe4000001000f */
.L_x_4206:
[----:B------:R-:W-:Y:S05]  /*7510*/  BSYNC B0 ;  /* 0x0000000000007941 */ /* 0x000fea0003800000 */
.L_x_4205:
[----:B------:R-:W-:-:S13]  /*7520*/  ISETP.GE.AND P0, PT, R2, UR40, PT ;  /* 0x0000002802007c0c */ /* 0x000fda000bf06270 */
[----:B------:R-:W-:Y:S05]  /*7530*/  @P0 BRA `(.L_x_4204) ;  /* 0x00000d5000000947 */ /* 0x000fea0003800000 */
[----:B------:R-:W-:Y:S01]  /*7540*/  IMAD.U32 R21, RZ, RZ, UR43 ;  /* 0x0000002bff157e24 */ /* 0x000fe2000f8e00ff */
[----:B------:R-:W-:Y:S01]  /*7550*/  LOP3.LUT R12, RZ, R3, RZ, 0x33, !PT ;  /* 0x00000003ff0c7212 */ /* 0x000fe200078e33ff */
[----:B------:R-:W-:Y:S03]  /*7560*/  BSSY B0, `(.L_x_4215) ;  /* 0x0000031000007945 */ /* 0x000fe60003800000 */
[----:B------:R-:W-:-:S04]  /*7570*/  IADD3 R21, -R21, UR40, R12 ;  /* 0x0000002815157c10 */ /* 0x000fc8000fffe10c */
[----:B------:R-:W-:-:S04]  /*7580*/  LEA.HI R12, R21, 0x1, RZ, 0x1f ;  /* 0x00000001150c7811 */ /* 0x000fc800078ff8ff */
[----:B------:R-:W-:-:S13]  /*7590*/  LOP3.LUT P0, R12, R12, 0x3, RZ, 0xc0, !PT ;  /* 0x000000030c0c7812 */ /* 0x000fda000780c0ff */
[----:B------:R-:W-:Y:S05]  /*75a0*/  @!P0 BRA `(.L_x_4216) ;  /* 0x000002c000008947 */ /* 0x000fea0003800000 */
[----:B------:R-:W-:Y:S01]  /*75b0*/  IMAD.MOV.U32 R14, RZ, RZ, R12 ;  /* 0x000000ffff0e7224 */ /* 0x000fe200078e000c */
[----:B------:R-:W-:Y:S02]  /*75c0*/  LEA R15, R3, 0x420, 0x2 ;  /* 0x00000420030f7811 */ /* 0x000fe400078e10ff */
.L_x_4219:
[----:B------:R-:W-:Y:S01]  /*75d0*/  ISETP.GE.AND P3, PT, R2, c[0x0][0x1d4], PT ;  /* 0x0000750002007a0c */ /* 0x000fe20003f66270 */
[----:B------:R-:W-:Y:S01]  /*75e0*/  BSSY B2, `(.L_x_4217) ;  /* 0x0000025000027945 */ /* 0x000fe20003800000 */
[----:B------:R-:W-:-:S04]  /*75f0*/  IADD3 R14, R14, -0x1, RZ ;  /* 0xffffffff0e0e7810 */ /* 0x000fc80007ffe0ff */
[----:B------:R-:W-:-:S07]  /*7600*/  ISETP.NE.AND P0, PT, R14, RZ, PT ;  /* 0x000000ff0e00720c */ /* 0x000fce0003f05270 */
[----:B-1----:R-:W-:Y:S05]  /*7610*/  @!P3 BRA `(.L_x_4218) ;  /* 0x000002100000b947 */ /* 0x002fea0003800000 */
[----:B-1----:R-:W-:Y:S02]  /*7620*/  IABS R17, c[0x0][0x1d4] ;  /* 0x0000750000117a13 */ /* 0x002fe40000000000 */
        /* <DEDUP_REMOVED lines=12> */
[----:B------:R-:W1:Y:S02]  /*76f0*/  LDS R20, [R15] ;  /* 0x000000000f147984 */ /* 0x000e640000000800 */
        /* <DEDUP_REMOVED lines=19> */
.L_x_4218:
[----:B------:R-:W-:Y:S05]  /*7830*/  BSYNC B2 ;  /* 0x0000000000027941 */ /* 0x000fea0003800000 */
.L_x_4217:
[----:B------:R-:W-:Y:S02]  /*7840*/  IADD3 R2, R2, 0x2, RZ ;  /* 0x0000000202027810 */ /* 0x000fe40007ffe0ff */
[----:B------:R-:W-:Y:S01]  /*7850*/  IADD3 R15, R15, 0x8, RZ ;  /* 0x000000080f0f7810 */ /* 0x000fe20007ffe0ff */
[----:B------:R-:W-:Y:S05]  /*7860*/  @P0 BRA `(.L_x_4219) ;  /* 0xfffffd6000000947 */ /* 0x000fea000383ffff */
.L_x_4216:
[----:B------:R-:W-:Y:S05]  /*7870*/  BSYNC B0 ;  /* 0x0000000000007941 */ /* 0x000fea0003800000 */
.L_x_4215:
[----:B------:R-:W-:-:S13]  /*7880*/  ISETP.GE.U32.AND P0, PT, R21, 0x6, PT ;  /* 0x000000061500780c */ /* 0x000fda0003f06070 */
[----:B------:R-:W-:Y:S05]  /*7890*/  @!P0 BRA `(.L_x_4204) ;  /* 0x000009f000008947 */ /* 0x000fea0003800000 */
[----:B------:R-:W-:Y:S01]  /*78a0*/  LEA R12, R2, 0x10, 0x2 ;  /* 0x00000010020c7811 */ /* 0x000fe200078e10ff */
[----:B------:R-:W-:-:S04]  /*78b0*/  IMAD.U32 R13, RZ, RZ, UR43 ;  /* 0x0000002bff0d7e24 */ /* 0x000fc8000f8e00ff */
[----:B------:R-:W-:-:S05]  /*78c0*/  IMAD R12, R13, -0x4, R12 ;  /* 0xfffffffc0d0c7824 */ /* 0x000fca00078e020c */
[----:B------:R-:W-:Y:S02]  /*78d0*/  IADD3 R14, R12, 0x420, RZ ;  /* 0x000004200c0e7810 */ /* 0x000fe40007ffe0ff */
.L_x_4228:
[C---:B------:R-:W-:Y:S01]  /*78e0*/  ISETP.GE.AND P4, PT, R2.reuse, c[0x0][0x1d4], PT ;  /* 0x0000750002007a0c */ /* 0x040fe20003f86270 */
[----:B------:R-:W-:Y:S01]  /*78f0*/  BSSY B0, `(.L_x_4220) ;  /* 0x0000028000007945 */ /* 0x000fe20003800000 */
[C---:B------:R-:W-:Y:S02]  /*7900*/  IADD3 R20, R2.reuse, 0x2, RZ ;  /* 0x0000000202147810 */ /* 0x040fe40007ffe0ff */
[----:B------:R-:W-:Y:S02]  /*7910*/  IADD3 R21, R2, 0x4, RZ ;  /* 0x0000000402157810 */ /* 0x000fe40007ffe0ff */
[----:B------:R-:W-:Y:S02]  /*7920*/  ISETP.GE.AND P0, PT, R20, c[0x0][0x1d4], PT ;  /* 0x0000750014007a0c */ /* 0x000fe40003f06270 */
[----:B------:R-:W-:Y:S02]  /*7930*/  ISETP.GE.AND P3, PT, R21, c[0x0][0x1d4], PT ;  /* 0x0000750015007a0c */ /* 0x000fe40003f66270 */
[----:B------:R-:W-:-:S03]  /*7940*/  IADD3 R22, R2, 0x6, RZ ;  /* 0x0000000602167810 */ /* 0x000fc60007ffe0ff */
[----:B-1----:R-:W-:Y:S05]  /*7950*/  @!P4 BRA `(.L_x_4221) ;  /* 0x000002100000c947 */ /* 0x002fea0003800000 */
[----:B------:R-:W-:Y:S02]  /*7960*/  IABS R15, c[0x0][0x1d4] ;  /* 0x00007500000f7a13 */ /* 0x000fe40000000000 */
[----:B-1----:R-:W-:Y:S02]  /*7970*/  IABS R18, R2 ;  /* 0x0000000200127213 */ /* 0x002fe40000000000 */
        /* <DEDUP_REMOVED lines=18> */
[----:B------:R-:W1:Y:S02]  /*7aa0*/  LDS R15, [R14+-0x10] ;  /* 0xfffff0000e0f7984 */ /* 0x000e640000000800 */
        /* <DEDUP_REMOVED lines=12> */
.L_x_4221:
[----:B------:R-:W-:Y:S05]  /*7b70*/  BSYNC B0 ;  /* 0x0000000000007941 */ /* 0x000fea0003800000 */
.L_x_4220:
[----:B------:R-:W-:Y:S01]  /*7b80*/  BSSY B0, `(.L_x_4222) ;  /* 0x0000024000007945 */ /* 0x000fe20003800000 */
[----:B------:R-:W-:Y:S01]  /*7b90*/  ISETP.GE.AND P4, PT, R22, c[0x0][0x1d4], PT ;  /* 0x0000750016007a0c */ /* 0x000fe20003f86270 */
[----:B------:R-:W-:Y:S07]  /*7ba0*/  @!P0 BRA `(.L_x_4223) ;  /* 0x0000021000008947 */ /* 0x000fee0003800000 */
[----:B------:R-:W-:Y:S02]  /*7bb0*/  IABS R15, c[0x0][0x1d4] ;  /* 0x00007500000f7a13 */ /* 0x000fe40000000000 */
[----:B-1----:R-:W-:-:S02]  /*7bc0*/  IABS R18, R20 ;  /* 0x0000001400127213 */ /* 0x002fc40000000000 */
        /* <DEDUP_REMOVED lines=31> */
.L_x_4223:
[----:B------:R-:W-:Y:S05]  /*7dc0*/  BSYNC B0 ;  /* 0x0000000000007941 */ /* 0x000fea0003800000 */
.L_x_4222:
[----:B------:R-:W-:Y:S01]  /*7dd0*/  BSSY B0, `(.L_x_4224) ;  /* 0x0000023000007945 */ /* 0x000fe20003800000 */
[----:B------:R-:W-:Y:S05]  /*7de0*/  @!P3 BRA `(.L_x_4225) ;  /* 0x000002100000b947 */ /* 0x000fea0003800000 */
        /* <DEDUP_REMOVED lines=20> */
[----:B------:R-:W1:Y:S02]  /*7f30*/  LDS R15, [R14] ;  /* 0x000000000e0f7984 */ /* 0x000e640000000800 */
        /* <DEDUP_REMOVED lines=12> */
.L_x_4225:
[----:B------:R-:W-:Y:S05]  /*8000*/  BSYNC B0 ;  /* 0x0000000000007941 */ /* 0x000fea0003800000 */
.L_x_4224:
        /* <DEDUP_REMOVED lines=22> */
[----:B------:R-:W1:Y:S02]  /*8170*/  LDS R15, [R14+0x8] ;  /* 0x000008000e0f7984 */ /* 0x000e640000000800 */
        /* <DEDUP_REMOVED lines=12> */
.L_x_4227:
[----:B------:R-:W-:Y:S05]  /*8240*/  BSYNC B0 ;  /* 0x0000000000007941 */ /* 0x000fea0003800000 */
.L_x_4226:
[----:B------:R-:W-:Y:S02]  /*8250*/  IADD3 R2, R2, 0x8, RZ ;  /* 0x0000000802027810 */ /* 0x000fe40007ffe0ff */
[----:B------:R-:W-:-:S02]  /*8260*/  IADD3 R14, R14, 0x20, RZ ;  /* 0x000000200e0e7810 */ /* 0x000fc40007ffe0ff */
[----:B------:R-:W-:-:S13]  /*8270*/  ISETP.GE.AND P0, PT, R2, UR40, PT ;  /* 0x0000002802007c0c */ /* 0x000fda000bf06270 */
[----:B------:R-:W-:Y:S05]  /*8280*/  @!P0 BRA `(.L_x_4228) ;  /* 0xfffff65000008947 */ /* 0x000fea000383ffff */
.L_x_4204:
[----:B---3--:R-:W-:Y:S05]  /*8290*/  BSYNC B1 ;  /* 0x0000000000017941 */ /* 0x008fea0003800000 */
.L_x_4203:
[----:B------:R-:W3:Y:S01]  /*82a0*/  S2R R23, SR_TID.X ;  /* 0x0000000000177919 */ /* 0x000ee20000002100 */
[----:B------:R-:W-:Y:S01]  /*82b0*/  BSSY B0, `(.L_x_4229) ;  /* 0x000003d000007945 */ /* 0x000fe20003800000 */
[----:B---3--:R-:W-:-:S04]  /*82c0*/  IADD3 R2, R23, 0x3f, RZ ;  /* 0x0000003f17027810 */ /* 0x008fc80007ffe0ff */
        /* <DEDUP_REMOVED lines=10> */
[----:B------:R3:W4:Y:S01]  /*8370*/  @!P3 LDG.E R2, [R14.64] ;  /* 0x000000240e02b981 */ /* 0x000722000c1e1900 */
[----:B------:R-:W-:Y:S01]  /*8380*/  ULDC UR5, c[0x0][0x1d8] ;  /* 0x0000760000057ab9 */ /* 0x000fe20000000800 */
[----:B------:R-:W-:Y:S01]  /*8390*/  PLOP3.LUT P4, PT, PT, PT, UP0, 0x80, 0x0 ;  /* 0x000000000000781c */ /* 0x000fe20003f8f008 */
[----:B-1----:R-:W-:Y:S02]  /*83a0*/  IMAD.MOV.U32 R17, RZ, RZ, 0x4 ;  /* 0x00000004ff117424 */ /* 0x002fe400078e00ff */
[----:B------:R-:W-:Y:S02]  /*83b0*/  IMAD.MOV.U32 R20, RZ, RZ, c[0x0][0x248] ;  /* 0x00009200ff147624 */ /* 0x000fe400078e00ff */
[----:B------:R-:W-:Y:S01]  /*83c0*/  @UP0 UIMAD UR5, UR38, UR5, UR46 ;  /* 0x00000005260502a4 */ /* 0x000fe2000f8e022e */
[----:B------:R-:W-:Y:S02]  /*83d0*/  IMAD.MOV.U32 R21, RZ, RZ, c[0x0][0x24c] ;  /* 0x00009300ff157624 */ /* 0x000fe400078e00ff */
[----:B------:R-:W-:-:S03]  /*83e0*/  @P3 IMAD.WIDE R12, R12, R17, c[0x0][0x188] ;  /* 0x000062000c0c3625 */ /* 0x000fc600078e0211 */
[----:B--2---:R1:W2:Y:S01]  /*83f0*/  @!P3 LDG.E R20, [R20.64+0x8] ;  /* 0x000008241414b981 */ /* 0x0042a2000c1e1900 */
[----:B------:R-:W-:-:S03]  /*8400*/  IMAD.U32 R19, RZ, RZ, UR5 ;  /* 0x00000005ff137e24 */ /* 0x000fc6000f8e00ff */
[----:B------:R0:W2:Y:S01]  /*8410*/  @P3 LDG.E.128 R24, [R12.64] ;  /* 0x000000240c183981 */ /* 0x0000a2000c1e1d00 */
[----:B---3--:R-:W-:-:S04]  /*8420*/  @P4 IMAD R14, R19, 0xc0, R0 ;  /* 0x000000c0130e4824 */ /* 0x008fc800078e0200 */
[----:B------:R-:W-:-:S05]  /*8430*/  @P4 IMAD.WIDE R14, R14, R17, c[0x0][0x238] ;  /* 0x00008e000e0e4625 */ /* 0x000fca00078e0211 */
[----:B------:R3:W2:Y:S01]  /*8440*/  @P4 LDG.E.128 R28, [R14.64] ;  /* 0x000000240e1c4981 */ /* 0x0006a2000c1e1d00 */
[----:B-1----:R-:W-:Y:S01]  /*8450*/  IMAD.U32 R21, RZ, RZ, UR4 ;  /* 0x00000004ff157e24 */ /* 0x002fe2000f8e00ff */
[----:B------:R-:W-:-:S03]  /*8460*/  UIMAD UR5, UR42, 0xc0, URZ ;  /* 0x000000c02a0578a4 */ /* 0x000fc6000f8e023f */
[----:B0-----:R-:W-:-:S03]  /*8470*/  IMAD R12, R21, 0xc0, R0 ;  /* 0x000000c0150c7824 */ /* 0x001fc600078e0200 */
[----:B------:R-:W-:Y:S02]  /*8480*/  IMAD.U32 R22, RZ, RZ, UR5 ;  /* 0x00000005ff167e24 */ /* 0x000fe4000f8e00ff */
[----:B------:R-:W-:Y:S02]  /*8490*/  SHF.R.S32.HI R13, RZ, 0x1f, R12 ;  /* 0x0000001fff0d7819 */ /* 0x000fe4000001140c */
[----:B---3--:R-:W-:-:S04]  /*84a0*/  IADD3 R14, P1, R12, UR5, RZ ;  /* 0x000000050c0e7c10 */ /* 0x008fc8000ff3e0ff */
[----:B------:R-:W-:Y:S02]  /*84b0*/  LEA.HI.X.SX32 R13, R22, R13, 0x1, P1 ;  /* 0x0000000d160d7211 */ /* 0x000fe400008f0eff */
[----:B------:R-:W-:-:S04]  /*84c0*/  LEA R12, P1, R14, c[0x0][0x1a0], 0x2 ;  /* 0x000068000e0c7a11 */ /* 0x000fc800078210ff */
[----:B------:R-:W-:Y:S02]  /*84d0*/  LEA.HI.X R13, R14, c[0x0][0x1a4], R13, 0x2, P1 ;  /* 0x000069000e0d7a11 */ /* 0x000fe400008f140d */
[----:B----4-:R-:W-:Y:S02]  /*84e0*/  @!P3 PRMT R16, R2, 0x9910, RZ ;  /* 0x000099100210b816 */ /* 0x010fe400000000ff */
[--C-:B------:R-:W-:Y:S02]  /*84f0*/  @!P3 SHF.R.U32.HI R17, RZ, 0x10, R2.reuse ;  /* 0x00000010ff11b819 */ /* 0x100fe40000011602 */
[----:B------:R-:W-:Y:S02]  /*8500*/  @!P3 SHF.R.U32.HI R18, RZ, 0x18, R2 ;  /* 0x00000018ff12b819 */ /* 0x000fe40000011602 */
[----:B------:R-:W-:Y:S01]  /*8510*/  @!P3 SHF.R.S32.HI R16, RZ, 0x8, R16 ;  /* 0x00000008ff10b819 */ /* 0x000fe20000011410 */
[----:B------:R0:W2:Y:S08]  /*8520*/  @!P3 I2F.S8 R19, R2 ;  /* 0x000000020013b306 */ /* 0x0000b00000001400 */
[----:B------:R-:W1:Y:S01]  /*8530*/  @!P3 I2F.S8 R17, R17 ;  /* 0x000000110011b306 */ /* 0x000e620000001400 */
[----:B0-----:R-:W0:Y:S07]  /*8540*/  LDS R2, [UR9+0x420] ;  /* 0x00042009ff027984 */ /* 0x001e2e0008000800 */
[----:B------:R-:W3:Y:S08]  /*8550*/  @!P3 I2F.S8 R18, R18 ;  /* 0x000000120012b306 */ /* 0x000ef00000001400 */
[----:B------:R-:W4:Y:S01]  /*8560*/  @!P3 I2F.S16 R16, R16 ;  /* 0x000000100010b306 */ /* 0x000f220000101400 */
[----:B--2---:R-:W-:-:S02]  /*8570*/  @!P3 FMUL.FTZ R24, R19, R20 ;  /* 0x000000141318b220 */ /* 0x004fc40000410000 */
[-C--:B-1----:R-:W-:Y:S02]  /*8580*/  @!P3 FMUL.FTZ R26, R17, R20.reuse ;  /* 0x00000014111ab220 */ /* 0x082fe40000410000 */
[-C--:B---3--:R-:W-:Y:S02]  /*8590*/  @!P3 FMUL.FTZ R27, R18, R20.reuse ;  /* 0x00000014121bb220 */ /* 0x088fe40000410000 */
        /* <DEDUP_REMOVED lines=14> */
.L_x_4230:
[----:B------:R-:W-:Y:S05]  /*8680*/  BSYNC B0 ;  /* 0x0000000000007941 */ /* 0x000fea0003800000 */
.L_x_4229:
        /* <DEDUP_REMOVED lines=9> */
[----:B-1---5:R-:W1:Y:S02]  /*8720*/  @!P2 LDS.128 R4, [R3.X4+0x420] ;  /* 0x000420000304a984 */ /* 0x022e640000004c00 */
[----:B-1----:R-:W-:-:S02]  /*8730*/  @!P2 FADD.FTZ R8, R8, R4 ;  /* 0x000000040808a221 */ /* 0x002fc40000010000 */
[----:B------:R-:W-:Y:S02]  /*8740*/  @!P2 FADD.FTZ R9, R9, R5 ;  /* 0x000000050909a221 */ /* 0x000fe40000010000 */
[----:B------:R-:W-:Y:S02]  /*8750*/  @!P2 FADD.FTZ R10, R10, R6 ;  /* 0x000000060a0aa221 */ /* 0x000fe40000010000 */
[----:B------:R-:W-:Y:S01]  /*8760*/  @!P2 FADD.FTZ R11, R11, R7 ;  /* 0x000000070b0ba221 */ /* 0x000fe20000010000 */
[----:B------:R-:W-:Y:S06]  /*8770*/  BAR.SYNC.DEFER_BLOCKING 0x0 ;  /* 0x0000000000007b1d */ /* 0x000fec0000010000 */
.L_x_4231:
        /* <DEDUP_REMOVED lines=9> */
[----:B-1----:R-:W-:Y:S02]  /*8810*/  IMAD.MOV.U32 R2, RZ, RZ, c[0x0][0x250] ;  /* 0x00009400ff027624 */ /* 0x002fe400078e00ff */
[----:B------:R-:W-:-:S05]  /*8820*/  IMAD.MOV.U32 R3, RZ, RZ, c[0x0][0x254] ;  /* 0x00009500ff037624 */ /* 0x000fca00078e00ff */
[----:B------:R-:W3:Y:S01]  /*8830*/  LDG.E R2, [R2.64] ;  /* 0x0000002402027981 */ /* 0x000ee2000c1e1900 */
[----:B------:R-:W-:-:S04]  /*8840*/  IMAD.U32 R7, RZ, RZ, UR47 ;  /* 0x0000002fff077e24 */ /* 0x000fc8000f8e00ff */
[----:B------:R-:W-:Y:S02]  /*8850*/  IMAD R6, R7, 0xc0, R0 ;  /* 0x000000c007067824 */ /* 0x000fe400078e0200 */
[C---:B---3--:R-:W-:Y:S02]  /*8860*/  FMUL.FTZ R8, R2.reuse, R8 ;  /* 0x0000000802087220 */ /* 0x048fe40000410000 */
[C---:B------:R-:W-:Y:S02]  /*8870*/  FMUL.FTZ R9, R2.reuse, R9 ;  /* 0x0000000902097220 */ /* 0x040fe40000410000 */
[C---:B------:R-:W-:Y:S02]  /*8880*/  FMUL.FTZ R10, R2.reuse, R10 ;  /* 0x0000000a020a7220 */ /* 0x040fe40000410000 */
[----:B------:R-:W1:Y:S01]  /*8890*/  F2I.S8.NTZ R8, R8 ;  /* 0x0000000800087305 */ /* 0x000e620000202100 */
[----:B------:R-:W-:-:S07]  /*88a0*/  FMUL.FTZ R11, R2, R11 ;  /* 0x0000000b020b7220 */ /* 0x000fce0000410000 */
[----:B------:R-:W3:Y:S08]  /*88b0*/  F2I.S8.NTZ R9, R9 ;  /* 0x0000000900097305 */ /* 0x000ef00000202100 */
[----:B------:R-:W4:Y:S01]  /*88c0*/  F2I.S8.NTZ R10, R10 ;  /* 0x0000000a000a7305 */ /* 0x000f220000202100 */
[----:B-1----:R-:W-:-:S04]  /*88d0*/  PRMT R4, R8, 0x8880, RZ ;  /* 0x0000888008047816 */ /* 0x002fc800000000ff */
[----:B------:R-:W-:-:S03]  /*88e0*/  PRMT R2, R4, 0x7710, RZ ;  /* 0x0000771004027816 */ /* 0x000fc600000000ff */
[----:B------:R-:W1:Y:S01]  /*88f0*/  F2I.S8.NTZ R11, R11 ;  /* 0x0000000b000b7305 */ /* 0x000e620000202100 */
[----:B---3--:R-:W-:Y:S02]  /*8900*/  PRMT R5, R9, 0x8880, RZ ;  /* 0x0000888009057816 */ /* 0x008fe400000000ff */
[----:B------:R-:W-:Y:S02]  /*8910*/  LOP3.LUT R2, R2, 0xff, RZ, 0xc0, !PT ;  /* 0x000000ff02027812 */ /* 0x000fe400078ec0ff */
[----:B------:R-:W-:Y:S02]  /*8920*/  PRMT R3, R5, 0x7710, RZ ;  /* 0x0000771005037816 */ /* 0x000fe400000000ff */
[----:B----4-:R-:W-:Y:S02]  /*8930*/  PRMT R4, R10, 0x8880, RZ ;  /* 0x000088800a047816 */ /* 0x010fe400000000ff */
[----:B------:R-:W-:Y:S02]  /*8940*/  PRMT R3, R3, 0x7604, R2 ;  /* 0x0000760403037816 */ /* 0x000fe40000000002 */
[----:B------:R-:W-:-:S02]  /*8950*/  PRMT R0, R4, 0x7710, RZ ;  /* 0x0000771004007816 */ /* 0x000fc400000000ff */
[----:B------:R-:W-:Y:S02]  /*8960*/  IADD3 R2, P0, R6, c[0x0][0x160], RZ ;  /* 0x0000580006027a10 */ /* 0x000fe40007f1e0ff */
[----:B-1----:R-:W-:-:S04]  /*8970*/  PRMT R5, R11, 0x8880, RZ ;  /* 0x000088800b057816 */ /* 0x002fc800000000ff */
[----:B------:R-:W-:Y:S02]  /*8980*/  PRMT R4, R5, 0x7710, RZ ;  /* 0x0000771005047816 */ /* 0x000fe400000000ff */
[----:B------:R-:W-:Y:S02]  /*8990*/  PRMT R5, R0, 0x7054, R3 ;  /* 0x0000705400057816 */ /* 0x000fe40000000003 */
[----:B------:R-:W-:Y:S02]  /*89a0*/  LEA.HI.X.SX32 R3, R6, c[0x0][0x164], 0x1, P0 ;  /* 0x0000590006037a11 */ /* 0x000fe400000f0eff */
[----:B------:R-:W-:-:S05]  /*89b0*/  PRMT R5, R4, 0x654, R5 ;  /* 0x0000065404057816 */ /* 0x000fca0000000005 */
[----:B------:R-:W-:Y:S01]  /*89c0*/  STG.E [R2.64], R5 ;  /* 0x0000000502007986 */ /* 0x000fe2000c101924 */
[----:B------:R-:W-:Y:S05]  /*89d0*/  EXIT ;  /* 0x000000000000794d */ /* 0x000fea0003800000 */
.L_x_4188:
[----:B0-----:R-:W-:Y:S01]  /*89e0*/  IMAD.MOV.U32 R8, RZ, RZ, 0x1 ;  /* 0x00000001ff087424 */ /* 0x001fe200078e00ff */
[----:B------:R-:W-:Y:S01]  /*89f0*/  MOV R6, 0x8a30 ;  /* 0x00008a3000067802 */ /* 0x000fe20000000f00 */
[----:B------:R-:W-:Y:S02]  /*8a00*/  IMAD.MOV.U32 R220, RZ, RZ, 0x1f ;  /* 0x0000001fffdc7424 */ /* 0x000fe400078e00ff */
[----:B------:R-:W-:Y:S02]  /*8a10*/  IMAD.MOV.U32 R7, RZ, RZ, -0x1 ;  /* 0xffffffffff077424 */ /* 0x000fe400078e00ff */
[----:B-----5:R-:W-:Y:S05]  /*8a20*/  CALL.REL.NOINC `($__internal_18_$__cuda_sm70_shflsync_bfly_p) ;  /* 0x000001a000007944 */ /* 0x020fea0003c00000 */
[----:B-1----:R-:W-:Y:S05]  /*8a30*/  BRA `(.L_x_4232) ;  /* 0xffffced000007947 */ /* 0x002fea000383ffff */
.L_x_4192:
[----:B------:R-:W-:Y:S01]  /*8a40*/  IMAD.MOV.U32 R5, RZ, RZ, R252 ;  /* 0x000000ffff057224 */ /* 0x000fe200078e00fc */
[----:B------:R-:W-:Y:S01]  /*8a50*/  MOV R6, 0x8aa0 ;  /* 0x00008aa000067802 */ /* 0x000fe20000000f00 */
[----:B------:R-:W-:Y:S02]  /*8a60*/  IMAD.MOV.U32 R8, RZ, RZ, 0x10 ;  /* 0x00000010ff087424 */ /* 0x000fe400078e00ff */
[----:B------:R-:W-:Y:S02]  /*8a70*/  IMAD.MOV.U32 R220, RZ, RZ, 0x1f ;  /* 0x0000001fffdc7424 */ /* 0x000fe400078e00ff */
[----:B------:R-:W-:-:S02]  /*8a80*/  IMAD.MOV.U32 R7, RZ, RZ, -0x1 ;  /* 0xffffffffff077424 */ /* 0x000fc400078e00ff */
[----:B-12---:R-:W-:Y:S05]  /*8a90*/  CALL.REL.NOINC `($__internal_18_$__cuda_sm70_shflsync_bfly_p) ;  /* 0x0000013000007944 */ /* 0x006fea0003c00000 */
[----:B-1----:R-:W-:Y:S05]  /*8aa0*/  BRA `(.L_x_4233) ;  /* 0xffffd14000007947 */ /* 0x002fea000383ffff */
.L_x_4193:
[----:B------:R-:W-:Y:S01]  /*8ab0*/  IMAD.MOV.U32 R8, RZ, RZ, 0x8 ;  /* 0x00000008ff087424 */ /* 0x000fe200078e00ff */
[----:B------:R-:W-:Y:S01]  /*8ac0*/  MOV R6, 0x8b00 ;  /* 0x00008b0000067802 */ /* 0x000fe20000000f00 */
[----:B------:R-:W-:-:S02]  /*8ad0*/  IMAD.MOV.U32 R220, RZ, RZ, 0x1f ;  /* 0x0000001fffdc7424 */ /* 0x000fc400078e00ff */
[----:B------:R-:W-:Y:S02]  /*8ae0*/  IMAD.MOV.U32 R7, RZ, RZ, -0x1 ;  /* 0xffffffffff077424 */ /* 0x000fe400078e00ff */
[----:B012---:R-:W-:Y:S05]  /*8af0*/  CALL.REL.NOINC `($__internal_18_$__cuda_sm70_shflsync_bfly_p) ;  /* 0x000000d000007944 */ /* 0x007fea0003c00000 */
[----:B-1----:R-:W-:Y:S01]  /*8b00*/  FMNMX.FTZ R5, R5, R8, !PT ;  /* 0x0000000805057209 */ /* 0x002fe20007810000 */
[----:B------:R-:W-:Y:S01]  /*8b10*/  IMAD.MOV.U32 R8, RZ, RZ, 0x4 ;  /* 0x00000004ff087424 */ /* 0x000fe200078e00ff */
[----:B------:R-:W-:Y:S01]  /*8b20*/  MOV R6, 0x8b60 ;  /* 0x00008b6000067802 */ /* 0x000fe20000000f00 */
[----:B------:R-:W-:Y:S02]  /*8b30*/  IMAD.MOV.U32 R220, RZ, RZ, 0x1f ;  /* 0x0000001fffdc7424 */ /* 0x000fe400078e00ff */
[----:B------:R-:W-:Y:S02]  /*8b40*/  IMAD.MOV.U32 R7, RZ, RZ, -0x1 ;  /* 0xffffffffff077424 */ /* 0x000fe400078e00ff */
[----:B------:R-:W-:Y:S05]  /*8b50*/  CALL.REL.NOINC `($__internal_18_$__cuda_sm70_shflsync_bfly_p) ;  /* 0x0000007000007944 */ /* 0x000fea0003c00000 */
[----:B-1----:R-:W-:Y:S01]  /*8b60*/  FMNMX.FTZ R5, R5, R8, !PT ;  /* 0x0000000805057209 */ /* 0x002fe20007810000 */
[----:B------:R-:W-:Y:S01]  /*8b70*/  IMAD.MOV.U32 R8, RZ, RZ, 0x2 ;  /* 0x00000002ff087424 */ /* 0x000fe200078e00ff */
[----:B------:R-:W-:Y:S01]  /*8b80*/  MOV R6, 0x8bc0 ;  /* 0x00008bc000067802 */ /* 0x000fe20000000f00 */
[----:B------:R-:W-:Y:S02]  /*8b90*/  IMAD.MOV.U32 R220, RZ, RZ, 0x1f ;  /* 0x0000001fffdc7424 */ /* 0x000fe400078e00ff */
[----:B------:R-:W-:-:S02]  /*8ba0*/  IMAD.MOV.U32 R7, RZ, RZ, -0x1 ;  /* 0xffffffffff077424 */ /* 0x000fc400078e00ff */
[----:B------:R-:W-:Y:S05]  /*8bb0*/  CALL.REL.NOINC `($__internal_18_$__cuda_sm70_shflsync_bfly_p) ;  /* 0x0000001000007944 */ /* 0x000fea0003c00000 */
[----:B-1----:R-:W-:Y:S05]  /*8bc0*/  BRA `(.L_x_4234) ;  /* 0xffffd09000007947 */ /* 0x002fea000383ffff */
        .weak           $__internal_18_$__cuda_sm70_shflsync_bfly_p
        .type           $__internal_18_$__cuda_sm70_shflsync_bfly_p,@function
        .size           $__internal_18_$__cuda_sm70_shflsync_bfly_p,(.L_x_4324 - $__internal_18_$__cuda_sm70_shflsync_bfly_p)
$__internal_18_$__cuda_sm70_shflsync_bfly_p:
[----:B------:R-:W-:Y:S04]  /*8bd0*/  WARPSYNC R7 ;  /* 0x0000000700007348 */ /* 0x000fe80003800000 */
[----:B------:R0:W1:Y:S02]  /*8be0*/  SHFL.BFLY PT, R8, R5, R8, R220 ;  /* 0x0c00000805087389 */ /* 0x00006400000e00dc */
[----:B0-----:R-:W-:-:S04]  /*8bf0*/  IMAD.MOV.U32 R7, RZ, RZ, 0x0 ;  /* 0x00000000ff077424 */ /* 0x001fc800078e00ff */
[----:B------:R-:W-:Y:S05]  /*8c00*/  RET.REL.NODEC R6 `(_ZN4mmha33masked_multihead_attention_kernelIfLi192ELi256ELi2ELi64ELi128ELb0ELb0EEEv26Multihead_attention_paramsIT_XT5_EE) ;  /* 0xffff73f006007950 */ /* 0x000fea0003c3ffff */
.L_x_4235:
        /* <DEDUP_REMOVED lines=15> */
.L_x_4324:


//--------------------- .text._ZN4mmha33masked_multihead_attention_kernelIfLi192ELi256ELi4ELi64ELi64ELb0ELb0EEEv26Multihead_attention_paramsIT_XT5_EE --------------------------
	.section	.text._ZN4mmha33masked_multihead_attention_kernelIfLi192ELi256ELi4ELi64ELi64ELb0ELb0EEEv26Multihead_attention_paramsIT_XT5_EE,"ax",@progbits
	.sectioninfo	@"SHI_REGISTERS=168"
	.align	128
        .global         _ZN4mmha33masked_multihead_attention_kernelIfLi192ELi256ELi4ELi64ELi64ELb0ELb0EEEv26Multihead_attention_paramsIT_XT5_EE
        .type           _ZN4mmha33masked_multihead_attention_kernelIfLi192ELi256ELi4ELi64ELi64ELb0ELb0EEEv26Multihead_attention_paramsIT_XT5_EE,@function
        .size           _ZN4mmha33masked_multihead_attention_kernelIfLi192ELi256ELi4ELi64ELi64ELb0ELb0EEEv26Multihead_attention_paramsIT_XT5_EE,(.L_x_4325 - _ZN4mmha33masked_multihead_attention_kernelIfLi192ELi256ELi4ELi64ELi64ELb0ELb0EEEv26Multihead_attention_paramsIT_XT5_EE)
        .other          _ZN4mmha33masked_multihead_attention_kernelIfLi192ELi256ELi4ELi64ELi64ELb0ELb0EEEv26Multihead_attention_paramsIT_XT5_EE,@"STO_CUDA_ENTRY STV_DEFAULT"
_ZN4mmha33masked_multihead_attention_kernelIfLi192ELi256ELi4ELi64ELi64ELb0ELb0EEEv26Multihead_attention_paramsIT_XT5_EE:
.text._ZN4mmha33masked_multihead_attention_kernelIfLi192ELi256ELi4ELi64ELi64ELb0ELb0EEEv26Multihead_attention_paramsIT_XT5_EE:
        /* <DEDUP_REMOVED lines=11> */
.L_x_4236:
        /* <DEDUP_REMOVED lines=48> */
[----:B------:R-:W-:Y:S01]  /*03b0*/  IMAD.MOV.U32 R16, RZ, RZ, 0x1 ;  /* 0x00000001ff107424 */ /* 0x000fe200078e00ff */
[----:B------:R-:W-:Y:S01]  /*03c0*/  BSSY B0, `(.L_x_4237) ;  /* 0x0000036000007945 */ /* 0x000fe20003800000 */
[----:B------:R-:W-:Y:S01]  /*03d0*/  IMAD.MOV.U32 R30, RZ, RZ, c[0x0][0x248] ;  /* 0x00009200ff1e7624 */ /* 0x000fe200078e00ff */
[----:B0-----:R-:W-:Y:S01]  /*03e0*/  ISETP.GE.AND P4, PT, R23, 0x30, PT ;  /* 0x000000301700780c */ /* 0x001fe20003f86270 */
[----:B-1----:R-:W-:-:S04]  /*03f0*/  IMAD R19, R29, c[0x0][0x1d8], R22 ;  /* 0x000076001d137a24 */ /* 0x002fc800078e0216 */
[----:B------:R-:W-:Y:S02]  /*0400*/  IMAD R41, R19, 0xc0, RZ ;  /* 0x000000c013297824 */ /* 0x000fe400078e02ff */
[----:B------:R-:W-:Y:S02]  /*0410*/  IMAD.SHL.U32 R26, R23, 0x4, RZ ;  /* 0x00000004171a7824 */ /* 0x000fe400078e00ff */
[----:B------:R-:W-:-:S04]  /*0420*/  IMAD.MOV.U32 R31, RZ, RZ, c[0x0][0x24c] ;  /* 0x00009300ff1f7624 */ /* 0x000fc800078e00ff */
        /* <DEDUP_REMOVED lines=47> */
.L_x_4238:
[----:B------:R-:W-:Y:S05]  /*0720*/  BSYNC B0 ;  /* 0x0000000000007941 */ /* 0x000fea0003800000 */
.L_x_4237:
[----:B------:R-:W-:Y:S01]  /*0730*/  BSSY B0, `(.L_x_4239) ;  /* 0x000001d000007945 */ /* 0x000fe20003800000 */
[----:B------:R-:W-:Y:S01]  /*0740*/  IMNMX R16, RZ, R16, !PT ;  /* 0x00000010ff107217 */ /* 0x000fe20007800200 */
[----:B------:R-:W-:Y:S01]  /*0750*/  IMAD R43, R43, c[0x0][0x1d8], RZ ;  /* 0x000076002b2b7a24 */ /* 0x000fe200078e02ff */
[----:B------:R-:W-:Y:S01]  /*0760*/  @!P1 LOP3.LUT R18, RZ, c[0x0][0x1d4], RZ, 0x33, !PT ;  /* 0x00007500ff129a12 */ /* 0x000fe200078e33ff */
        /* <DEDUP_REMOVED lines=9> */
.L_x_4240:
[C---:B------:R-:W-:Y:S01]  /*0800*/  IADD3 R2, P0, R0.reuse, c[0x0][0x178], RZ ;  /* 0x00005e0000027a10 */ /* 0x040fe20007f1e0ff */
[----:B------:R-:W2:Y:S03]  /*0810*/  LDG.E R12, [R30.64+0x4] ;  /* 0x000004241e0c7981 */ /* 0x000ea6000c1e1900 */
        /* <DEDUP_REMOVED lines=14> */
.L_x_4241:
[----:B------:R-:W-:Y:S05]  /*0900*/  BSYNC B0 ;  /* 0x0000000000007941 */ /* 0x000fea0003800000 */
.L_x_4239:
[C---:B------:R-:W-:Y:S01]  /*0910*/  ISETP.GT.AND P2, PT, R23.reuse, 0x2f, PT ;  /* 0x0000002f1700780c */ /* 0x040fe20003f44270 */
[----:B------:R-:W-:Y:S01]  /*0920*/  CS2R R44, SRZ ;  /* 0x00000000002c7805 */ /* 0x000fe2000001ff00 */
[----:B------:R-:W-:Y:S01]  /*0930*/  ISETP.EQ.U32.AND P0, PT, RZ, c[0x0][0x170], PT ;  /* 0x00005c00ff007a0c */ /* 0x000fe20003f02070 */
[----:B------:R-:W-:Y:S01]  /*0940*/  CS2R R46, SRZ ;  /* 0x00000000002e7805 */ /* 0x000fe2000001ff00 */
[----:B------:R-:W-:Y:S01]  /*0950*/  ISETP.EQ.U32.AND P1, PT, RZ, c[0x0][0x180], PT ;  /* 0x00006000ff007a0c */ /* 0x000fe20003f22070 */
[----:B------:R-:W-:Y:S01]  /*0960*/  CS2R R32, SRZ ;  /* 0x0000000000207805 */ /* 0x000fe2000001ff00 */
[----:B------:R-:W-:Y:S01]  /*0970*/  ISETP.GT.AND P4, PT, R23, 0x3f, PT ;  /* 0x0000003f1700780c */ /* 0x000fe20003f84270 */
[----:B------:R-:W-:Y:S01]  /*0980*/  CS2R R34, SRZ ;  /* 0x0000000000227805 */ /* 0x000fe2000001ff00 */
[----:B------:R-:W-:-:S02]  /*0990*/  ISETP.EQ.U32.AND P3, PT, RZ, c[0x0][0x240], PT ;  /* 0x00009000ff007a0c */ /* 0x000fc40003f62070 */
[----:B------:R-:W-:Y:S02]  /*09a0*/  ISETP.EQ.OR.EX P0, PT, RZ, c[0x0][0x174], P2, P0 ;  /* 0x00005d00ff007a0c */ /* 0x000fe40001702700 */
[----:B------:R-:W-:Y:S02]  /*09b0*/  ISETP.EQ.OR.EX P1, PT, RZ, c[0x0][0x184], P2, P1 ;  /* 0x00006100ff007a0c */ /* 0x000fe40001722710 */
[----:B------:R-:W-:Y:S02]  /*09c0*/  ISETP.EQ.OR.EX P3, PT, RZ, c[0x0][0x244], P4, P3 ;  /* 0x00009100ff007a0c */ /* 0x000fe40002762730 */
[----:B------:R-:W-:Y:S02]  /*09d0*/  P2R R0, PR, RZ, 0x4 ;  /* 0x00000004ff007803 */ /* 0x000fe40000000000 */
[----:B------:R-:W-:Y:S01]  /*09e0*/  ISETP.NE.U32.AND P2, PT, RZ, c[0x0][0x1f8], PT ;  /* 0x00007e00ff007a0c */ /* 0x000fe20003f45070 */
[----:B0-----:R-:W-:Y:S01]  /*09f0*/  IMAD.MOV.U32 R2, RZ, RZ, RZ ;  /* 0x000000ffff027224 */ /* 0x001fe200078e00ff */
[----:B------:R-:W-:Y:S01]  /*0a00*/  ULDC.U8 UR4, c[0x0][0x1e4] ;  /* 0x0000790000047ab9 */ /* 0x000fe20000000000 */
[----:B------:R-:W-:-:S02]  /*0a10*/  P2R R0, PR, RZ, 0x10 ;  /* 0x00000010ff007803 */ /* 0x000fc40000000000 */
[----:B------:R-:W-:Y:S01]  /*0a20*/  @!P0 IMAD.MOV.U32 R9, RZ, RZ, 0x4 ;  /* 0x00000004ff098424 */ /* 0x000fe200078e00ff */
[----:B------:R-:W-:Y:S01]  /*0a30*/  ISETP.NE.AND.EX P2, PT, RZ, c[0x0][0x1fc], PT, P2 ;  /* 0x00007f00ff007a0c */ /* 0x000fe20003f45320 */
[----:B------:R-:W-:Y:S02]  /*0a40*/  @!P1 IMAD.MOV.U32 R11, RZ, RZ, 0x4 ;  /* 0x00000004ff0b9424 */ /* 0x000fe400078e00ff */
[----:B-----5:R-:W-:Y:S02]  /*0a50*/  @!P3 IMAD R3, R27, c[0x0][0x1d8], R22 ;  /* 0x000076001b03ba24 */ /* 0x020fe400078e0216 */
[----:B------:R-:W-:-:S04]  /*0a60*/  @!P0 IMAD.WIDE R8, R10, R9, c[0x0][0x170] ;  /* 0x00005c000a088625 */ /* 0x000fc800078e0209 */
[----:B------:R-:W-:Y:S01]  /*0a70*/  @!P1 IMAD.WIDE R10, R10, R11, c[0x0][0x180] ;  /* 0x000060000a0a9625 */ /* 0x000fe200078e020b */
[----:B------:R-:W2:Y:S03]  /*0a80*/  @!P0 LDG.E.128 R32, [R8.64] ;  /* 0x0000002408208981 */ /* 0x000ea6000c1e1d00 */
[----:B------:R-:W-:Y:S01]  /*0a90*/  @!P3 IMAD.MOV.U32 R12, RZ, RZ, 0x4 ;  /* 0x00000004ff0cb424 */ /* 0x000fe200078e00ff */
[----:B------:R-:W3:Y:S01]  /*0aa0*/  @!P1 LDG.E.128 R44, [R10.64] ;  /* 0x000000240a2c9981 */ /* 0x000ee2000c1e1d00 */
[----:B------:R-:W-:-:S04]  /*0ab0*/  @!P3 IMAD R3, R3, 0xc0, R26 ;  /* 0x000000c00303b824 */ /* 0x000fc800078e021a */
[----:B------:R-:W-:-:S05]  /*0ac0*/  @!P3 IMAD.WIDE R12, R3, R12, c[0x0][0x230] ;  /* 0x00008c00030cb625 */ /* 0x000fca00078e020c */
[----:B------:R-:W4:Y:S01]  /*0ad0*/  @!P3 LDG.E.128 R48, [R12.64] ;  /* 0x000000240c30b981 */ /* 0x000f22000c1e1d00 */
[----:B------:R-:W-:-:S04]  /*0ae0*/  @P2 IMAD.MOV.U32 R14, RZ, RZ, 0x4 ;  /* 0x00000004ff0e2424 */ /* 0x000fc800078e00ff */
[----:B------:R-:W-:Y:S01]  /*0af0*/  @P2 IMAD.WIDE R14, R29, R14, c[0x0][0x1f8] ;  /* 0x00007e001d0e2625 */ /* 0x000fe200078e020e */
[----:B------:R-:W-:-:S04]  /*0b00*/  ISETP.NE.AND P1, PT, RZ, UR4, PT ;  /* 0x00000004ff007c0c */ /* 0x000fc8000bf25270 */
[----:B------:R0:W5:Y:S01]  /*0b10*/  @P2 LDG.E R2, [R14.64] ;  /* 0x000000240e022981 */ /* 0x000162000c1e1900 */
[----:B------:R-:W-:Y:S02]  /*0b20*/  ISETP.LT.AND P2, PT, RZ, c[0x0][0x1e0], PT ;  /* 0x00007800ff007a0c */ /* 0x000fe40003f41270 */
[----:B------:R-:W-:Y:S01]  /*0b30*/  ISETP.GE.AND P0, PT, R23, 0x40, PT ;  /* 0x000000401700780c */ /* 0x000fe20003f06270 */
[----:B--2---:R-:W-:Y:S02]  /*0b40*/  FADD.FTZ R32, R32, R4 ;  /* 0x0000000420207221 */ /* 0x004fe40000010000 */
[----:B---3--:R-:W-:Y:S02]  /*0b50*/  FADD.FTZ R36, R44, R36 ;  /* 0x000000242c247221 */ /* 0x008fe40000010000 */
[----:B------:R-:W-:Y:S02]  /*0b60*/  FADD.FTZ R37, R45, R37 ;  /* 0x000000252d257221 */ /* 0x000fe40000010000 */
[----:B------:R-:W-:-:S02]  /*0b70*/  FADD.FTZ R38, R46, R38 ;  /* 0x000000262e267221 */ /* 0x000fc40000010000 */
[----:B------:R-:W-:Y:S02]  /*0b80*/  FADD.FTZ R39, R47, R39 ;  /* 0x000000272f277221 */ /* 0x000fe40000010000 */
        /* <DEDUP_REMOVED lines=64> */
.L_x_4244:
        /* <DEDUP_REMOVED lines=75> */
.L_x_4248:
[----:B------:R-:W-:Y:S05]  /*1440*/  BSYNC B1 ;  /* 0x0000000000017941 */ /* 0x000fea0003800000 */
.L_x_4247:
        /* <DEDUP_REMOVED lines=8> */
.L_x_4246:
[----:B------:R-:W-:Y:S05]  /*14d0*/  BSYNC B0 ;  /* 0x0000000000007941 */ /* 0x000fea0003800000 */
.L_x_4245:
[----:B------:R-:W-:Y:S06]  /*14e0*/  BAR.SYNC.DEFER_BLOCKING 0x0 ;  /* 0x0000000000007b1d */ /* 0x000fec0000010000 */
[----:B0-----:R0:W1:Y:S04]  /*14f0*/  @P6 LDS.128 R32, [R14] ;  /* 0x000000000e206984 */ /* 0x0010680000000c00 */
[----:B------:R0:W2:Y:S04]  /*1500*/  @P6 LDS.128 R36, [R15] ;  /* 0x000000000f246984 */ /* 0x0000a80000000c00 */
[----:B------:R-:W-:Y:S06]  /*1510*/  BAR.SYNC.DEFER_BLOCKING 0x0 ;  /* 0x0000000000007b1d */ /* 0x000fec0000010000 */
[----:B------:R-:W-:Y:S05]  /*1520*/  BRA `(.L_x_4243) ;  /* 0x000002b000007947 */ /* 0x000fea0003800000 */
.L_x_4242:
        /* <DEDUP_REMOVED lines=42> */
.L_x_4249:
[----:B------:R-:W-:Y:S05]  /*17d0*/  BSYNC B0 ;  /* 0x0000000000007941 */ /* 0x000fea0003800000 */
.L_x_4243:
        /* <DEDUP_REMOVED lines=16> */
.L_x_4251:
[----:B------:R-:W-:Y:S05]  /*18e0*/  BSYNC B0 ;  /* 0x0000000000007941 */ /* 0x000fea0003800000 */
.L_x_4250:
        /* <DEDUP_REMOVED lines=9> */
[----:B0-----:R-:W-:Y:S02]  /*1980*/  FADD.FTZ R4, R3, R4 ;  /* 0x0000000403047221 */ /* 0x001fe40000010000 */
[----:B------:R-:W-:-:S03]  /*1990*/  IMAD.SHL.U32 R3, R9, 0x4, RZ ;  /* 0x0000000409037824 */ /* 0x000fc600078e00ff */
        /* <DEDUP_REMOVED lines=26> */
.L_x_4254:
[----:B------:R0:W-:Y:S02]  /*1b40*/  STS [R3+0x410], R4 ;  /* 0x0004100403007388 */ /* 0x0001e40000000800 */
.L_x_4253:
[----:B------:R-:W-:Y:S05]  /*1b50*/  BSYNC B0 ;  /* 0x0000000000007941 */ /* 0x000fea0003800000 */
.L_x_4252:
        /* <DEDUP_REMOVED lines=86> */
.L_x_4261:
[----:B------:R-:W-:Y:S01]  /*20c0*/  IABS R85, c[0x0][0x1d4] ;  /* 0x0000750000557a13 */ /* 0x000fe20000000000 */
[----:B------:R-:W-:Y:S01]  /*20d0*/  IMAD.MOV.U32 R149, RZ, RZ, c[0x0][0x1d4] ;  /* 0x00007500ff957624 */ /* 0x000fe200078e00ff */
[----:B------:R-:W-:-:S02]  /*20e0*/  IABS R142, R90 ;  /* 0x0000005a008e7213 */ /* 0x000fc40000000000 */
[----:B------:R-:W2:Y:S01]  /*20f0*/  I2F.RP R84, R85 ;  /* 0x0000005500547306 */ /* 0x000ea20000209400 */
[C---:B------:R-:W-:Y:S02]  /*2100*/  ISETP.GE.AND P1, PT, R90.reuse, RZ, PT ;  /* 0x000000ff5a00720c */ /* 0x040fe40003f26270 */
[----:B------:R-:W-:-:S04]  /*2110*/  ISETP.GE.AND P2, PT, R90, R25, PT ;  /* 0x000000195a00720c */ /* 0x000fc80003f46270 */
[----:B------:R-:W-:Y:S01]  /*2120*/  FSEL R94, R94, RZ, P2 ;  /* 0x000000ff5e5e7208 */ /* 0x000fe20001000000 */
        /* <DEDUP_REMOVED lines=27> */
[----:B------:R-:W-:-:S05]  /*22e0*/  @!P3 LEA.HI.X R83, R83, c[0x0][0x19c], R84, 0x2, P4 ;  /* 0x000067005353ba11 */ /* 0x000fca00020f1454 */
[----:B------:R0:W2:Y:S01]  /*22f0*/  @!P3 LDG.E R94, [R82.64] ;  /* 0x00000024525eb981 */ /* 0x0000a2000c1e1900 */
[----:B------:R-:W-:Y:S02]  /*2300*/  @!P1 IADD3 R85, P3, R88, R157, RZ ;  /* 0x0000009d58559210 */ /* 0x000fe40007f7e0ff */
[----:B------:R-:W-:Y:S02]  /*2310*/  FSEL R93, R93, RZ, P2 ;  /* 0x000000ff5d5d7208 */ /* 0x000fe40001000000 */
[----:B------:R-:W-:Y:S01]  /*2320*/  @!P1 LEA.HI.X.SX32 R86, R157, R92, 0x1, P3 ;  /* 0x0000005c9d569211 */ /* 0x000fe200018f0eff */
[----:B------:R-:W-:Y:S01]  /*2330*/  IMAD R157, R149, 0x7, R142 ;  /* 0x00000007959d7824 */ /* 0x000fe200078e028e */
[----:B------:R-:W-:-:S03]  /*2340*/  @!P1 LEA R84, P3, R85, c[0x0][0x198], 0x2 ;  /* 0x0000660055549a11 */ /* 0x000fc600078610ff */
[----:B------:R-:W-:Y:S01]  /*2350*/  IMAD.SHL.U32 R163, R157, 0x4, RZ ;  /* 0x000000049da37824 */ /* 0x000fe200078e00ff */
[----:B------:R-:W-:Y:S02]  /*2360*/  @!P1 LEA.HI.X R85, R85, c[0x0][0x19c], R86, 0x2, P3 ;  /* 0x0000670055559a11 */ /* 0x000fe400018f1456 */
[----:B------:R-:W-:-:S03]  /*2370*/  IADD3 R86, R87, c[0x0][0x1d4], RZ ;  /* 0x0000750057567a10 */ /* 0x000fc60007ffe0ff */
[----:B------:R1:W3:Y:S01]  /*2380*/  @!P1 LDG.E R93, [R84.64] ;  /* 0x00000024545d9981 */ /* 0x0002e2000c1e1900 */
[-C--:B------:R-:W-:Y:S01]  /*2390*/  ISETP.GE.OR P1, PT, R163, R89.reuse, P0 ;  /* 0x00000059a300720c */ /* 0x080fe20000726670 */
[----:B------:R-:W-:Y:S01]  /*23a0*/  IMAD.SHL.U32 R87, R86, 0x4, RZ ;  /* 0x0000000456577824 */ /* 0x000fe200078e00ff */
[----:B------:R-:W-:Y:S02]  /*23b0*/  IADD3 R158, R158, c[0x0][0x1d4], RZ ;  /* 0x000075009e9e7a10 */ /* 0x000fe40007ffe0ff */
[----:B------:R-:W-:Y:S02]  /*23c0*/  FSEL R96, R96, RZ, P2 ;  /* 0x000000ff60607208 */ /* 0x000fe40001000000 */
[----:B------:R-:W-:-:S07]  /*23d0*/  ISETP.GE.OR P3, PT, R87, R89, P0 ;  /* 0x000000595700720c */ /* 0x000fce0000766670 */
[----:B0-----:R-:W-:-:S04]  /*23e0*/  @!P1 IADD3 R83, P4, R88, R163, RZ ;  /* 0x000000a358539210 */ /* 0x001fc80007f9e0ff */
[----:B------:R-:W-:Y:S01]  /*23f0*/  @!P1 LEA.HI.X.SX32 R148, R163, R92, 0x1, P4 ;  /* 0x0000005ca3949211 */ /* 0x000fe200020f0eff */
[----:B------:R-:W-:Y:S01]  /*2400*/  IMAD.SHL.U32 R163, R158, 0x4, RZ ;  /* 0x000000049ea37824 */ /* 0x000fe200078e00ff */
[----:B------:R-:W-:-:S04]  /*2410*/  @!P1 LEA R82, P4, R83, c[0x0][0x198], 0x2 ;  /* 0x0000660053529a11 */ /* 0x000fc800078810ff */
[----:B------:R-:W-:Y:S02]  /*2420*/  @!P1 LEA.HI.X R83, R83, c[0x0][0x19c], R148, 0x2, P4 ;  /* 0x0000670053539a11 */ /* 0x000fe400020f1494 */
[----:B-1----:R-:W-:-:S03]  /*2430*/  @!P3 IADD3 R85, P4, R88, R87, RZ ;  /* 0x000000575855b210 */ /* 0x002fc60007f9e0ff */
[----:B------:R0:W4:Y:S01]  /*2440*/  @!P1 LDG.E R96, [R82.64] ;  /* 0x0000002452609981 */ /* 0x000122000c1e1900 */
[----:B------:R-:W-:Y:S02]  /*2450*/  @!P3 LEA.HI.X.SX32 R148, R87, R92, 0x1, P4 ;  /* 0x0000005c5794b211 */ /* 0x000fe400020f0eff */
[----:B------:R-:W-:-:S04]  /*2460*/  @!P3 LEA R84, P4, R85, c[0x0][0x198], 0x2 ;  /* 0x000066005554ba11 */ /* 0x000fc800078810ff */
[----:B------:R-:W-:Y:S02]  /*2470*/  @!P3 LEA.HI.X R85, R85, c[0x0][0x19c], R148, 0x2, P4 ;  /* 0x000067005555ba11 */ /* 0x000fe400020f1494 */
[----:B------:R-:W-:Y:S02]  /*2480*/  ISETP.GE.OR P4, PT, R163, R89, P0 ;  /* 0x00000059a300720c */ /* 0x000fe40000786670 */
[----:B------:R-:W-:Y:S02]  /*2490*/  IADD3 R157, R157, c[0x0][0x1d4], RZ ;  /* 0x000075009d9d7a10 */ /* 0x000fe40007ffe0ff */
[----:B------:R-:W-:Y:S01]  /*24a0*/  FSEL R95, R95, RZ, P2 ;  /* 0x000000ff5f5f7208 */ /* 0x000fe20001000000 */
[----:B------:R-:W-:-:S05]  /*24b0*/  IMAD R160, R149, 0xa, R142 ;  /* 0x0000000a95a07824 */ /* 0x000fca00078e028e */
[----:B------:R1:W2:Y:S03]  /*24c0*/  @!P3 LDG.E R95, [R84.64] ;  /* 0x00000024545fb981 */ /* 0x0002a6000c1e1900 */
[----:B------:R-:W-:-:S04]  /*24d0*/  @!P4 IADD3 R87, P1, R88, R163, RZ ;  /* 0x000000a35857c210 */ /* 0x000fc80007f3e0ff */
[----:B------:R-:W-:Y:S02]  /*24e0*/  @!P4 LEA.HI.X.SX32 R148, R163, R92, 0x1, P1 ;  /* 0x0000005ca394c211 */ /* 0x000fe400008f0eff */
[----:B------:R-:W-:-:S04]  /*24f0*/  @!P4 LEA R162, P1, R87, c[0x0][0x198], 0x2 ;  /* 0x0000660057a2ca11 */ /* 0x000fc800078210ff */
[----:B------:R-:W-:Y:S01]  /*2500*/  @!P4 LEA.HI.X R163, R87, c[0x0][0x19c], R148, 0x2, P1 ;  /* 0x0000670057a3ca11 */ /* 0x000fe200008f1494 */
[----:B------:R-:W-:-:S05]  /*2510*/  IMAD.SHL.U32 R87, R157, 0x4, RZ ;  /* 0x000000049d577824 */ /* 0x000fca00078e00ff */
[----:B------:R-:W-:Y:S01]  /*2520*/  ISETP.GE.OR P3, PT, R87, R89, P0 ;  /* 0x000000595700720c */ /* 0x000fe20000766670 */
[----:B------:R-:W-:Y:S01]  /*2530*/  IMAD.SHL.U32 R165, R160, 0x4, RZ ;  /* 0x00000004a0a57824 */ /* 0x000fe200078e00ff */
[----:B------:R-:W-:-:S04]  /*2540*/  FSEL R98, R98, RZ, P2 ;  /* 0x000000ff62627208 */ /* 0x000fc80001000000 */
[----:B------:R-:W-:Y:S02]  /*2550*/  ISETP.GE.OR P1, PT, R165, R89, P0 ;  /* 0x00000059a500720c */ /* 0x000fe40000726670 */
[----:B------:R1:W2:Y:S05]  /*2560*/  @!P4 LDG.E R98, [R162.64] ;  /* 0x00000024a262c981 */ /* 0x0002aa000c1e1900 */
[----:B0-----:R-:W-:-:S04]  /*2570*/  @!P3 IADD3 R82, P4, R88, R87, RZ ;  /* 0x000000575852b210 */ /* 0x001fc80007f9e0ff */
[----:B------:R-:W-:Y:S02]  /*2580*/  @!P3 LEA.HI.X.SX32 R83, R87, R92, 0x1, P4 ;  /* 0x0000005c5753b211 */ /* 0x000fe400020f0eff */
[----:B-1----:R-:W-:Y:S02]  /*2590*/  @!P3 LEA R84, P4, R82, c[0x0][0x198], 0x2 ;  /* 0x000066005254ba11 */ /* 0x002fe400078810ff */
        /* <DEDUP_REMOVED lines=8> */
[----:B------:R-:W-:-:S06]  /*2620*/  FSEL R97, R97, RZ, P2 ;  /* 0x000000ff61617208 */ /* 0x000fcc0001000000 */
[----:B------:R0:W2:Y:S05]  /*2630*/  @!P1 LDG.E R97, [R82.64] ;  /* 0x0000002452619981 */ /* 0x0000aa000c1e1900 */
[----:B------:R-:W-:Y:S02]  /*2640*/  @!P4 IADD3 R87, P1, R88, R163, RZ ;  /* 0x000000a35857c210 */ /* 0x000fe40007f3e0ff */
[----:B------:R-:W-:Y:S02]  /*2650*/  IADD3 R86, R86, c[0x0][0x1d4], RZ ;  /* 0x0000750056567a10 */ /* 0x000fe40007ffe0ff */
[----:B------:R-:W-:Y:S02]  /*2660*/  @!P4 LEA.HI.X.SX32 R148, R163, R92, 0x1, P1 ;  /* 0x0000005ca394c211 */ /* 0x000fe400008f0eff */
[----:B------:R-:W-:-:S04]  /*2670*/  @!P4 LEA R162, P1, R87, c[0x0][0x198], 0x2 ;  /* 0x0000660057a2ca11 */ /* 0x000fc800078210ff */
[----:B------:R-:W-:Y:S01]  /*2680*/  @!P4 LEA.HI.X R163, R87, c[0x0][0x19c], R148, 0x2, P1 ;  /* 0x0000670057a3ca11 */ /* 0x000fe200008f1494 */
[----:B------:R-:W-:Y:S01]  /*2690*/  IMAD.SHL.U32 R87, R86, 0x4, RZ ;  /* 0x0000000456577824 */ /* 0x000fe200078e00ff */
[----:B------:R-:W-:Y:S01]  /*26a0*/  FSEL R99, R99, RZ, P2 ;  /* 0x000000ff63637208 */ /* 0x000fe20001000000 */
[----:B------:R-:W-:-:S03]  /*26b0*/  IMAD R148, R149, 0xd, R142 ;  /* 0x0000000d95947824 */ /* 0x000fc600078e028e */
[----:B------:R-:W-:Y:S02]  /*26c0*/  ISETP.GE.OR P1, PT, R87, R89, P0 ;  /* 0x000000595700720c */ /* 0x000fe40000726670 */
[----:B------:R1:W2:Y:S01]  /*26d0*/  @!P3 LDG.E R99, [R84.64] ;  /* 0x000000245463b981 */ /* 0x0002a2000c1e1900 */
[----:B------:R-:W-:-:S06]  /*26e0*/  FSEL R101, R101, RZ, P2 ;  /* 0x000000ff65657208 */ /* 0x000fcc0001000000 */
[----:B------:R0:W2:Y:S01]  /*26f0*/  @!P4 LDG.E R101, [R162.64] ;  /* 0x00000024a265c981 */ /* 0x0000a2000c1e1900 */
[----:B-1----:R-:W-:-:S03]  /*2700*/  IMAD.SHL.U32 R85, R148, 0x4, RZ ;  /* 0x0000000494557824 */ /* 0x002fc600078e00ff */
[----:B0-----:R-:W-:Y:S02]  /*2710*/  @!P1 IADD3 R82, P4, R88, R87, RZ ;  /* 0x0000005758529210 */ /* 0x001fe40007f9e0ff */
        /* <DEDUP_REMOVED lines=11> */
[----:B------:R-:W-:Y:S02]  /*27d0*/  FSEL R103, R103, RZ, P2 ;  /* 0x000000ff67677208 */ /* 0x000fe40001000000 */
[----:B------:R-:W-:-:S04]  /*27e0*/  IADD3 R158, R158, c[0x0][0x1d4], RZ ;  /* 0x000075009e9e7a10 */ /* 0x000fc80007ffe0ff */
[----:B------:R0:W2:Y:S01]  /*27f0*/  @!P3 LDG.E R103, [R84.64] ;  /* 0x000000245467b981 */ /* 0x0000a2000c1e1900 */
[----:B------:R-:W-:-:S04]  /*2800*/  FSEL R102, R102, RZ, P2 ;  /* 0x000000ff66667208 */ /* 0x000fc80001000000 */
[----:B------:R-:W-:Y:S02]  /*2810*/  @!P4 IADD3 R83, P3, R88, R163, RZ ;  /* 0x000000a35853c210 */ /* 0x000fe40007f7e0ff */
[----:B------:R1:W2:Y:S02]  /*2820*/  @!P1 LDG.E R102, [R86.64] ;  /* 0x0000002456669981 */ /* 0x0002a4000c1e1900 */
[----:B------:R-:W-:Y:S01]  /*2830*/  @!P4 LEA.HI.X.SX32 R162, R163, R92, 0x1, P3 ;  /* 0x0000005ca3a2c211 */ /* 0x000fe200018f0eff */
[----:B------:R-:W-:Y:S01]  /*2840*/  IMAD.SHL.U32 R163, R158, 0x4, RZ ;  /* 0x000000049ea37824 */ /* 0x000fe200078e00ff */
[----:B------:R-:W-:-:S04]  /*2850*/  @!P4 LEA R82, P3, R83, c[0x0][0x198], 0x2 ;  /* 0x000066005352ca11 */ /* 0x000fc800078610ff */
[----:B------:R-:W-:Y:S01]  /*2860*/  @!P4 LEA.HI.X R83, R83, c[0x0][0x19c], R162, 0x2, P3 ;  /* 0x000067005353ca11 */ /* 0x000fe200018f14a2 */
[----:B------:R-:W-:Y:S01]  /*2870*/  IMAD R162, R149, 0x10, R142 ;  /* 0x0000001095a27824 */ /* 0x000fe200078e028e */
[----:B------:R-:W-:Y:S02]  /*2880*/  ISETP.GE.OR P1, PT, R163, R89, P0 ;  /* 0x00000059a300720c */ /* 0x000fe40000726670 */
[----:B------:R-:W-:Y:S01]  /*2890*/  FSEL R100, R100, RZ, P2 ;  /* 0x000000ff64647208 */ /* 0x000fe20001000000 */
[----:B------:R-:W-:-:S05]  /*28a0*/  IMAD.SHL.U32 R165, R162, 0x4, RZ ;  /* 0x00000004a2a57824 */ /* 0x000fca00078e00ff */
[----:B------:R-:W-:Y:S01]  /*28b0*/  ISETP.GE.OR P3, PT, R165, R89, P0 ;  /* 0x00000059a500720c */ /* 0x000fe20000766670 */
[----:B------:R1:W2:Y:S04]  /*28c0*/  @!P4 LDG.E R100, [R82.64] ;  /* 0x000000245264c981 */ /* 0x0002a8000c1e1900 */
[----:B0-----:R-:W-:-:S04]  /*28d0*/  @!P1 IADD3 R85, P4, R88, R163, RZ ;  /* 0x000000a358559210 */ /* 0x001fc80007f9e0ff */
[----:B------:R-:W-:Y:S02]  /*28e0*/  @!P1 LEA.HI.X.SX32 R158, R163, R92, 0x1, P4 ;  /* 0x0000005ca39e9211 */ /* 0x000fe400020f0eff */
[----:B------:R-:W-:-:S04]  /*28f0*/  @!P1 LEA R84, P4, R85, c[0x0][0x198], 0x2 ;  /* 0x0000660055549a11 */ /* 0x000fc800078810ff */
[----:B------:R-:W-:Y:S02]  /*2900*/  @!P1 LEA.HI.X R85, R85, c[0x0][0x19c], R158, 0x2, P4 ;  /* 0x0000670055559a11 */ /* 0x000fe400020f149e */
[----:B-1----:R-:W-:Y:S02]  /*2910*/  @!P3 IADD3 R82, P4, R88, R165, RZ ;  /* 0x000000a55852b210 */ /* 0x002fe40007f9e0ff */
[----:B------:R-:W-:Y:S02]  /*2920*/  IADD3 R158, R162, c[0x0][0x1d4], RZ ;  /* 0x00007500a29e7a10 */ /* 0x000fe40007ffe0ff */
[----:B------:R-:W-:Y:S02]  /*2930*/  @!P3 LEA.HI.X.SX32 R83, R165, R92, 0x1, P4 ;  /* 0x0000005ca553b211 */ /* 0x000fe400020f0eff */
[----:B------:R-:W-:Y:S01]  /*2940*/  @!P3 LEA R86, P4, R82, c[0x0][0x198], 0x2 ;  /* 0x000066005256ba11 */ /* 0x000fe200078810ff */
[----:B------:R-:W-:-:S03]  /*2950*/  IMAD.SHL.U32 R163, R158, 0x4, RZ ;  /* 0x000000049ea37824 */ /* 0x000fc600078e00ff */
[----:B------:R-:W-:Y:S02]  /*2960*/  @!P3 LEA.HI.X R87, R82, c[0x0][0x19c], R83, 0x2, P4 ;  /* 0x000067005257ba11 */ /* 0x000fe400020f1453 */
[----:B------:R-:W-:Y:S02]  /*2970*/  ISETP.GE.OR P4, PT, R163, R89, P0 ;  /* 0x00000059a300720c */ /* 0x000fe40000786670 */
[----:B------:R-:W-:Y:S02]  /*2980*/  FSEL R104, R104, RZ, P2 ;  /* 0x000000ff68687208 */ /* 0x000fe40001000000 */
[----:B------:R-:W-:Y:S02]  /*2990*/  IADD3 R157, R157, c[0x0][0x1d4], RZ ;  /* 0x000075009d9d7a10 */ /* 0x000fe40007ffe0ff */
[----:B------:R-:W-:Y:S02]  /*29a0*/  FSEL R107, R107, RZ, P2 ;  /* 0x000000ff6b6b7208 */ /* 0x000fe40001000000 */
[----:B------:R0:W2:Y:S01]  /*29b0*/  @!P3 LDG.E R104, [R86.64] ;  /* 0x000000245668b981 */ /* 0x0000a2000c1e1900 */
[----:B------:R-:W-:-:S03]  /*29c0*/  IMAD.SHL.U32 R157, R157, 0x4, RZ ;  /* 0x000000049d9d7824 */ /* 0x000fc600078e00ff */
[----:B------:R1:W2:Y:S01]  /*29d0*/  @!P1 LDG.E R107, [R84.64] ;  /* 0x00000024546b9981 */ /* 0x0002a2000c1e1900 */
[----:B------:R-:W-:Y:S02]  /*29e0*/  @!P4 IADD3 R83, P3, R88, R163, RZ ;  /* 0x000000a35853c210 */ /* 0x000fe40007f7e0ff */
[----:B------:R-:W-:Y:S02]  /*29f0*/  ISETP.GE.OR P1, PT, R157, R89, P0 ;  /* 0x000000599d00720c */ /* 0x000fe40000726670 */
[----:B------:R-:W-:Y:S01]  /*2a00*/  @!P4 LEA.HI.X.SX32 R162, R163, R92, 0x1, P3 ;  /* 0x0000005ca3a2c211 */ /* 0x000fe200018f0eff */
[----:B------:R-:W-:Y:S01]  /*2a10*/  IMAD R163, R149, 0x13, R142 ;  /* 0x0000001395a37824 */ /* 0x000fe200078e028e */
[----:B------:R-:W-:Y:S02]  /*2a20*/  @!P4 LEA R82, P3, R83, c[0x0][0x198], 0x2 ;  /* 0x000066005352ca11 */ /* 0x000fe400078610ff */
[----:B------:R-:W-:Y:S01]  /*2a30*/  FSEL R105, R105, RZ, P2 ;  /* 0x000000ff69697208 */ /* 0x000fe20001000000 */
[----:B------:R-:W-:Y:S01]  /*2a40*/  IMAD.SHL.U32 R165, R163, 0x4, RZ ;  /* 0x00000004a3a57824 */ /* 0x000fe200078e00ff */
[----:B------:R-:W-:-:S04]  /*2a50*/  @!P4 LEA.HI.X R83, R83, c[0x0][0x19c], R162, 0x2, P3 ;  /* 0x000067005353ca11 */ /* 0x000fc800018f14a2 */
[----:B------:R-:W-:Y:S01]  /*2a60*/  ISETP.GE.OR P3, PT, R165, R89, P0 ;  /* 0x00000059a500720c */ /* 0x000fe20000766670 */
[----:B------:R1:W2:Y:S01]  /*2a70*/  @!P4 LDG.E R105, [R82.64] ;  /* 0x000000245269c981 */ /* 0x0002a2000c1e1900 */
[----:B0-----:R-:W-:-:S04]  /*2a80*/  @!P1 IADD3 R87, P4, R88, R157, RZ ;  /* 0x0000009d58579210 */ /* 0x001fc80007f9e0ff */
[----:B------:R-:W-:Y:S02]  /*2a90*/  @!P1 LEA.HI.X.SX32 R162, R157, R92, 0x1, P4 ;  /* 0x0000005c9da29211 */ /* 0x000fe400020f0eff */
[----:B------:R-:W-:Y:S02]  /*2aa0*/  @!P1 LEA R86, P4, R87, c[0x0][0x198], 0x2 ;  /* 0x0000660057569a11 */ /* 0x000fe400078810ff */
[----:B------:R-:W-:Y:S02]  /*2ab0*/  IADD3 R157, R163, c[0x0][0x1d4], RZ ;  /* 0x00007500a39d7a10 */ /* 0x000fe40007ffe0ff */
[----:B------:R-:W-:Y:S02]  /*2ac0*/  @!P1 LEA.HI.X R87, R87, c[0x0][0x19c], R162, 0x2, P4 ;  /* 0x0000670057579a11 */ /* 0x000fe400020f14a2 */
[----:B-1----:R-:W-:Y:S01]  /*2ad0*/  @!P3 IADD3 R82, P4, R88, R165, RZ ;  /* 0x000000a55852b210 */ /* 0x002fe20007f9e0ff */
        /* <DEDUP_REMOVED lines=306> */
[----:B------:R-:W-:Y:S01]  /*3e00*/  @!P4 IADD3 R83, P3, R88, R163, RZ ;  /* 0x000000a35853c210 */ /* 0x000fe20007f7e0ff */
[----:B------:R-:W-:Y:S01]  /*3e10*/  IMAD.SHL.U32 R157, R157, 0x4, RZ ;  /* 0x000000049d9d7824 */ /* 0x000fe200078e00ff */
[----:B------:R1:W2:Y:S02]  /*3e20*/  @!P1 LDG.E R140, [R84.64] ;  /* 0x00000024548c9981 */ /* 0x0002a4000c1e1900 */
[----:B------:R-:W-:Y:S02]  /*3e30*/  @!P4 LEA.HI.X.SX32 R162, R163, R92, 0x1, P3 ;  /* 0x0000005ca3a2c211 */ /* 0x000fe400018f0eff */
[----:B------:R-:W-:Y:S02]  /*3e40*/  @!P4 LEA R82, P3, R83, c[0x0][0x198], 0x2 ;  /* 0x000066005352ca11 */ /* 0x000fe400078610ff */
[----:B------:R-:W-:Y:S02]  /*3e50*/  ISETP.GE.OR P1, PT, R157, R89, P0 ;  /* 0x000000599d00720c */ /* 0x000fe40000726670 */
[----:B------:R-:W-:Y:S01]  /*3e60*/  @!P4 LEA.HI.X R83, R83, c[0x0][0x19c], R162, 0x2, P3 ;  /* 0x000067005353ca11 */ /* 0x000fe200018f14a2 */
[----:B------:R-:W-:Y:S01]  /*3e70*/  IMAD R162, R149, 0x37, R142 ;  /* 0x0000003795a27824 */ /* 0x000fe200078e028e */
[----:B------:R-:W-:-:S03]  /*3e80*/  FSEL R143, R143, RZ, P2 ;  /* 0x000000ff8f8f7208 */ /* 0x000fc60001000000 */
[----:B------:R-:W-:-:S03]  /*3e90*/  IMAD.SHL.U32 R163, R162, 0x4, RZ ;  /* 0x00000004a2a37824 */ /* 0x000fc600078e00ff */
[----:B------:R1:W2:Y:S02]  /*3ea0*/  @!P4 LDG.E R143, [R82.64] ;  /* 0x00000024528fc981 */ /* 0x0002a4000c1e1900 */
[----:B------:R-:W-:Y:S02]  /*3eb0*/  ISETP.GE.OR P3, PT, R163, R89, P0 ;  /* 0x00000059a300720c */ /* 0x000fe40000766670 */
[----:B0-----:R-:W-:-:S04]  /*3ec0*/  @!P1 IADD3 R86, P4, R88, R157, RZ ;  /* 0x0000009d58569210 */ /* 0x001fc80007f9e0ff */
[----:B------:R-:W-:Y:S02]  /*3ed0*/  @!P1 LEA.HI.X.SX32 R87, R157, R92, 0x1, P4 ;  /* 0x0000005c9d579211 */ /* 0x000fe400020f0eff */
[----:B-1----:R-:W-:Y:S02]  /*3ee0*/  @!P1 LEA R82, P4, R86, c[0x0][0x198], 0x2 ;  /* 0x0000660056529a11 */ /* 0x002fe400078810ff */
[----:B------:R-:W-:Y:S02]  /*3ef0*/  IADD3 R157, R162, c[0x0][0x1d4], RZ ;  /* 0x00007500a29d7a10 */ /* 0x000fe40007ffe0ff */
[----:B------:R-:W-:Y:S02]  /*3f00*/  @!P1 LEA.HI.X R83, R86, c[0x0][0x19c], R87, 0x2, P4 ;  /* 0x0000670056539a11 */ /* 0x000fe400020f1457 */
[----:B------:R-:W-:-:S04]  /*3f10*/  @!P3 IADD3 R84, P4, R88, R163, RZ ;  /* 0x000000a35854b210 */ /* 0x000fc80007f9e0ff */
[----:B------:R-:W-:Y:S01]  /*3f20*/  @!P3 LEA.HI.X.SX32 R85, R163, R92, 0x1, P4 ;  /* 0x0000005ca355b211 */ /* 0x000fe200020f0eff */
[----:B------:R-:W-:Y:S01]  /*3f30*/  IMAD.SHL.U32 R163, R157, 0x4, RZ ;  /* 0x000000049da37824 */ /* 0x000fe200078e00ff */
[----:B------:R-:W-:-:S04]  /*3f40*/  @!P3 LEA R86, P4, R84, c[0x0][0x198], 0x2 ;  /* 0x000066005456ba11 */ /* 0x000fc800078810ff */
[----:B------:R-:W-:Y:S02]  /*3f50*/  @!P3 LEA.HI.X R87, R84, c[0x0][0x19c], R85, 0x2, P4 ;  /* 0x000067005457ba11 */ /* 0x000fe400020f1455 */
[----:B------:R-:W-:Y:S02]  /*3f60*/  ISETP.GE.OR P4, PT, R163, R89, P0 ;  /* 0x00000059a300720c */ /* 0x000fe40000786670 */
[----:B------:R-:W-:Y:S02]  /*3f70*/  FSEL R0, R0, RZ, P2 ;  /* 0x000000ff00007208 */ /* 0x000fe40001000000 */
[----:B------:R-:W-:-:S04]  /*3f80*/  IADD3 R160, R160, c[0x0][0x1d4], RZ ;  /* 0x00007500a0a07a10 */ /* 0x000fc80007ffe0ff */
[----:B------:R0:W3:Y:S01]  /*3f90*/  @!P3 LDG.E R0, [R86.64] ;  /* 0x000000245600b981 */ /* 0x0000e2000c1e1900 */
[----:B------:R-:W-:-:S04]  /*3fa0*/  FSEL R159, R159, RZ, P2 ;  /* 0x000000ff9f9f7208 */ /* 0x000fc80001000000 */
[----:B------:R-:W-:Y:S02]  /*3fb0*/  @!P4 IADD3 R85, P3, R88, R163, RZ ;  /* 0x000000a35855c210 */ /* 0x000fe40007f7e0ff */
[----:B------:R1:W3:Y:S02]  /*3fc0*/  @!P1 LDG.E R159, [R82.64] ;  /* 0x00000024529f9981 */ /* 0x0002e4000c1e1900 */
[----:B------:R-:W-:Y:S01]  /*3fd0*/  @!P4 LEA.HI.X.SX32 R162, R163, R92, 0x1, P3 ;  /* 0x0000005ca3a2c211 */ /* 0x000fe200018f0eff */
[----:B------:R-:W-:Y:S02]  /*3fe0*/  IMAD.SHL.U32 R163, R160, 0x4, RZ ;  /* 0x00000004a0a37824 */ /* 0x000fe400078e00ff */
[----:B------:R-:W-:-:S03]  /*3ff0*/  IMAD R160, R149, 0x3a, R142 ;  /* 0x0000003a95a07824 */ /* 0x000fc600078e028e */
[-C--:B------:R-:W-:Y:S02]  /*4000*/  ISETP.GE.OR P1, PT, R163, R89.reuse, P0 ;  /* 0x00000059a300720c */ /* 0x080fe40000726670 */
[----:B------:R-:W-:Y:S01]  /*4010*/  @!P4 LEA R84, P3, R85, c[0x0][0x198], 0x2 ;  /* 0x000066005554ca11 */ /* 0x000fe200078610ff */
[----:B------:R-:W-:Y:S01]  /*4020*/  IMAD.SHL.U32 R165, R160, 0x4, RZ ;  /* 0x00000004a0a57824 */ /* 0x000fe200078e00ff */
[----:B------:R-:W-:Y:S02]  /*4030*/  FSEL R161, R161, RZ, P2 ;  /* 0x000000ffa1a17208 */ /* 0x000fe40001000000 */
[----:B------:R-:W-:Y:S02]  /*4040*/  @!P4 LEA.HI.X R85, R85, c[0x0][0x19c], R162, 0x2, P3 ;  /* 0x000067005555ca11 */ /* 0x000fe400018f14a2 */
[----:B------:R-:W-:-:S03]  /*4050*/  ISETP.GE.OR P3, PT, R165, R89, P0 ;  /* 0x00000059a500720c */ /* 0x000fc60000766670 */
[----:B------:R1:W3:Y:S02]  /*4060*/  @!P4 LDG.E R161, [R84.64] ;  /* 0x0000002454a1c981 */ /* 0x0002e4000c1e1900 */
        /* <DEDUP_REMOVED lines=12> */
[----:B------:R0:W3:Y:S05]  /*4130*/  @!P3 LDG.E R144, [R82.64] ;  /* 0x000000245290b981 */ /* 0x0000ea000c1e1900 */
[----:B------:R-:W-:-:S04]  /*4140*/  @!P4 IADD3 R87, P3, R88, R163, RZ ;  /* 0x000000a35857c210 */ /* 0x000fc80007f7e0ff */
[----:B------:R-:W-:Y:S01]  /*4150*/  @!P4 LEA.HI.X.SX32 R162, R163, R92, 0x1, P3 ;  /* 0x0000005ca3a2c211 */ /* 0x000fe200018f0eff */
[----:B------:R-:W-:Y:S01]  /*4160*/  IMAD.SHL.U32 R163, R142, 0x4, RZ ;  /* 0x000000048ea37824 */ /* 0x000fe200078e00ff */
[----:B------:R-:W-:-:S04]  /*4170*/  @!P4 LEA R86, P3, R87, c[0x0][0x198], 0x2 ;  /* 0x000066005756ca11 */ /* 0x000fc800078610ff */
[----:B------:R-:W-:Y:S02]  /*4180*/  @!P4 LEA.HI.X R87, R87, c[0x0][0x19c], R162, 0x2, P3 ;  /* 0x000067005757ca11 */ /* 0x000fe400018f14a2 */
[----:B------:R-:W-:Y:S02]  /*4190*/  ISETP.GE.OR P3, PT, R163, R89, P0 ;  /* 0x00000059a300720c */ /* 0x000fe40000766670 */
[----:B------:R-:W-:-:S06]  /*41a0*/  FSEL R145, R145, RZ, P2 ;  /* 0x000000ff91917208 */ /* 0x000fcc0001000000 */
[----:B------:R1:W3:Y:S05]  /*41b0*/  @!P4 LDG.E R145, [R86.64] ;  /* 0x000000245691c981 */ /* 0x0002ea000c1e1900 */
[----:B------:R-:W-:-:S04]  /*41c0*/  @!P3 IADD3 R162, P4, R88, R163, RZ ;  /* 0x000000a358a2b210 */ /* 0x000fc80007f9e0ff */
[----:B------:R-:W-:Y:S02]  /*41d0*/  @!P3 LEA.HI.X.SX32 R163, R163, R92, 0x1, P4 ;  /* 0x0000005ca3a3b211 */ /* 0x000fe400020f0eff */
[C---:B0-----:R-:W-:Y:S02]  /*41e0*/  @!P3 LEA R82, P4, R162.reuse, c[0x0][0x198], 0x2 ;  /* 0x00006600a252ba11 */ /* 0x041fe400078810ff */
[----:B------:R-:W-:Y:S02]  /*41f0*/  FSEL R153, R153, RZ, P2 ;  /* 0x000000ff99997208 */ /* 0x000fe40001000000 */
[----:B------:R-:W-:-:S05]  /*4200*/  @!P3 LEA.HI.X R83, R162, c[0x0][0x19c], R163, 0x2, P4 ;  /* 0x00006700a253ba11 */ /* 0x000fca00020f14a3 */
[----:B------:R0:W3:Y:S01]  /*4210*/  @!P3 LDG.E R153, [R82.64] ;  /* 0x000000245299b981 */ /* 0x0000e2000c1e1900 */
[----:B------:R-:W-:-:S04]  /*4220*/  IMAD R142, R149, 0x3d, R142 ;  /* 0x0000003d958e7824 */ /* 0x000fc800078e028e */
[----:B------:R-:W-:-:S05]  /*4230*/  IMAD.SHL.U32 R149, R142, 0x4, RZ ;  /* 0x000000048e957824 */ /* 0x000fca00078e00ff */
[----:B------:R-:W-:Y:S02]  /*4240*/  ISETP.GE.OR P3, PT, R149, R89, P0 ;  /* 0x000000599500720c */ /* 0x000fe40000766670 */
[----:B------:R-:W-:-:S05]  /*4250*/  IADD3 R142, R142, c[0x0][0x1d4], RZ ;  /* 0x000075008e8e7a10 */ /* 0x000fca0007ffe0ff */
[----:B------:R-:W-:-:S06]  /*4260*/  IMAD.SHL.U32 R163, R142, 0x4, RZ ;  /* 0x000000048ea37824 */ /* 0x000fcc00078e00ff */
[----:B-1----:R-:W-:Y:S02]  /*4270*/  @!P3 IADD3 R87, P5, R88, R149, RZ ;  /* 0x000000955857b210 */ /* 0x002fe40007fbe0ff */
[----:B------:R-:W-:Y:S02]  /*4280*/  ISETP.GE.OR P4, PT, R163, R89, P0 ;  /* 0x00000059a300720c */ /* 0x000fe40000786670 */
[----:B------:R-:W-:Y:S02]  /*4290*/  @!P3 LEA.HI.X.SX32 R162, R149, R92, 0x1, P5 ;  /* 0x0000005c95a2b211 */ /* 0x000fe400028f0eff */
[----:B------:R-:W-:Y:S02]  /*42a0*/  @!P3 LEA R86, P5, R87, c[0x0][0x198], 0x2 ;  /* 0x000066005756ba11 */ /* 0x000fe400078a10ff */
[----:B------:R-:W-:Y:S02]  /*42b0*/  FSEL R147, R147, RZ, P2 ;  /* 0x000000ff93937208 */ /* 0x000fe40001000000 */
[----:B------:R-:W-:-:S02]  /*42c0*/  @!P3 LEA.HI.X R87, R87, c[0x0][0x19c], R162, 0x2, P5 ;  /* 0x000067005757ba11 */ /* 0x000fc400028f14a2 */
[----:B------:R-:W-:-:S03]  /*42d0*/  IADD3 R148, R148, c[0x0][0x1d4], RZ ;  /* 0x0000750094947a10 */ /* 0x000fc60007ffe0ff */
[----:B------:R1:W4:Y:S01]  /*42e0*/  @!P3 LDG.E R147, [R86.64] ;  /* 0x000000245693b981 */ /* 0x000322000c1e1900 */
[----:B0-----:R-:W-:Y:S01]  /*42f0*/  @!P4 IADD3 R83, P3, R88, R163, RZ ;  /* 0x000000a35853c210 */ /* 0x001fe20007f7e0ff */
[----:B------:R-:W-:-:S03]  /*4300*/  IMAD.SHL.U32 R149, R148, 0x4, RZ ;  /* 0x0000000494957824 */ /* 0x000fc600078e00ff */
[----:B------:R-:W-:Y:S02]  /*4310*/  @!P4 LEA.HI.X.SX32 R162, R163, R92, 0x1, P3 ;  /* 0x0000005ca3a2c211 */ /* 0x000fe400018f0eff */
[----:B------:R-:W-:-:S04]  /*4320*/  @!P4 LEA R82, P3, R83, c[0x0][0x198], 0x2 ;  /* 0x000066005352ca11 */ /* 0x000fc800078610ff */
[----:B------:R-:W-:Y:S02]  /*4330*/  @!P4 LEA.HI.X R83, R83, c[0x0][0x19c], R162, 0x2, P3 ;  /* 0x000067005353ca11 */ /* 0x000fe400018f14a2 */
[----:B------:R-:W-:Y:S02]  /*4340*/  ISETP.GE.OR P3, PT, R149, R89, P0 ;  /* 0x000000599500720c */ /* 0x000fe40000766670 */
[----:B------:R-:W-:Y:S02]  /*4350*/  FSEL R146, R146, RZ, P2 ;  /* 0x000000ff92927208 */ /* 0x000fe40001000000 */
[----:B------:R-:W-:-:S04]  /*4360*/  IADD3 R158, R158, c[0x0][0x1d4], RZ ;  /* 0x000075009e9e7a10 */ /* 0x000fc80007ffe0ff */
[----:B------:R0:W4:Y:S05]  /*4370*/  @!P1 LDG.E R146, [R84.64] ;  /* 0x0000002454929981 */ /* 0x00012a000c1e1900 */
[----:B-1----:R-:W-:Y:S01]  /*4380*/  @!P3 IADD3 R87, P1, R88, R149, RZ ;  /* 0x000000955857b210 */ /* 0x002fe20007f3e0ff */
[----:B------:R-:W-:-:S03]  /*4390*/  IMAD.SHL.U32 R163, R158, 0x4, RZ ;  /* 0x000000049ea37824 */ /* 0x000fc600078e00ff */
[----:B------:R-:W-:Y:S02]  /*43a0*/  @!P3 LEA.HI.X.SX32 R148, R149, R92, 0x1, P1 ;  /* 0x0000005c9594b211 */ /* 0x000fe400008f0eff */
[----:B------:R-:W-:-:S04]  /*43b0*/  @!P3 LEA R86, P1, R87, c[0x0][0x198], 0x2 ;  /* 0x000066005756ba11 */ /* 0x000fc800078210ff */
[----:B------:R-:W-:Y:S02]  /*43c0*/  @!P3 LEA.HI.X R87, R87, c[0x0][0x19c], R148, 0x2, P1 ;  /* 0x000067005757ba11 */ /* 0x000fe400008f1494 */
[----:B------:R-:W-:Y:S02]  /*43d0*/  ISETP.GE.OR P1, PT, R163, R89, P0 ;  /* 0x00000059a300720c */ /* 0x000fe40000726670 */
[----:B------:R-:W-:Y:S02]  /*43e0*/  IADD3 R157, R157, c[0x0][0x1d4], RZ ;  /* 0x000075009d9d7a10 */ /* 0x000fe40007ffe0ff */
[----:B------:R-:W-:Y:S02]  /*43f0*/  FSEL R152, R152, RZ, P2 ;  /* 0x000000ff98987208 */ /* 0x000fe40001000000 */
[----:B------:R-:W-:Y:S01]  /*4400*/  FSEL R151, R151, RZ, P2 ;  /* 0x000000ff97977208 */ /* 0x000fe20001000000 */
[----:B------:R-:W-:-:S03]  /*4410*/  IMAD.SHL.U32 R157, R157, 0x4, RZ ;  /* 0x000000049d9d7824 */ /* 0x000fc600078e00ff */
[----:B------:R1:W4:Y:S04]  /*4420*/  @!P4 LDG.E R152, [R82.64] ;  /* 0x000000245298c981 */ /* 0x000328000c1e1900 */
[----:B------:R0:W4:Y:S01]  /*4430*/  @!P3 LDG.E R151, [R86.64] ;  /* 0x000000245697b981 */ /* 0x000122000c1e1900 */
[----:B------:R-:W-:Y:S02]  /*4440*/  ISETP.GE.OR P3, PT, R157, R89, P0 ;  /* 0x000000599d00720c */ /* 0x000fe40000766670 */
[----:B-1----:R-:W-:-:S04]  /*4450*/  @!P1 IADD3 R82, P4, R88, R163, RZ ;  /* 0x000000a358529210 */ /* 0x002fc80007f9e0ff */
[----:B------:R-:W-:Y:S02]  /*4460*/  @!P1 LEA.HI.X.SX32 R83, R163, R92, 0x1, P4 ;  /* 0x0000005ca3539211 */ /* 0x000fe400020f0eff */
[----:B0-----:R-:W-:Y:S02]  /*4470*/  @!P1 LEA R84, P4, R82, c[0x0][0x198], 0x2 ;  /* 0x0000660052549a11 */ /* 0x001fe400078810ff */
[----:B------:R-:W-:Y:S02]  /*4480*/  FSEL R150, R150, RZ, P2 ;  /* 0x000000ff96967208 */ /* 0x000fe40001000000 */
[----:B------:R-:W-:-:S05]  /*4490*/  @!P1 LEA.HI.X R85, R82, c[0x0][0x19c], R83, 0x2, P4 ;  /* 0x0000670052559a11 */ /* 0x000fca00020f1453 */
[----:B------:R0:W4:Y:S01]  /*44a0*/  @!P1 LDG.E R150, [R84.64] ;  /* 0x0000002454969981 */ /* 0x000122000c1e1900 */
[----:B------:R-:W-:-:S04]  /*44b0*/  @!P3 IADD3 R83, P1, R88, R157, RZ ;  /* 0x0000009d5853b210 */ /* 0x000fc80007f3e0ff */
[----:B------:R-:W-:Y:S02]  /*44c0*/  @!P3 LEA.HI.X.SX32 R86, R157, R92, 0x1, P1 ;  /* 0x0000005c9d56b211 */ /* 0x000fe400008f0eff */
[----:B------:R-:W-:-:S04]  /*44d0*/  @!P3 LEA R82, P1, R83, c[0x0][0x198], 0x2 ;  /* 0x000066005352ba11 */ /* 0x000fc800078210ff */
[----:B------:R-:W-:Y:S02]  /*44e0*/  @!P3 LEA.HI.X R83, R83, c[0x0][0x19c], R86, 0x2, P1 ;  /* 0x000067005353ba11 */ /* 0x000fe400008f1456 */
[----:B------:R-:W-:Y:S02]  /*44f0*/  ISETP.NE.U32.AND P1, PT, RZ, c[0x0][0x200], PT ;  /* 0x00008000ff007a0c */ /* 0x000fe40003f25070 */
[----:B------:R-:W-:Y:S02]  /*4500*/  IADD3 R160, R160, c[0x0][0x1d4], RZ ;  /* 0x00007500a0a07a10 */ /* 0x000fe40007ffe0ff */
[----:B------:R-:W-:Y:S02]  /*4510*/  ISETP.NE.AND.EX P1, PT, RZ, c[0x0][0x204], PT, P1 ;  /* 0x00008100ff007a0c */ /* 0x000fe40003f25310 */
[----:B------:R-:W-:Y:S01]  /*4520*/  FSEL R155, R155, RZ, P2 ;  /* 0x000000ff9b9b7208 */ /* 0x000fe20001000000 */
[----:B------:R-:W-:-:S05]  /*4530*/  IMAD.SHL.U32 R87, R160, 0x4, RZ ;  /* 0x00000004a0577824 */ /* 0x000fca00078e00ff */
[----:B------:R1:W4:Y:S01]  /*4540*/  @!P3 LDG.E R155, [R82.64] ;  /* 0x00000024529bb981 */ /* 0x000322000c1e1900 */
[----:B------:R-:W-:-:S04]  /*4550*/  ISETP.GE.OR P3, PT, R87, R89, P0 ;  /* 0x000000595700720c */ /* 0x000fc80000766670 */
[----:B0-----:R-:W-:Y:S01]  /*4560*/  @P1 IMAD R85, R29, c[0x0][0x1d4], RZ ;  /* 0x000075001d551a24 */ /* 0x001fe200078e02ff */
[----:B------:R-:W-:-:S04]  /*4570*/  IADD3 R142, R142, c[0x0][0x1d4], RZ ;  /* 0x000075008e8e7a10 */ /* 0x000fc80007ffe0ff */
[--C-:B------:R-:W-:Y:S02]  /*4580*/  @P1 SHF.R.S32.HI R86, RZ, 0x1f, R85.reuse ;  /* 0x0000001fff561819 */ /* 0x100fe40000011455 */
[----:B------:R-:W-:Y:S02]  /*4590*/  @P1 IADD3 R84, P4, P5, R90, c[0x0][0x200], R85 ;  /* 0x000080005a541a10 */ /* 0x000fe40007d9e055 */
[----:B------:R-:W-:Y:S01]  /*45a0*/  @P1 SHF.R.S32.HI R85, RZ, 0x1f, R90 ;  /* 0x0000001fff551819 */ /* 0x000fe2000001145a */
[----:B------:R-:W-:-:S03]  /*45b0*/  IMAD.SHL.U32 R149, R142, 0x4, RZ ;  /* 0x000000048e957824 */ /* 0x000fc600078e00ff */
[----:B------:R-:W-:Y:S02]  /*45c0*/  @P1 IADD3.X R85, R85, c[0x0][0x204], R86, P4, P5 ;  /* 0x0000810055551a10 */ /* 0x000fe400027ea456 */
[----:B-1----:R-:W-:Y:S02]  /*45d0*/  @!P3 IADD3 R83, P4, R88, R87, RZ ;  /* 0x000000575853b210 */ /* 0x002fe40007f9e0ff */
[----:B------:R-:W-:Y:S01]  /*45e0*/  ISETP.GE.OR P0, PT, R149, R89, P0 ;  /* 0x000000599500720c */ /* 0x000fe20000706670 */
[----:B------:R-:W4:Y:S01]  /*45f0*/  @P1 LDG.E.U8 R84, [R84.64] ;  /* 0x0000002454541981 */ /* 0x000f22000c1e1100 */
[----:B------:R-:W-:Y:S02]  /*4600*/  @!P3 LEA.HI.X.SX32 R86, R87, R92, 0x1, P4 ;  /* 0x0000005c5756b211 */ /* 0x000fe400020f0eff */
[----:B------:R-:W-:Y:S02]  /*4610*/  @!P3 LEA R82, P4, R83, c[0x0][0x198], 0x2 ;  /* 0x000066005352ba11 */ /* 0x000fe400078810ff */
[----:B------:R-:W-:-:S02]  /*4620*/  FSEL R154, R154, RZ, P2 ;  /* 0x000000ff9a9a7208 */ /* 0x000fc40001000000 */
[----:B------:R-:W-:-:S05]  /*4630*/  @!P3 LEA.HI.X R83, R83, c[0x0][0x19c], R86, 0x2, P4 ;  /* 0x000067005353ba11 */ /* 0x000fca00020f1456 */
[----:B------:R-:W4:Y:S01]  /*4640*/  @!P3 LDG.E R154, [R82.64] ;  /* 0x00000024529ab981 */ /* 0x000f22000c1e1900 */
[----:B------:R-:W-:-:S04]  /*4650*/  @!P0 IADD3 R87, P3, R88, R149, RZ ;  /* 0x0000009558578210 */ /* 0x000fc80007f7e0ff */
[----:B------:R-:W-:Y:S02]  /*4660*/  @!P0 LEA.HI.X.SX32 R142, R149, R92, 0x1, P3 ;  /* 0x0000005c958e8211 */ /* 0x000fe400018f0eff */
[C---:B------:R-:W-:Y:S02]  /*4670*/  @!P0 LEA R86, P3, R87.reuse, c[0x0][0x198], 0x2 ;  /* 0x0000660057568a11 */ /* 0x040fe400078610ff */
[----:B------:R-:W-:Y:S02]  /*4680*/  FSEL R156, R156, RZ, P2 ;  /* 0x000000ff9c9c7208 */ /* 0x000fe40001000000 */
[----:B------:R-:W-:-:S05]  /*4690*/  @!P0 LEA.HI.X R87, R87, c[0x0][0x19c], R142, 0x2, P3 ;  /* 0x0000670057578a11 */ /* 0x000fca00018f148e */
[----:B------:R-:W4:Y:S01]  /*46a0*/  @!P0 LDG.E R156, [R86.64] ;  /* 0x00000024569c8981 */ /* 0x000f22000c1e1900 */
[----:B--2---:R-:W-:-:S04]  /*46b0*/  FMUL.FTZ R142, R9, R94 ;  /* 0x0000005e098e7220 */ /* 0x004fc80000410000 */
[----:B---3--:R-:W-:-:S04]  /*46c0*/  FFMA.FTZ R142, R8, R153, R142 ;  /* 0x00000099088e7223 */ /* 0x008fc8000001008e */
[----:B------:R-:W-:-:S04]  /*46d0*/  FFMA.FTZ R142, R10, R95, R142 ;  /* 0x0000005f0a8e7223 */ /* 0x000fc8000001008e */
[----:B------:R-:W-:-:S04]  /*46e0*/  FFMA.FTZ R142, R11, R102, R142 ;  /* 0x000000660b8e7223 */ /* 0x000fc8000001008e */
        /* <DEDUP_REMOVED lines=58> */
[----:B------:R-:W-:-:S03]  /*4a90*/  ISETP.NE.AND P0, PT, R84, RZ, P1 ;  /* 0x000000ff5400720c */ /* 0x000fc60000f05270 */
[----:B------:R-:W-:Y:S01]  /*4aa0*/  FFMA.FTZ R142, R81, R152, R142 ;  /* 0x00000098518e7223 */ /* 0x000fe2000001008e */
[----:B------:R-:W-:-:S03]  /*4ab0*/  LOP3.LUT P1, RZ, R23, 0x3, RZ, 0xc0, !PT ;  /* 0x0000000317ff7812 */ /* 0x000fc6000782c0ff */
[----:B------:R-:W-:Y:S01]  /*4ac0*/  FFMA.FTZ R149, R7, R156, R142 ;  /* 0x0000009c07957223 */ /* 0x000fe2000001008e */
[----:B------:R-:W-:Y:S07]  /*4ad0*/  BRA.DIV ~URZ, `(.L_x_4257) ;  /* 0x00002d227f007947 */ /* 0x000fee000b800000 */
[----:B------:R0:W1:Y:S02]  /*4ae0*/  SHFL.BFLY PT, R82, R149, 0x2, 0x1f ;  /* 0x0c401f0095527f89 */ /* 0x00006400000e0000 */
.L_x_4301:
[----:B01----:R-:W-:Y:S01]  /*4af0*/  FADD.FTZ R149, R149, R82 ;  /* 0x0000005295957221 */ /* 0x003fe20000010000 */
[----:B------:R-:W-:Y:S05]  /*4b00*/  BRA.DIV ~URZ, `(.L_x_4258) ;  /* 0x00002d727f007947 */ /* 0x000fea000b800000 */
[----:B------:R0:W1:Y:S02]  /*4b10*/  SHFL.BFLY PT, R82, R149, 0x1, 0x1f ;  /* 0x0c201f0095527f89 */ /* 0x00006400000e0000 */
.L_x_4302:
        /* <DEDUP_REMOVED lines=26> */
.L_x_4260:
[----:B------:R-:W-:Y:S05]  /*4cc0*/  BSYNC B1 ;  /* 0x0000000000017941 */ /* 0x000fea0003800000 */
.L_x_4259:
[----:B------:R-:W-:-:S04]  /*4cd0*/  IADD3 R90, R90, 0x10, RZ ;  /* 0x000000105a5a7810 */ /* 0x000fc80007ffe0ff */
[----:B------:R-:W-:-:S13]  /*4ce0*/  ISETP.GE.AND P0, PT, R90, R5, PT ;  /* 0x000000055a00720c */ /* 0x000fda0003f06270 */
[----:B01---5:R-:W-:Y:S01]  /*4cf0*/  @P0 CALL.REL.NOINC `(.L_x_4256) ;  /* 0x0000001000000944 */ /* 0x023fe20003c00000 */
[----:B------:R-:W-:Y:S05]  /*4d00*/  BRA `(.L_x_4261) ;  /* 0xffffd3b000007947 */ /* 0x000fea000383ffff */
.L_x_4256:
[----:B------:R-:W-:Y:S05]  /*4d10*/  BSYNC B0 ;  /* 0x0000000000007941 */ /* 0x000fea0003800000 */
.L_x_4255:
[----:B-----5:R-:W-:Y:S01]  /*4d20*/  SHF.R.S32.HI R2, RZ, 0x1f, R23 ;  /* 0x0000001fff027819 */ /* 0x020fe20000011417 */
[----:B------:R-:W-:Y:S05]  /*4d30*/  BRA.DIV ~URZ, `(.L_x_4262) ;  /* 0x00002bc27f007947 */ /* 0x000fea000b800000 */
[----:B------:R0:W3:Y:S02]  /*4d40*/  SHFL.BFLY PT, R5, R4, 0x10, 0x1f ;  /* 0x0e001f0004057f89 */ /* 0x0000e400000e0000 */
.L_x_4303:
[----:B---3--:R-:W-:Y:S01]  /*4d50*/  FMNMX.FTZ R7, R5, R4, !PT ;  /* 0x0000000405077209 */ /* 0x008fe20007810000 */
[----:B------:R-:W-:Y:S05]  /*4d60*/  BRA.DIV ~URZ, `(.L_x_4263) ;  /* 0x00002c127f007947 */ /* 0x000fea000b800000 */
[----:B------:R-:W3:Y:S02]  /*4d70*/  SHFL.BFLY PT, R0, R7, 0x8, 0x1f ;  /* 0x0d001f0007007f89 */ /* 0x000ee400000e0000 */
[----:B---3--:R-:W-:-:S05]  /*4d80*/  FMNMX.FTZ R0, R7, R0, !PT ;  /* 0x0000000007007209 */ /* 0x008fca0007810000 */
[----:B------:R3:W4:Y:S02]  /*4d90*/  SHFL.BFLY PT, R5, R0, 0x4, 0x1f ;  /* 0x0c801f0000057f89 */ /* 0x00072400000e0000 */
.L_x_4304:
        /* <DEDUP_REMOVED lines=24> */
.L_x_4269:
        /* <DEDUP_REMOVED lines=13> */
.L_x_4267:
[----:B------:R-:W4:Y:S02]  /*4ff0*/  LDS R4, [R8] ;  /* 0x0000000008047984 */ /* 0x000f240000000800 */
[----:B---34-:R-:W-:-:S04]  /*5000*/  FADD.FTZ R4, -R11, R4 ;  /* 0x000000040b047221 */ /* 0x018fc80000010100 */
[----:B------:R-:W-:-:S04]  /*5010*/  FMUL.FTZ R4, R4, 1.4426950216293334961 ;  /* 0x3fb8aa3b04047820 */ /* 0x000fc80000410000 */
[----:B------:R3:W4:Y:S03]  /*5020*/  MUFU.EX2 R9, R4 ;  /* 0x0000000400097308 */ /* 0x0007260000000800 */
.L_x_4268:
[----:B------:R-:W-:Y:S05]  /*5030*/  BSYNC B1 ;  /* 0x0000000000017941 */ /* 0x000fea0003800000 */
.L_x_4266:
[----:B----4-:R4:W-:Y:S01]  /*5040*/  STS [R8], R9 ;  /* 0x0000000908007388 */ /* 0x0109e20000000800 */
[----:B------:R-:W-:Y:S01]  /*5050*/  IADD3 R0, R0, 0x40, RZ ;  /* 0x0000004000007810 */ /* 0x000fe20007ffe0ff */
[----:B------:R-:W-:-:S03]  /*5060*/  FADD.FTZ R2, R9, R2 ;  /* 0x0000000209027221 */ /* 0x000fc60000010000 */
[----:B------:R-:W-:-:S13]  /*5070*/  ISETP.GT.AND P2, PT, R0, R25, PT ;  /* 0x000000190000720c */ /* 0x000fda0003f44270 */
[----:B----4-:R-:W-:Y:S05]  /*5080*/  @!P2 BRA `(.L_x_4269) ;  /* 0xfffffe900000a947 */ /* 0x010fea000383ffff */
.L_x_4265:
[----:B------:R-:W-:Y:S05]  /*5090*/  BSYNC B0 ;  /* 0x0000000000007941 */ /* 0x000fea0003800000 */
.L_x_4264:
        /* <DEDUP_REMOVED lines=36> */
.L_x_4272:
        /* <DEDUP_REMOVED lines=13> */
.L_x_4271:
[----:B------:R-:W-:Y:S05]  /*53b0*/  BSYNC B0 ;  /* 0x0000000000007941 */ /* 0x000fea0003800000 */
.L_x_4270:
        /* <DEDUP_REMOVED lines=44> */
[----:B------:R-:W-:Y:S02]  /*5680*/  IMAD R7, R20, 0xc0, RZ ;  /* 0x000000c014077824 */ /* 0x000fe400078e02ff */
[----:B------:R-:W-:Y:S02]  /*5690*/  IMAD.MOV.U32 R6, RZ, RZ, R5 ;  /* 0x000000ffff067224 */ /* 0x000fe400078e0005 */
[----:B------:R-:W-:Y:S01]  /*56a0*/  IMAD.MOV.U32 R94, RZ, RZ, R20 ;  /* 0x000000ffff5e7224 */ /* 0x000fe200078e0014 */
[----:B------:R-:W-:-:S04]  /*56b0*/  IADD3 R8, P0, R24, R7, RZ ;  /* 0x0000000718087210 */ /* 0x000fc80007f1e0ff */
[----:B-1----:R-:W-:Y:S02]  /*56c0*/  LEA.HI.X.SX32 R33, R7, R26, 0x1, P0 ;  /* 0x0000001a07217211 */ /* 0x002fe400000f0eff */
[C---:B------:R-:W-:Y:S02]  /*56d0*/  LEA R4, P0, R8.reuse, c[0x0][0x1a0], 0x2 ;  /* 0x0000680008047a11 */ /* 0x040fe400078010ff */
[----:B------:R-:W-:Y:S02]  /*56e0*/  LEA R7, R29, 0x410, 0x2 ;  /* 0x000004101d077811 */ /* 0x000fe400078e10ff */
[----:B------:R-:W-:Y:S01]  /*56f0*/  LEA.HI.X R5, R8, c[0x0][0x1a4], R33, 0x2, P0 ;  /* 0x0000690008057a11 */ /* 0x000fe200000f1421 */
[----:B------:R-:W-:-:S04]  /*5700*/  IMAD.MOV.U32 R8, RZ, RZ, RZ ;  /* 0x000000ffff087224 */ /* 0x000fc800078e00ff */
.L_x_4279:
[----:B------:R0:W3:Y:S01]  /*5710*/  LDG.E.128 R32, [R4.64] ;  /* 0x0000002404207981 */ /* 0x0000e2000c1e1d00 */
[----:B------:R-:W-:Y:S02]  /*5720*/  IADD3 R6, R6, -0x1, RZ ;  /* 0xffffffff06067810 */ /* 0x000fe40007ffe0ff */
[----:B------:R-:W-:Y:S01]  /*5730*/  IADD3 R94, R94, 0x1, RZ ;  /* 0x000000015e5e7810 */ /* 0x000fe20007ffe0ff */
[----:B------:R1:W3:Y:S01]  /*5740*/  LDS R28, [R7] ;  /* 0x00000000071c7984 */ /* 0x0002e20000000800 */
[----:B------:R-:W-:-:S02]  /*5750*/  ISETP.NE.AND P0, PT, R6, RZ, PT ;  /* 0x000000ff0600720c */ /* 0x000fc40003f05270 */
[----:B0-----:R-:W-:Y:S02]  /*5760*/  IADD3 R4, P2, R4, 0x300, RZ ;  /* 0x0000030004047810 */ /* 0x001fe40007f5e0ff */
[----:B-1----:R-:W-:-:S03]  /*5770*/  IADD3 R7, R7, 0x4, RZ ;  /* 0x0000000407077810 */ /* 0x002fc60007ffe0ff */
[----:B------:R-:W-:Y:S02]  /*5780*/  IMAD.X R5, RZ, RZ, R5, P2 ;  /* 0x000000ffff057224 */ /* 0x000fe400010e0605 */
[-C--:B---3--:R-:W-:Y:S02]  /*5790*/  FFMA.FTZ R8, R32, R28.reuse, R8 ;  /* 0x0000001c20087223 */ /* 0x088fe40000010008 */
[-C--:B------:R-:W-:Y:S02]  /*57a0*/  FFMA.FTZ R9, R33, R28.reuse, R9 ;  /* 0x0000001c21097223 */ /* 0x080fe40000010009 */
[-C--:B------:R-:W-:Y:S02]  /*57b0*/  FFMA.FTZ R10, R34, R28.reuse, R10 ;  /* 0x0000001c220a7223 */ /* 0x080fe4000001000a */
[----:B------:R-:W-:Y:S01]  /*57c0*/  FFMA.FTZ R11, R35, R28, R11 ;  /* 0x0000001c230b7223 */ /* 0x000fe2000001000b */
[----:B------:R-:W-:Y:S05]  /*57d0*/  @P0 BRA `(.L_x_4279) ;  /* 0xffffff3000000947 */ /* 0x000fea000383ffff */
.L_x_4278:
[----:B------:R-:W-:Y:S05]  /*57e0*/  BSYNC B2 ;  /* 0x0000000000027941 */ /* 0x000fea0003800000 */
.L_x_4277:
[----:B------:R-:W-:Y:S05]  /*57f0*/  @!P1 BRA `(.L_x_4276) ;  /* 0x00000cd000009947 */ /* 0x000fea0003800000 */
[----:B------:R-:W-:Y:S01]  /*5800*/  IMAD.IADD R6, R95, 0x1, -R94 ;  /* 0x000000015f067824 */ /* 0x000fe200078e0a5e */
[C---:B------:R-:W-:Y:S01]  /*5810*/  LEA R7, R94.reuse, 0x8, 0x2 ;  /* 0x000000085e077811 */ /* 0x040fe200078e10ff */
[----:B------:R-:W-:Y:S01]  /*5820*/  IMAD R5, R94, 0xc0, RZ ;  /* 0x000000c05e057824 */ /* 0x000fe200078e02ff */
[----:B------:R-:W-:Y:S02]  /*5830*/  BSSY B2, `(.L_x_4280) ;  /* 0x0000073000027945 */ /* 0x000fe40003800000 */
[----:B------:R-:W-:Y:S01]  /*5840*/  ISETP.GT.AND P1, PT, R6, 0xc, PT ;  /* 0x0000000c0600780c */ /* 0x000fe20003f24270 */
[----:B------:R-:W-:Y:S01]  /*5850*/  IMAD R7, R16, -0x4, R7 ;  /* 0xfffffffc10077824 */ /* 0x000fe200078e0207 */
[----:B------:R-:W-:-:S04]  /*5860*/  IADD3 R4, P0, R24, R5, RZ ;  /* 0x0000000518047210 */ /* 0x000fc80007f1e0ff */
        /* <DEDUP_REMOVED lines=8> */
.L_x_4282:
        /* <DEDUP_REMOVED lines=14> */
[----:B-1----:R0:W2:Y:S04]  /*59d0*/  LDG.E.128 R32, [R92.64+0x2a00] ;  /* 0x002a00245c207981 */ /* 0x0020a8000c1e1d00 */
[----:B------:R0:W2:Y:S01]  /*59e0*/  LDG.E.128 R4, [R92.64+0x2d00] ;  /* 0x002d00245c047981 */ /* 0x0000a2000c1e1d00 */
[----:B------:R-:W-:-:S02]  /*59f0*/  IADD3 R96, P1, R92, 0x3000, RZ ;  /* 0x000030005c607810 */ /* 0x000fc40007f3e0ff */
[----:B------:R-:W-:Y:S01]  /*5a00*/  IADD3 R94, R94, 0x10, RZ ;  /* 0x000000105e5e7810 */ /* 0x000fe20007ffe0ff */
[----:B------:R-:W3:Y:S04]  /*5a10*/  LDS R98, [R28+-0x8] ;  /* 0xfffff8001c627984 */ /* 0x000ee80000000800 */
[----:B------:R-:W4:Y:S01]  /*5a20*/  LDS R100, [R28+-0x4] ;  /* 0xfffffc001c647984 */ /* 0x000f220000000800 */
[----:B0-----:R-:W-:Y:S01]  /*5a30*/  IMAD.X R93, RZ, RZ, R93, P1 ;  /* 0x000000ffff5d7224 */ /* 0x001fe200008e065d */
[----:B------:R-:W-:Y:S02]  /*5a40*/  ISETP.GE.AND P1, PT, R94, R97, PT ;  /* 0x000000615e00720c */ /* 0x000fe40003f26270 */
[----:B------:R-:W2:Y:S04]  /*5a50*/  LDS R101, [R28] ;  /* 0x000000001c657984 */ /* 0x000ea80000000800 */
[----:B------:R-:W0:Y:S04]  /*5a60*/  LDS R102, [R28+0x4] ;  /* 0x000004001c667984 */ /* 0x000e280000000800 */
[----:B------:R-:W1:Y:S04]  /*5a70*/  LDS R103, [R28+0x8] ;  /* 0x000008001c677984 */ /* 0x000e680000000800 */
[----:B------:R-:W0:Y:S04]  /*5a80*/  LDS R104, [R28+0xc] ;  /* 0x00000c001c687984 */ /* 0x000e280000000800 */
[----:B------:R-:W0:Y:S04]  /*5a90*/  LDS R105, [R28+0x10] ;  /* 0x000010001c697984 */ /* 0x000e280000000800 */
[----:B------:R-:W0:Y:S04]  /*5aa0*/  LDS R106, [R28+0x14] ;  /* 0x000014001c6a7984 */ /* 0x000e280000000800 */
[----:B------:R-:W0:Y:S01]  /*5ab0*/  LDS R92, [R28+0x18] ;  /* 0x000018001c5c7984 */ /* 0x000e220000000800 */
[----:B---3--:R-:W-:-:S02]  /*5ac0*/  FFMA.FTZ R99, R88, R98, R8 ;  /* 0x0000006258637223 */ /* 0x008fc40000010008 */
[-C--:B------:R-:W-:Y:S02]  /*5ad0*/  FFMA.FTZ R8, R89, R98.reuse, R9 ;  /* 0x0000006259087223 */ /* 0x080fe40000010009 */
[-C--:B------:R-:W-:Y:S02]  /*5ae0*/  FFMA.FTZ R9, R90, R98.reuse, R10 ;  /* 0x000000625a097223 */ /* 0x080fe4000001000a */
[----:B------:R-:W3:Y:S01]  /*5af0*/  LDS R10, [R28+0x1c] ;  /* 0x00001c001c0a7984 */ /* 0x000ee20000000800 */
[----:B------:R-:W-:Y:S02]  /*5b00*/  FFMA.FTZ R98, R91, R98, R11 ;  /* 0x000000625b627223 */ /* 0x000fe4000001000b */
[-C--:B----4-:R-:W-:Y:S01]  /*5b10*/  FFMA.FTZ R99, R84, R100.reuse, R99 ;  /* 0x0000006454637223 */ /* 0x090fe20000010063 */
[----:B------:R-:W4:Y:S01]  /*5b20*/  LDS R11, [R28+0x20] ;  /* 0x000020001c0b7984 */ /* 0x000f220000000800 */
[----:B------:R-:W-:Y:S02]  /*5b30*/  FFMA.FTZ R8, R85, R100, R8 ;  /* 0x0000006455087223 */ /* 0x000fe40000010008 */
[----:B--2---:R-:W-:-:S02]  /*5b40*/  FFMA.FTZ R99, R80, R101, R99 ;  /* 0x0000006550637223 */ /* 0x004fc40000010063 */
[----:B------:R-:W2:Y:S01]  /*5b50*/  LDS R80, [R28+0x24] ;  /* 0x000024001c507984 */ /* 0x000ea20000000800 */
[-C--:B------:R-:W-:Y:S02]  /*5b60*/  FFMA.FTZ R9, R86, R100.reuse, R9 ;  /* 0x0000006456097223 */ /* 0x080fe40000010009 */
[----:B------:R-:W-:Y:S02]  /*5b70*/  FFMA.FTZ R98, R87, R100, R98 ;  /* 0x0000006457627223 */ /* 0x000fe40000010062 */
[-C--:B------:R-:W-:Y:S02]  /*5b80*/  FFMA.FTZ R8, R81, R101.reuse, R8 ;  /* 0x0000006551087223 */ /* 0x080fe40000010008 */
[----:B------:R-:W2:Y:S01]  /*5b90*/  LDS R81, [R28+0x28] ;  /* 0x000028001c517984 */ /* 0x000ea20000000800 */
[-C--:B------:R-:W-:Y:S02]  /*5ba0*/  FFMA.FTZ R9, R82, R101.reuse, R9 ;  /* 0x0000006552097223 */ /* 0x080fe40000010009 */
[----:B------:R-:W-:-:S02]  /*5bb0*/  FFMA.FTZ R98, R83, R101, R98 ;  /* 0x0000006553627223 */ /* 0x000fc40000010062 */
[-C--:B0-----:R-:W-:Y:S02]  /*5bc0*/  FFMA.FTZ R99, R76, R102.reuse, R99 ;  /* 0x000000664c637223 */ /* 0x081fe40000010063 */
[-C--:B------:R-:W-:Y:S01]  /*5bd0*/  FFMA.FTZ R8, R77, R102.reuse, R8 ;  /* 0x000000664d087223 */ /* 0x080fe20000010008 */
[----:B------:R-:W0:Y:S01]  /*5be0*/  LDS R76, [R28+0x2c] ;  /* 0x00002c001c4c7984 */ /* 0x000e220000000800 */
[-C--:B------:R-:W-:Y:S02]  /*5bf0*/  FFMA.FTZ R9, R78, R102.reuse, R9 ;  /* 0x000000664e097223 */ /* 0x080fe40000010009 */
[----:B------:R-:W-:Y:S02]  /*5c00*/  FFMA.FTZ R98, R79, R102, R98 ;  /* 0x000000664f627223 */ /* 0x000fe40000010062 */
[-C--:B-1----:R-:W-:Y:S02]  /*5c10*/  FFMA.FTZ R99, R72, R103.reuse, R99 ;  /* 0x0000006748637223 */ /* 0x082fe40000010063 */
[-C--:B------:R-:W-:Y:S01]  /*5c20*/  FFMA.FTZ R8, R73, R103.reuse, R8 ;  /* 0x0000006749087223 */ /* 0x080fe20000010008 */
[----:B------:R-:W1:Y:S01]  /*5c30*/  LDS R72, [R28+0x30] ;  /* 0x000030001c487984 */ /* 0x000e620000000800 */
[----:B------:R-:W-:-:S02]  /*5c40*/  FFMA.FTZ R9, R74, R103, R9 ;  /* 0x000000674a097223 */ /* 0x000fc40000010009 */
[----:B------:R-:W-:Y:S02]  /*5c50*/  FFMA.FTZ R98, R75, R103, R98 ;  /* 0x000000674b627223 */ /* 0x000fe40000010062 */
[-C--:B------:R-:W-:Y:S02]  /*5c60*/  FFMA.FTZ R99, R68, R104.reuse, R99 ;  /* 0x0000006844637223 */ /* 0x080fe40000010063 */
[-C--:B------:R-:W-:Y:S01]  /*5c70*/  FFMA.FTZ R8, R69, R104.reuse, R8 ;  /* 0x0000006845087223 */ /* 0x080fe20000010008 */
[----:B------:R3:W0:Y:S01]  /*5c80*/  LDS R68, [R28+0x34] ;  /* 0x000034001c447984 */ /* 0x0006220000000800 */
[-C--:B------:R-:W-:Y:S02]  /*5c90*/  FFMA.FTZ R9, R70, R104.reuse, R9 ;  /* 0x0000006846097223 */ /* 0x080fe40000010009 */
[----:B------:R-:W-:Y:S02]  /*5ca0*/  FFMA.FTZ R98, R71, R104, R98 ;  /* 0x0000006847627223 */ /* 0x000fe40000010062 */
[----:B------:R-:W-:-:S02]  /*5cb0*/  FFMA.FTZ R8, R65, R105, R8 ;  /* 0x0000006941087223 */ /* 0x000fc40000010008 */
[-C--:B------:R-:W-:Y:S01]  /*5cc0*/  FFMA.FTZ R9, R66, R105.reuse, R9 ;  /* 0x0000006942097223 */ /* 0x080fe20000010009 */
[----:B---3--:R-:W-:Y:S01]  /*5cd0*/  IADD3 R28, R28, 0x40, RZ ;  /* 0x000000401c1c7810 */ /* 0x008fe20007ffe0ff */
        /* <DEDUP_REMOVED lines=30> */
[-C--:B-1----:R-:W-:Y:S02]  /*5ec0*/  FFMA.FTZ R10, R33, R72.reuse, R8 ;  /* 0x00000048210a7223 */ /* 0x082fe40000010008 */
        /* <DEDUP_REMOVED lines=9> */
.L_x_4281:
[----:B------:R-:W-:Y:S05]  /*5f60*/  BSYNC B2 ;  /* 0x0000000000027941 */ /* 0x000fea0003800000 */
.L_x_4280:
        /* <DEDUP_REMOVED lines=10> */
[----:B-1----:R0:W2:Y:S04]  /*6010*/  LDG.E.128 R32, [R92.64+0x1200] ;  /* 0x001200245c207981 */ /* 0x0020a8000c1e1d00 */
[----:B------:R0:W2:Y:S01]  /*6020*/  LDG.E.128 R4, [R92.64+0x1500] ;  /* 0x001500245c047981 */ /* 0x0000a2000c1e1d00 */
[----:B------:R-:W-:-:S02]  /*6030*/  IADD3 R69, P0, R92, 0x1800, RZ ;  /* 0x000018005c457810 */ /* 0x000fc40007f1e0ff */
[----:B------:R-:W-:Y:S01]  /*6040*/  IADD3 R94, R94, 0x8, RZ ;  /* 0x000000085e5e7810 */ /* 0x000fe20007ffe0ff */
[----:B------:R-:W3:Y:S02]  /*6050*/  LDS R60, [R28+-0x8] ;  /* 0xfffff8001c3c7984 */ /* 0x000ee40000000800 */
[----:B------:R-:W-:Y:S01]  /*6060*/  IMAD.X R70, RZ, RZ, R93, P0 ;  /* 0x000000ffff467224 */ /* 0x000fe200000e065d */
[----:B------:R-:W-:Y:S01]  /*6070*/  PLOP3.LUT P0, PT, PT, PT, PT, 0x8, 0x0 ;  /* 0x000000000000781c */ /* 0x000fe20003f0e170 */
[----:B------:R-:W4:Y:S01]  /*6080*/  LDS R62, [R28+-0x4] ;  /* 0xfffffc001c3e7984 */ /* 0x000f220000000800 */
[----:B0-----:R-:W-:-:S03]  /*6090*/  IMAD.MOV.U32 R92, RZ, RZ, R69 ;  /* 0x000000ffff5c7224 */ /* 0x001fc600078e0045 */
[----:B------:R-:W2:Y:S01]  /*60a0*/  LDS R63, [R28] ;  /* 0x000000001c3f7984 */ /* 0x000ea20000000800 */
[----:B------:R-:W-:-:S03]  /*60b0*/  IMAD.MOV.U32 R93, RZ, RZ, R70 ;  /* 0x000000ffff5d7224 */ /* 0x000fc600078e0046 */
        /* <DEDUP_REMOVED lines=38> */
.L_x_4284:
[----:B------:R-:W-:Y:S05]  /*6320*/  BSYNC B2 ;  /* 0x0000000000027941 */ /* 0x000fea0003800000 */
.L_x_4283:
[----:B------:R-:W-:-:S13]  /*6330*/  ISETP.LT.OR P0, PT, R94, R95, P0 ;  /* 0x0000005f5e00720c */ /* 0x000fda0000701670 */
[----:B------:R-:W-:Y:S05]  /*6340*/  @!P0 BRA `(.L_x_4276) ;  /* 0x0000018000008947 */ /* 0x000fea0003800000 */
[----:B------:R-:W3:Y:S04]  /*6350*/  LDG.E.128 R4, [R92.64] ;  /* 0x000000245c047981 */ /* 0x000ee8000c1e1d00 */
[----:B--2---:R-:W2:Y:S04]  /*6360*/  LDG.E.128 R36, [R92.64+0x300] ;  /* 0x000300245c247981 */ /* 0x004ea8000c1e1d00 */
[----:B------:R-:W4:Y:S04]  /*6370*/  LDG.E.128 R40, [R92.64+0x600] ;  /* 0x000600245c287981 */ /* 0x000f28000c1e1d00 */
[----:B------:R-:W4:Y:S04]  /*6380*/  LDG.E.128 R44, [R92.64+0x900] ;  /* 0x000900245c2c7981 */ /* 0x000f28000c1e1d00 */
[----:B-1----:R-:W3:Y:S04]  /*6390*/  LDS R32, [R28+-0x8] ;  /* 0xfffff8001c207984 */ /* 0x002ee80000000800 */
[----:B------:R-:W2:Y:S04]  /*63a0*/  LDS R33, [R28+-0x4] ;  /* 0xfffffc001c217984 */ /* 0x000ea80000000800 */
[----:B------:R-:W4:Y:S04]  /*63b0*/  LDS R34, [R28] ;  /* 0x000000001c227984 */ /* 0x000f280000000800 */
[----:B------:R-:W0:Y:S01]  /*63c0*/  LDS R35, [R28+0x4] ;  /* 0x000004001c237984 */ /* 0x000e220000000800 */
[----:B---3--:R-:W-:-:S02]  /*63d0*/  FFMA.FTZ R4, R4, R32, R8 ;  /* 0x0000002004047223 */ /* 0x008fc40000010008 */
[-C--:B------:R-:W-:Y:S02]  /*63e0*/  FFMA.FTZ R5, R5, R32.reuse, R9 ;  /* 0x0000002005057223 */ /* 0x080fe40000010009 */
[-C--:B------:R-:W-:Y:S02]  /*63f0*/  FFMA.FTZ R6, R6, R32.reuse, R10 ;  /* 0x0000002006067223 */ /* 0x080fe4000001000a */
[----:B------:R-:W-:Y:S02]  /*6400*/  FFMA.FTZ R7, R7, R32, R11 ;  /* 0x0000002007077223 */ /* 0x000fe4000001000b */
[-C--:B--2---:R-:W-:Y:S02]  /*6410*/  FFMA.FTZ R4, R36, R33.reuse, R4 ;  /* 0x0000002124047223 */ /* 0x084fe40000010004 */
[-C--:B------:R-:W-:Y:S02]  /*6420*/  FFMA.FTZ R5, R37, R33.reuse, R5 ;  /* 0x0000002125057223 */ /* 0x080fe40000010005 */
[----:B------:R-:W-:-:S02]  /*6430*/  FFMA.FTZ R6, R38, R33, R6 ;  /* 0x0000002126067223 */ /* 0x000fc40000010006 */
[----:B------:R-:W-:Y:S02]  /*6440*/  FFMA.FTZ R7, R39, R33, R7 ;  /* 0x0000002127077223 */ /* 0x000fe40000010007 */
[-C--:B----4-:R-:W-:Y:S02]  /*6450*/  FFMA.FTZ R4, R40, R34.reuse, R4 ;  /* 0x0000002228047223 */ /* 0x090fe40000010004 */
[-C--:B------:R-:W-:Y:S02]  /*6460*/  FFMA.FTZ R5, R41, R34.reuse, R5 ;  /* 0x0000002229057223 */ /* 0x080fe40000010005 */
[-C--:B------:R-:W-:Y:S02]  /*6470*/  FFMA.FTZ R6, R42, R34.reuse, R6 ;  /* 0x000000222a067223 */ /* 0x080fe40000010006 */
[----:B------:R-:W-:Y:S02]  /*6480*/  FFMA.FTZ R7, R43, R34, R7 ;  /* 0x000000222b077223 */ /* 0x000fe40000010007 */
[----:B0-----:R-:W-:-:S02]  /*6490*/  FFMA.FTZ R8, R44, R35, R4 ;  /* 0x000000232c087223 */ /* 0x001fc40000010004 */
[-C--:B------:R-:W-:Y:S02]  /*64a0*/  FFMA.FTZ R9, R45, R35.reuse, R5 ;  /* 0x000000232d097223 */ /* 0x080fe40000010005 */
[-C--:B------:R-:W-:Y:S02]  /*64b0*/  FFMA.FTZ R10, R46, R35.reuse, R6 ;  /* 0x000000232e0a7223 */ /* 0x080fe40000010006 */
[----:B------:R-:W-:Y:S02]  /*64c0*/  FFMA.FTZ R11, R47, R35, R7 ;  /* 0x000000232f0b7223 */ /* 0x000fe40000010007 */
.L_x_4276:
[----:B------:R-:W-:Y:S05]  /*64d0*/  BSYNC B0 ;  /* 0x0000000000007941 */ /* 0x000fea0003800000 */
.L_x_4275:
[----:B------:R-:W-:-:S13]  /*64e0*/  ISETP.GE.AND P0, PT, R20, R25, PT ;  /* 0x000000191400720c */ /* 0x000fda0003f06270 */
[----:B------:R-:W-:Y:S05]  /*64f0*/  @P0 BRA `(.L_x_4274) ;  /* 0x00000d3000000947 */ /* 0x000fea0003800000 */
[----:B------:R-:W-:Y:S01]  /*6500*/  IADD3 R4, -R16, R25, -R29 ;  /* 0x0000001910047210 */ /* 0x000fe20007ffe91d */
[----:B------:R-:W-:Y:S03]  /*6510*/  BSSY B0, `(.L_x_4285) ;  /* 0x000002f000007945 */ /* 0x000fe60003800000 */
[----:B------:R-:W-:-:S13]  /*6520*/  LOP3.LUT P0, R4, R4, 0x3, RZ, 0xc0, !PT ;  /* 0x0000000304047812 */ /* 0x000fda000780c0ff */
[----:B------:R-:W-:Y:S05]  /*6530*/  @!P0 BRA `(.L_x_4286) ;  /* 0x000002c000008947 */ /* 0x000fea0003800000 */
[----:B------:R-:W-:Y:S01]  /*6540*/  IMAD.MOV.U32 R6, RZ, RZ, R4 ;  /* 0x000000ffff067224 */ /* 0x000fe200078e0004 */
[----:B------:R-:W-:Y:S02]  /*6550*/  LEA R7, R29, 0x410, 0x2 ;  /* 0x000004101d077811 */ /* 0x000fe400078e10ff */
.L_x_4289:
        /* <DEDUP_REMOVED lines=38> */
.L_x_4288:
[----:B------:R-:W-:Y:S05]  /*67c0*/  BSYNC B2 ;  /* 0x0000000000027941 */ /* 0x000fea0003800000 */
.L_x_4287:
[----:B------:R-:W-:Y:S02]  /*67d0*/  IADD3 R20, R20, 0x1, RZ ;  /* 0x0000000114147810 */ /* 0x000fe40007ffe0ff */
[----:B------:R-:W-:Y:S01]  /*67e0*/  IADD3 R7, R7, 0x4, RZ ;  /* 0x0000000407077810 */ /* 0x000fe20007ffe0ff */
[----:B------:R-:W-:Y:S05]  /*67f0*/  @P0 BRA `(.L_x_4289) ;  /* 0xfffffd6000000947 */ /* 0x000fea000383ffff */
.L_x_4286:
[----:B------:R-:W-:Y:S05]  /*6800*/  BSYNC B0 ;  /* 0x0000000000007941 */ /* 0x000fea0003800000 */
.L_x_4285:
[----:B------:R-:W-:-:S04]  /*6810*/  LOP3.LUT R4, RZ, R29, RZ, 0x33, !PT ;  /* 0x0000001dff047212 */ /* 0x000fc800078e33ff */
[----:B------:R-:W-:-:S04]  /*6820*/  IADD3 R4, -R16, R25, R4 ;  /* 0x0000001910047210 */ /* 0x000fc80007ffe104 */
[----:B------:R-:W-:-:S13]  /*6830*/  ISETP.GE.U32.AND P0, PT, R4, 0x3, PT ;  /* 0x000000030400780c */ /* 0x000fda0003f06070 */
[----:B------:R-:W-:Y:S05]  /*6840*/  @!P0 BRA `(.L_x_4274) ;  /* 0x000009e000008947 */ /* 0x000fea0003800000 */
[----:B------:R-:W-:-:S05]  /*6850*/  LEA R5, R20, 0x8, 0x2 ;  /* 0x0000000814057811 */ /* 0x000fca00078e10ff */
[----:B------:R-:W-:-:S05]  /*6860*/  IMAD R5, R16, -0x4, R5 ;  /* 0xfffffffc10057824 */ /* 0x000fca00078e0205 */
[----:B------:R-:W-:Y:S02]  /*6870*/  IADD3 R6, R5, 0x410, RZ ;  /* 0x0000041005067810 */ /* 0x000fe40007ffe0ff */
.L_x_4298:
        /* <DEDUP_REMOVED lines=42> */
.L_x_4291:
[----:B------:R-:W-:Y:S05]  /*6b20*/  BSYNC B0 ;  /* 0x0000000000007941 */ /* 0x000fea0003800000 */
.L_x_4290:
[----:B------:R-:W-:Y:S01]  /*6b30*/  BSSY B0, `(.L_x_4292) ;  /* 0x0000023000007945 */ /* 0x000fe20003800000 */
        /* <DEDUP_REMOVED lines=34> */
.L_x_4293:
[----:B------:R-:W-:Y:S05]  /*6d60*/  BSYNC B0 ;  /* 0x0000000000007941 */ /* 0x000fea0003800000 */
.L_x_4292:
        /* <DEDUP_REMOVED lines=35> */
.L_x_4295:
[----:B------:R-:W-:Y:S05]  /*6fa0*/  BSYNC B0 ;  /* 0x0000000000007941 */ /* 0x000fea0003800000 */
.L_x_4294:
        /* <DEDUP_REMOVED lines=35> */
.L_x_4297:
[----:B------:R-:W-:Y:S05]  /*71e0*/  BSYNC B0 ;  /* 0x0000000000007941 */ /* 0x000fea0003800000 */
.L_x_4296:
[----:B------:R-:W-:Y:S02]  /*71f0*/  IADD3 R20, R20, 0x4, RZ ;  /* 0x0000000414147810 */ /* 0x000fe40007ffe0ff */
[----:B------:R-:W-:Y:S02]  /*7200*/  IADD3 R6, R6, 0x10, RZ ;  /* 0x0000001006067810 */ /* 0x000fe40007ffe0ff */
[----:B------:R-:W-:-:S13]  /*7210*/  ISETP.GE.AND P0, PT, R20, R25, PT ;  /* 0x000000191400720c */ /* 0x000fda0003f06270 */
[----:B------:R-:W-:Y:S05]  /*7220*/  @!P0 BRA `(.L_x_4298) ;  /* 0xfffff65000008947 */ /* 0x000fea000383ffff */
.L_x_4274:
[----:B0-----:R-:W-:Y:S05]  /*7230*/  BSYNC B1 ;  /* 0x0000000000017941 */ /* 0x001fea0003800000 */
.L_x_4273:
[----:B------:R-:W-:Y:S01]  /*7240*/  ISETP.GE.AND P0, PT, R2, 0x30, PT ;  /* 0x000000300200780c */ /* 0x000fe20003f06270 */
[----:B------:R-:W-:Y:S03]  /*7250*/  BSSY B0, `(.L_x_4299) ;  /* 0x0000035000007945 */ /* 0x000fe60003800000 */
[----:B------:R-:W-:-:S13]  /*7260*/  ISETP.LT.U32.AND P0, PT, R23, 0x7f, !P0 ;  /* 0x0000007f1700780c */ /* 0x000fda0004701070 */
[----:B------:R-:W-:Y:S05]  /*7270*/  @!P0 BRA `(.L_x_4300) ;  /* 0x0000032000008947 */ /* 0x000fea0003800000 */
[----:B------:R-:W-:Y:S01]  /*7280*/  IMAD.MOV.U32 R2, RZ, RZ, c[0x0][0x258] ;  /* 0x00009600ff027624 */ /* 0x000fe200078e00ff */
[----:B------:R-:W0:Y:S01]  /*7290*/  LDS R3, [R3+0x410] ;  /* 0x0004100003037984 */ /* 0x000e220000000800 */
        /* <DEDUP_REMOVED lines=48> */
.L_x_4300:
[----:B------:R-:W-:Y:S05]  /*75a0*/  BSYNC B0 ;  /* 0x0000000000007941 */ /* 0x000fea0003800000 */
.L_x_4299:
        /* <DEDUP_REMOVED lines=37> */
.L_x_4257:
[----:B------:R-:W-:Y:S01]  /*7800*/  IMAD.MOV.U32 R84, RZ, RZ, R149 ;  /* 0x000000ffff547224 */ /* 0x000fe200078e0095 */
[----:B------:R-:W-:Y:S01]  /*7810*/  MOV R82, 0x7860 ;  /* 0x0000786000527802 */ /* 0x000fe20000000f00 */
[----:B------:R-:W-:Y:S02]  /*7820*/  IMAD.MOV.U32 R85, RZ, RZ, 0x2 ;  /* 0x00000002ff557424 */ /* 0x000fe400078e00ff */
[----:B------:R-:W-:Y:S02]  /*7830*/  IMAD.MOV.U32 R86, RZ, RZ, 0x1f ;  /* 0x0000001fff567424 */ /* 0x000fe400078e00ff */
[----:B------:R-:W-:Y:S02]  /*7840*/  IMAD.MOV.U32 R87, RZ, RZ, -0x1 ;  /* 0xffffffffff577424 */ /* 0x000fe400078e00ff */
[----:B-----5:R-:W-:Y:S05]  /*7850*/  CALL.REL.NOINC `($__internal_19_$__cuda_sm70_shflsync_bfly_p) ;  /* 0x0000021000007944 */ /* 0x020fea0003c00000 */
[----:B-1----:R-:W-:Y:S01]  /*7860*/  IMAD.MOV.U32 R82, RZ, RZ, R84 ;  /* 0x000000ffff527224 */ /* 0x002fe200078e0054 */
[----:B0-----:R-:W-:Y:S05]  /*7870*/  BRA `(.L_x_4301) ;  /* 0xffffd27000007947 */ /* 0x001fea000383ffff */
.L_x_4258:
[----:B------:R-:W-:Y:S01]  /*7880*/  IMAD.MOV.U32 R84, RZ, RZ, R149 ;  /* 0x000000ffff547224 */ /* 0x000fe200078e0095 */
[----:B------:R-:W-:Y:S01]  /*7890*/  MOV R82, 0x78e0 ;  /* 0x000078e000527802 */ /* 0x000fe20000000f00 */
[----:B------:R-:W-:-:S02]  /*78a0*/  IMAD.MOV.U32 R85, RZ, RZ, 0x1 ;  /* 0x00000001ff557424 */ /* 0x000fc400078e00ff */
[----:B------:R-:W-:Y:S02]  /*78b0*/  IMAD.MOV.U32 R86, RZ, RZ, 0x1f ;  /* 0x0000001fff567424 */ /* 0x000fe400078e00ff */
[----:B------:R-:W-:Y:S02]  /*78c0*/  IMAD.MOV.U32 R87, RZ, RZ, -0x1 ;  /* 0xffffffffff577424 */ /* 0x000fe400078e00ff */
[----:B-----5:R-:W-:Y:S05]  /*78d0*/  CALL.REL.NOINC `($__internal_19_$__cuda_sm70_shflsync_bfly_p) ;  /* 0x0000019000007944 */ /* 0x020fea0003c00000 */
[----:B-1----:R-:W-:Y:S01]  /*78e0*/  IMAD.MOV.U32 R82, RZ, RZ, R84 ;  /* 0x000000ffff527224 */ /* 0x002fe200078e0054 */
[----:B0-----:R-:W-:Y:S05]  /*78f0*/  BRA `(.L_x_4302) ;  /* 0xffffd22000007947 */ /* 0x001fea000383ffff */
.L_x_4262:
[----:B------:R-:W-:Y:S01]  /*7900*/  IMAD.MOV.U32 R84, RZ, RZ, R4 ;  /* 0x000000ffff547224 */ /* 0x000fe200078e0004 */
[----:B------:R-:W-:Y:S01]  /*7910*/  MOV R82, 0x7960 ;  /* 0x0000796000527802 */ /* 0x000fe20000000f00 */
[----:B------:R-:W-:Y:S02]  /*7920*/  IMAD.MOV.U32 R85, RZ, RZ, 0x10 ;  /* 0x00000010ff557424 */ /* 0x000fe400078e00ff */
[----:B------:R-:W-:Y:S02]  /*7930*/  IMAD.MOV.U32 R86, RZ, RZ, 0x1f ;  /* 0x0000001fff567424 */ /* 0x000fe400078e00ff */
[----:B------:R-:W-:Y:S02]  /*7940*/  IMAD.MOV.U32 R87, RZ, RZ, -0x1 ;  /* 0xffffffffff577424 */ /* 0x000fe400078e00ff */
[----:B-12---:R-:W-:Y:S05]  /*7950*/  CALL.REL.NOINC `($__internal_19_$__cuda_sm70_shflsync_bfly_p) ;  /* 0x0000011000007944 */ /* 0x006fea0003c00000 */
[----:B-1----:R-:W-:Y:S01]  /*7960*/  IMAD.MOV.U32 R5, RZ, RZ, R84 ;  /* 0x000000ffff057224 */ /* 0x002fe200078e0054 */
[----:B0-----:R-:W-:Y:S05]  /*7970*/  BRA `(.L_x_4303) ;  /* 0xffffd3d000007947 */ /* 0x001fea000383ffff */
.L_x_4263:
[----:B------:R-:W-:Y:S01]  /*7980*/  IMAD.MOV.U32 R84, RZ, RZ, R7 ;  /* 0x000000ffff547224 */ /* 0x000fe200078e0007 */
[----:B------:R-:W-:Y:S01]  /*7990*/  MOV R82, 0x79e0 ;  /* 0x000079e000527802 */ /* 0x000fe20000000f00 */
[----:B------:R-:W-:-:S02]  /*79a0*/  IMAD.MOV.U32 R85, RZ, RZ, 0x8 ;  /* 0x00000008ff557424 */ /* 0x000fc400078e00ff */
[----:B------:R-:W-:Y:S02]  /*79b0*/  IMAD.MOV.U32 R86, RZ, RZ, 0x1f ;  /* 0x0000001fff567424 */ /* 0x000fe400078e00ff */
[----:B------:R-:W-:Y:S02]  /*79c0*/  IMAD.MOV.U32 R87, RZ, RZ, -0x1 ;  /* 0xffffffffff577424 */ /* 0x000fe400078e00ff */
[----:B012---:R-:W-:Y:S05]  /*79d0*/  CALL.REL.NOINC `($__internal_19_$__cuda_sm70_shflsync_bfly_p) ;  /* 0x0000009000007944 */ /* 0x007fea0003c00000 */
[----:B-1----:R-:W-:Y:S01]  /*79e0*/  FMNMX.FTZ R0, R7, R84, !PT ;  /* 0x0000005407007209 */ /* 0x002fe20007810000 */
[----:B0-----:R-:W-:Y:S01]  /*79f0*/  IMAD.MOV.U32 R85, RZ, RZ, 0x4 ;  /* 0x00000004ff557424 */ /* 0x001fe200078e00ff */
[----:B------:R-:W-:Y:S01]  /*7a00*/  MOV R82, 0x7a50 ;  /* 0x00007a5000527802 */ /* 0x000fe20000000f00 */
[----:B------:R-:W-:Y:S02]  /*7a10*/  IMAD.MOV.U32 R86, RZ, RZ, 0x1f ;  /* 0x0000001fff567424 */ /* 0x000fe400078e00ff */
[----:B------:R-:W-:Y:S02]  /*7a20*/  IMAD.MOV.U32 R87, RZ, RZ, -0x1 ;  /* 0xffffffffff577424 */ /* 0x000fe400078e00ff */
[----:B------:R-:W-:Y:S02]  /*7a30*/  IMAD.MOV.U32 R84, RZ, RZ, R0 ;  /* 0x000000ffff547224 */ /* 0x000fe400078e0000 */
[----:B------:R-:W-:Y:S05]  /*7a40*/  CALL.REL.NOINC `($__internal_19_$__cuda_sm70_shflsync_bfly_p) ;  /* 0x0000002000007944 */ /* 0x000fea0003c00000 */
[----:B-1----:R-:W-:Y:S01]  /*7a50*/  IMAD.MOV.U32 R5, RZ, RZ, R84 ;  /* 0x000000ffff057224 */ /* 0x002fe200078e0054 */
[----:B0-----:R-:W-:Y:S05]  /*7a60*/  BRA `(.L_x_4304) ;  /* 0xffffd33000007947 */ /* 0x001fea000383ffff */
        .weak           $__internal_19_$__cuda_sm70_shflsync_bfly_p
        .type           $__internal_19_$__cuda_sm70_shflsync_bfly_p,@function
        .size           $__internal_19_$__cuda_sm70_shflsync_bfly_p,(.L_x_4325 - $__internal_19_$__cuda_sm70_shflsync_bfly_p)
$__internal_19_$__cuda_sm70_shflsync_bfly_p:
[----:B------:R-:W-:Y:S01]  /*7a70*/  IMAD.MOV.U32 R83, RZ, RZ, 0x0 ;  /* 0x00000000ff537424 */ /* 0x000fe200078e00ff */
[----:B------:R-:W-:Y:S04]  /*7a80*/  WARPSYNC R87 ;  /* 0x0000005700007348 */ /* 0x000fe80003800000 */
[----:B------:R0:W1:Y:S01]  /*7a90*/  SHFL.BFLY PT, R84, R84, R85, R86 ;  /* 0x0c00005554547389 */ /* 0x00006200000e0056 */
[----:B------:R-:W-:Y:S05]  /*7aa0*/  RET.REL.NODEC R82 `(_ZN4mmha33masked_multihead_attention_kernelIfLi192ELi256ELi4ELi64ELi64ELb0ELb0EEEv26Multihead_attention_paramsIT_XT5_EE) ;  /* 0xffff855052007950 */ /* 0x000fea0003c3ffff */
.L_x_4305:
        /* <DEDUP_REMOVED lines=13> */
.L_x_4325:


//--------------------- .nv.global.init           --------------------------
	.section	.nv.global.init,"aw",@progbits
.nv.global.init:
	.type		$str,@object
	.size		$str,($str$1 - $str)
$str:
        /*0000*/ 	.byte	0x68, 0x61, 0x6c, 0x66, 0x5f, 0x72, 0x6f, 0x74, 0x61, 0x72, 0x79, 0x5f, 0x64, 0x69, 0x6d, 0x20
        /*0010*/ 	.byte	0x25, 0x20, 0x51, 0x4b, 0x5f, 0x56, 0x45, 0x43, 0x5f, 0x53, 0x49, 0x5a, 0x45, 0x20, 0x3d, 0x3d
        /*0020*/ 	.byte	0x20, 0x30, 0x00
	.type		$str$1,@object
	.size		$str$1,(__unnamed_16 - $str$1)
$str$1:
        /* <DEDUP_REMOVED lines=9> */
        /*00b3*/ 	.byte	0x6c, 0x61, 0x74, 0x65, 0x2e, 0x68, 0x70, 0x70, 0x00
	.type		__unnamed_16,@object
	.size		__unnamed_16,(__unnamed_17 - __unnamed_16)
__unnamed_16:
        /* <DEDUP_REMOVED lines=18> */
        /*01dc*/ 	.byte	0x65, 0x5d, 0x00
	.type		__unnamed_17,@object
	.size		__unnamed_17,(__unnamed_13 - __unnamed_17)
__unnamed_17:
        /* <DEDUP_REMOVED lines=19> */
	.type		__unnamed_13,@object
	.size		__unnamed_13,(__unnamed_18 - __unnamed_13)
__unnamed_13:
        /* <DEDUP_REMOVED lines=19> */
	.type		__unnamed_18,@object
	.size		__unnamed_18,(__unnamed_4 - __unnamed_18)
__unnamed_18:
        /* <DEDUP_REMOVED lines=19> */
	.type		__unnamed_4,@object
	.size		__unnamed_4,(__unnamed_1 - __unnamed_4)
__unnamed_4:
        /* <DEDUP_REMOVED lines=19> */
	.type		__unnamed_1,@object
	.size		__unnamed_1,(__unnamed_5 - __unnamed_1)
__unnamed_1:
        /* <DEDUP_REMOVED lines=19> */
	.type		__unnamed_5,@object
	.size		__unnamed_5,(__unnamed_15 - __unnamed_5)
__unnamed_5:
        /* <DEDUP_REMOVED lines=19> */
	.type		__unnamed_15,@object
	.size		__unnamed_15,(__unnamed_6 - __unnamed_15)
__unnamed_15:
        /* <DEDUP_REMOVED lines=19> */
	.type		__unnamed_6,@object
	.size		__unnamed_6,(__unnamed_14 - __unnamed_6)
__unnamed_6:
        /* <DEDUP_REMOVED lines=19> */
	.type		__unnamed_14,@object
	.size		__unnamed_14,(__unnamed_3 - __unnamed_14)
__unnamed_14:
        /* <DEDUP_REMOVED lines=19> */
	.type		__unnamed_3,@object
	.size		__unnamed_3,(__unnamed_2 - __unnamed_3)
__unnamed_3:
        /* <DEDUP_REMOVED lines=18> */
        /*0d48*/ 	.byte	0x61, 0x6c, 0x73, 0x65, 0x5d, 0x00
	.type		__unnamed_2,@object
	.size		__unnamed_2,(__unnamed_22 - __unnamed_2)
__unnamed_2:
        /* <DEDUP_REMOVED lines=19> */
	.type		__unnamed_22,@object
	.size		__unnamed_22,(__unnamed_19 - __unnamed_22)
__unnamed_22:
        /* <DEDUP_REMOVED lines=19> */
	.type		__unnamed_19,@object
	.size		__unnamed_19,(__unnamed_23 - __unnamed_19)
__unnamed_19:
        /* <DEDUP_REMOVED lines=18> */
        /*10c0*/ 	.byte	0x41, 0x4d, 0x53, 0x20, 0x3d, 0x20, 0x66, 0x61, 0x6c, 0x73, 0x65, 0x5d, 0x00
	.type		__unnamed_23,@object
	.size		__unnamed_23,(__unnamed_10 - __unnamed_23)
__unnamed_23:
        /* <DEDUP_REMOVED lines=19> */
	.type		__unnamed_10,@object
	.size		__unnamed_10,(__unnamed_24 - __unnamed_10)
__unnamed_10:
        /* <DEDUP_REMOVED lines=19> */
	.type		__unnamed_24,@object
	.size		__unnamed_24,(__unnamed_21 - __unnamed_24)
__unnamed_24:
        /* <DEDUP_REMOVED lines=19> */
	.type		__unnamed_21,@object
	.size		__unnamed_21,(__unnamed_11 - __unnamed_21)
__unnamed_21:
        /* <DEDUP_REMOVED lines=18> */
        /*1574*/ 	.byte	0x45, 0x41, 0x4d, 0x53, 0x20, 0x3d, 0x20, 0x66, 0x61, 0x6c, 0x73, 0x65, 0x5d, 0x00
	.type		__unnamed_11,@object
	.size		__unnamed_11,(__unnamed_7 - __unnamed_11)
__unnamed_11:
        /* <DEDUP_REMOVED lines=19> */
	.type		__unnamed_7,@object
	.size		__unnamed_7,(__unnamed_20 - __unnamed_7)
__unnamed_7:
        /* <DEDUP_REMOVED lines=19> */
	.type		__unnamed_20,@object
	.size		__unnamed_20,(__unnamed_12 - __unnamed_20)
__unnamed_20:
        /* <DEDUP_REMOVED lines=19> */
	.type		__unnamed_12,@object
	.size		__unnamed_12,(__unnamed_9 - __unnamed_12)
__unnamed_12:
        /* <DEDUP_REMOVED lines=19> */
	.type		__unnamed_9,@object
	.size		__unnamed_9,(__unnamed_8 - __unnamed_9)
__unnamed_9:
        /* <DEDUP_REMOVED lines=18> */
        /*1b5a*/ 	.byte	0x42, 0x45, 0x41, 0x4d, 0x53, 0x20, 0x3d, 0x20, 0x66, 0x61, 0x6c, 0x73, 0x65, 0x5d, 0x00
	.type		__unnamed_8,@object
	.size		__unnamed_8,(.L_7 - __unnamed_8)
__unnamed_8:
        /* <DEDUP_REMOVED lines=19> */
.L_7:


//--------------------- .nv.shared._ZN4mmha33masked_multihead_attention_kernelItLi192ELi256ELi1ELi32ELi256ELb1ELb1EEEv26Multihead_attention_paramsIT_XT5_EE --------------------------
	.section	.nv.shared._ZN4mmha33masked_multihead_attention_kernelItLi192ELi256ELi1ELi32ELi256ELb1ELb1EEEv26Multihead_attention_paramsIT_XT5_EE,"aw",@nobits
	.sectionflags	@""
	.align	16
.nv.shared._ZN4mmha33masked_multihead_attention_kernelItLi192ELi256ELi1ELi32ELi256ELb1ELb1EEEv26Multihead_attention_paramsIT_XT5_EE:
	.zero		1088


//--------------------- .nv.shared._ZN4mmha33masked_multihead_attention_kernelItLi192ELi256ELi2ELi32ELi128ELb1ELb1EEEv26Multihead_attention_paramsIT_XT5_EE --------------------------
	.section	.nv.shared._ZN4mmha33masked_multihead_attention_kernelItLi192ELi256ELi2ELi32ELi128ELb1ELb1EEEv26Multihead_attention_paramsIT_XT5_EE,"aw",@nobits
	.sectionflags	@""
	.align	16
.nv.shared._ZN4mmha33masked_multihead_attention_kernelItLi192ELi256ELi2ELi32ELi128ELb1ELb1EEEv26Multihead_attention_paramsIT_XT5_EE:
	.zero		1056


//--------------------- .nv.shared._ZN4mmha33masked_multihead_attention_kernelItLi192ELi256ELi4ELi32ELi64ELb1ELb1EEEv26Multihead_attention_paramsIT_XT5_EE --------------------------
	.section	.nv.shared._ZN4mmha33masked_multihead_attention_kernelItLi192ELi256ELi4ELi32ELi64ELb1ELb1EEEv26Multihead_attention_paramsIT_XT5_EE,"aw",@nobits
	.sectionflags	@""
	.align	16
.nv.shared._ZN4mmha33masked_multihead_attention_kernelItLi192ELi256ELi4ELi32ELi64ELb1ELb1EEEv26Multihead_attention_paramsIT_XT5_EE:
	.zero		1040


//--------------------- .nv.shared._ZN4mmha33masked_multihead_attention_kernelItLi192ELi256ELi1ELi32ELi256ELb1ELb0EEEv26Multihead_attention_paramsIT_XT5_EE --------------------------
	.section	.nv.shared._ZN4mmha33masked_multihead_attention_kernelItLi192ELi256ELi1ELi32ELi256ELb1ELb0EEEv26Multihead_attention_paramsIT_XT5_EE,"aw",@nobits
	.sectionflags	@""
	.align	16
.nv.shared._ZN4mmha33masked_multihead_attention_kernelItLi192ELi256ELi1ELi32ELi256ELb1ELb0EEEv26Multihead_attention_paramsIT_XT5_EE:
	.zero		1088


//--------------------- .nv.shared._ZN4mmha33masked_multihead_attention_kernelItLi192ELi256ELi2ELi32ELi128ELb1ELb0EEEv26Multihead_attention_paramsIT_XT5_EE --------------------------
	.section	.nv.shared._ZN4mmha33masked_multihead_attention_kernelItLi192ELi256ELi2ELi32ELi128ELb1ELb0EEEv26Multihead_attention_paramsIT_XT5_EE,"aw",@nobits
	.sectionflags	@""
	.align	16
.nv.shared._ZN4mmha33masked_multihead_attention_kernelItLi192ELi256ELi2ELi32ELi128ELb1ELb0EEEv26Multihead_attention_paramsIT_XT5_EE:
	.zero		1056


//--------------------- .nv.shared._ZN4mmha33masked_multihead_attention_kernelItLi192ELi256ELi4ELi32ELi64ELb1ELb0EEEv26Multihead_attention_paramsIT_XT5_EE --------------------------
	.section	.nv.shared._ZN4mmha33masked_multihead_attention_kernelItLi192ELi256ELi4ELi32ELi64ELb1ELb0EEEv26Multihead_attention_paramsIT_XT5_EE,"aw",@nobits
	.sectionflags	@""
	.align	16
.nv.shared._ZN4mmha33masked_multihead_attention_kernelItLi192ELi256ELi4ELi32ELi64ELb1ELb0EEEv26Multihead_attention_paramsIT_XT5_EE:
	.zero		1040


//--------------------- .nv.shared._ZN4mmha33masked_multihead_attention_kernelIfLi192ELi256ELi1ELi64ELi256ELb1ELb1EEEv26Multihead_attention_paramsIT_XT5_EE --------------------------
	.section	.nv.shared._ZN4mmha33masked_multihead_attention_kernelIfLi192ELi256ELi1ELi64ELi256ELb1ELb1EEEv26Multihead_attention_paramsIT_XT5_EE,"aw",@nobits
	.sectionflags	@""
	.align	16
.nv.shared._ZN4mmha33masked_multihead_attention_kernelIfLi192ELi256ELi1ELi64ELi256ELb1ELb1EEEv26Multihead_attention_paramsIT_XT5_EE:
	.zero		2112


//--------------------- .nv.shared._ZN4mmha33masked_multihead_attention_kernelIfLi192ELi256ELi2ELi64ELi128ELb1ELb1EEEv26Multihead_attention_paramsIT_XT5_EE --------------------------
	.section	.nv.shared._ZN4mmha33masked_multihead_attention_kernelIfLi192ELi256ELi2ELi64ELi128ELb1ELb1EEEv26Multihead_attention_paramsIT_XT5_EE,"aw",@nobits
	.sectionflags	@""
	.align	16
.nv.shared._ZN4mmha33masked_multihead_attention_kernelIfLi192ELi256ELi2ELi64ELi128ELb1ELb1EEEv26Multihead_attention_paramsIT_XT5_EE:
	.zero		2080


//--------------------- .nv.shared._ZN4mmha33masked_multihead_attention_kernelIfLi192ELi256ELi4ELi64ELi64ELb1ELb1EEEv26Multihead_attention_paramsIT_XT5_EE --------------------------
	.section	.nv.shared._ZN4mmha33masked_multihead_attention_kernelIfLi192ELi256ELi4ELi64ELi64ELb1ELb1EEEv26Multihead_attention_paramsIT_XT5_EE,"aw",@nobits
	.sectionflags	@""
	.align	16
.nv.shared._ZN4mmha33masked_multihead_attention_kernelIfLi192ELi256ELi4ELi64ELi64ELb1ELb1EEEv26Multihead_attention_paramsIT_XT5_EE:
	.zero		2064


//--------------------- .nv.shared._ZN4mmha33masked_multihead_attention_kernelIfLi192ELi256ELi1ELi64ELi256ELb1ELb0EEEv26Multihead_attention_paramsIT_XT5_EE --------------------------
	.section	.nv.shared._ZN4mmha33masked_multihead_attention_kernelIfLi192ELi256ELi1ELi64ELi256ELb1ELb0EEEv26Multihead_attention_paramsIT_XT5_EE,"aw",@nobits
	.sectionflags	@""
	.align	16
.nv.shared._ZN4mmha33masked_multihead_attention_kernelIfLi192ELi256ELi1ELi64ELi256ELb1ELb0EEEv26Multihead_attention_paramsIT_XT5_EE:
	.zero		2112


//--------------------- .nv.shared._ZN4mmha33masked_multihead_attention_kernelIfLi192ELi256ELi2ELi64ELi128ELb1ELb0EEEv26Multihead_attention_paramsIT_XT5_EE --------------------------
	.section	.nv.shared._ZN4mmha33masked_multihead_attention_kernelIfLi192ELi256ELi2ELi64ELi128ELb1ELb0EEEv26Multihead_attention_paramsIT_XT5_EE,"aw",@nobits
	.sectionflags	@""
	.align	16
.nv.shared._ZN4mmha33masked_multihead_attention_kernelIfLi192ELi256ELi2ELi64ELi128ELb1ELb0EEEv26Multihead_attention_paramsIT_XT5_EE:
	.zero		2080


//--------------------- .nv.shared._ZN4mmha33masked_multihead_attention_kernelIfLi192ELi256ELi4ELi64ELi64ELb1ELb0EEEv26Multihead_attention_paramsIT_XT5_EE --------------------------
	.section	.nv.shared._ZN4mmha33masked_multihead_attention_kernelIfLi192ELi256ELi4ELi64ELi64ELb1ELb0EEEv26Multihead_attention_paramsIT_XT5_EE,"aw",@nobits
	.sectionflags	@""
	.align	16
.nv.shared._ZN4mmha33masked_multihead_attention_kernelIfLi192ELi256ELi4ELi64ELi64ELb1ELb0EEEv26Multihead_attention_paramsIT_XT5_EE:
	.zero		2064


//--------------------- .nv.shared._ZN4mmha33masked_multihead_attention_kernelItLi192ELi256ELi1ELi32ELi256ELb0ELb1EEEv26Multihead_attention_paramsIT_XT5_EE --------------------------
	.section	.nv.shared._ZN4mmha33masked_multihead_attention_kernelItLi192ELi256ELi1ELi32ELi256ELb0ELb1EEEv26Multihead_attention_paramsIT_XT5_EE,"aw",@nobits
	.sectionflags	@""
	.align	16
.nv.shared._ZN4mmha33masked_multihead_attention_kernelItLi192ELi256ELi1ELi32ELi256ELb0ELb1EEEv26Multihead_attention_paramsIT_XT5_EE:
	.zero		576


//--------------------- .nv.shared._ZN4mmha33masked_multihead_attention_kernelItLi192ELi256ELi2ELi32ELi128ELb0ELb1EEEv26Multihead_attention_paramsIT_XT5_EE --------------------------
	.section	.nv.shared._ZN4mmha33masked_multihead_attention_kernelItLi192ELi256ELi2ELi32ELi128ELb0ELb1EEEv26Multihead_attention_paramsIT_XT5_EE,"aw",@nobits
	.sectionflags	@""
	.align	16
.nv.shared._ZN4mmha33masked_multihead_attention_kernelItLi192ELi256ELi2ELi32ELi128ELb0ELb1EEEv26Multihead_attention_paramsIT_XT5_EE:
	.zero		544


//--------------------- .nv.shared._ZN4mmha33masked_multihead_attention_kernelItLi192ELi256ELi4ELi32ELi64ELb0ELb1EEEv26Multihead_attention_paramsIT_XT5_EE --------------------------
	.section	.nv.shared._ZN4mmha33masked_multihead_attention_kernelItLi192ELi256ELi4ELi32ELi64ELb0ELb1EEEv26Multihead_attention_paramsIT_XT5_EE,"aw",@nobits
	.sectionflags	@""
	.align	16
.nv.shared._ZN4mmha33masked_multihead_attention_kernelItLi192ELi256ELi4ELi32ELi64ELb0ELb1EEEv26Multihead_attention_paramsIT_XT5_EE:
	.zero		528


//--------------------- .nv.shared._ZN4mmha33masked_multihead_attention_kernelItLi192ELi256ELi1ELi32ELi256ELb0ELb0EEEv26Multihead_attention_paramsIT_XT5_EE --------------------------
	.section	.nv.shared._ZN4mmha33masked_multihead_attention_kernelItLi192ELi256ELi1ELi32ELi256ELb0ELb0EEEv26Multihead_attention_paramsIT_XT5_EE,"aw",@nobits
	.sectionflags	@""
	.align	16
.nv.shared._ZN4mmha33masked_multihead_attention_kernelItLi192ELi256ELi1ELi32ELi256ELb0ELb0EEEv26Multihead_attention_paramsIT_XT5_EE:
	.zero		576


//--------------------- .nv.shared._ZN4mmha33masked_multihead_attention_kernelItLi192ELi256ELi2ELi32ELi128ELb0ELb0EEEv26Multihead_attention_paramsIT_XT5_EE --------------------------
	.section	.nv.shared._ZN4mmha33masked_multihead_attention_kernelItLi192ELi256ELi2ELi32ELi128ELb0ELb0EEEv26Multihead_attention_paramsIT_XT5_EE,"aw",@nobits
	.sectionflags	@""
	.align	16
.nv.shared._ZN4mmha33masked_multihead_attention_kernelItLi192ELi256ELi2ELi32ELi128ELb0ELb0EEEv26Multihead_attention_paramsIT_XT5_EE:
	.zero		544


//--------------------- .nv.shared._ZN4mmha33masked_multihead_attention_kernelItLi192ELi256ELi4ELi32ELi64ELb0ELb0EEEv26Multihead_attention_paramsIT_XT5_EE --------------------------
	.section	.nv.shared._ZN4mmha33masked_multihead_attention_kernelItLi192ELi256ELi4ELi32ELi64ELb0ELb0EEEv26Multihead_attention_paramsIT_XT5_EE,"aw",@nobits
	.sectionflags	@""
	.align	16
.nv.shared._ZN4mmha33masked_multihead_attention_kernelItLi192ELi256ELi4ELi32ELi64ELb0ELb0EEEv26Multihead_attention_paramsIT_XT5_EE:
	.zero		528


//--------------------- .nv.shared._ZN4mmha33masked_multihead_attention_kernelIfLi192ELi256ELi1ELi64ELi256ELb0ELb1EEEv26Multihead_attention_paramsIT_XT5_EE --------------------------
	.section	.nv.shared._ZN4mmha33masked_multihead_attention_kernelIfLi192ELi256ELi1ELi64ELi256ELb0ELb1EEEv26Multihead_attention_paramsIT_XT5_EE,"aw",@nobits
	.sectionflags	@""
	.align	16
.nv.shared._ZN4mmha33masked_multihead_attention_kernelIfLi192ELi256ELi1ELi64ELi256ELb0ELb1EEEv26Multihead_attention_paramsIT_XT5_EE:
	.zero		1088


//--------------------- .nv.shared._ZN4mmha33masked_multihead_attention_kernelIfLi192ELi256ELi2ELi64ELi128ELb0ELb1EEEv26Multihead_attention_paramsIT_XT5_EE --------------------------
	.section	.nv.shared._ZN4mmha33masked_multihead_attention_kernelIfLi192ELi256ELi2ELi64ELi128ELb0ELb1EEEv26Multihead_attention_paramsIT_XT5_EE,"aw",@nobits
	.sectionflags	@""
	.align	16
.nv.shared._ZN4mmha33masked_multihead_attention_kernelIfLi192ELi256ELi2ELi64ELi128ELb0ELb1EEEv26Multihead_attention_paramsIT_XT5_EE:
	.zero		1056


//--------------------- .nv.shared._ZN4mmha33masked_multihead_attention_kernelIfLi192ELi256ELi4ELi64ELi64ELb0ELb1EEEv26Multihead_attention_paramsIT_XT5_EE --------------------------
	.section	.nv.shared._ZN4mmha33masked_multihead_attention_kernelIfLi192ELi256ELi4ELi64ELi64ELb0ELb1EEEv26Multihead_attention_paramsIT_XT5_EE,"aw",@nobits
	.sectionflags	@""
	.align	16
.nv.shared._ZN4mmha33masked_multihead_attention_kernelIfLi192ELi256ELi4ELi64ELi64ELb0ELb1EEEv26Multihead_attention_paramsIT_XT5_EE:
	.zero		1040


//--------------------- .nv.shared._ZN4mmha33masked_multihead_attention_kernelIfLi192ELi256ELi1ELi64ELi256ELb0ELb0EEEv26Multihead_attention_paramsIT_XT5_EE --------------------------
	.section	.nv.shared._ZN4mmha33masked_multihead_attention_kernelIfLi192ELi256ELi1ELi64ELi256ELb0ELb0EEEv26Multihead_attention_paramsIT_XT5_EE,"aw",@nobits
	.sectionflags	@""
	.align	16
.nv.shared._ZN4mmha33masked_multihead_attention_kernelIfLi192ELi256ELi1ELi64ELi256ELb0ELb0EEEv26Multihead_attention_paramsIT_XT5_EE:
	.zero		1088


//--------------------- .nv.shared._ZN4mmha33masked_multihead_attention_kernelIfLi192ELi256ELi2ELi64ELi128ELb0ELb0EEEv26Multihead_attention_paramsIT_XT5_EE --------------------------
	.section	.nv.shared._ZN4mmha33masked_multihead_attention_kernelIfLi192ELi256ELi2ELi64ELi128ELb0ELb0EEEv26Multihead_attention_paramsIT_XT5_EE,"aw",@nobits
	.sectionflags	@""
	.align	16
.nv.shared._ZN4mmha33masked_multihead_attention_kernelIfLi192ELi256ELi2ELi64ELi128ELb0ELb0EEEv26Multihead_attention_paramsIT_XT5_EE:
	.zero		1056


//--------------------- .nv.shared._ZN4mmha33masked_multihead_attention_kernelIfLi192ELi256ELi4ELi64ELi64ELb0ELb0EEEv26Multihead_attention_paramsIT_XT5_EE --------------------------
	.section	.nv.shared._ZN4mmha33masked_multihead_attention_kernelIfLi192ELi256ELi4ELi64ELi64ELb0ELb0EEEv26Multihead_attention_paramsIT_XT5_EE,"aw",@nobits
	.sectionflags	@""
	.align	16
.nv.shared._ZN4mmha33masked_multihead_attention_kernelIfLi192ELi256ELi4ELi64ELi64ELb0ELb0EEEv26Multihead_attention_paramsIT_XT5_EE:
	.zero		1040


//--------------------- SYMBOLS --------------------------

	.type		__assertfail,@function
